def matmul_kernel(
    a_ptr,
    b_ptr,
    c_ptr,
    M,
    N,
    K,
    stride_am,
    stride_ak,
    stride_bk,
    stride_bn,
    stride_cm,
    stride_cn,
    BLOCK_M: tl.constexpr,
    BLOCK_N: tl.constexpr,
    BLOCK_K: tl.constexpr,
    GROUP_M: tl.constexpr,
):
    pid = tl.program_id(axis=0)
    num_pid_m = tl.cdiv(M, BLOCK_M)
    num_pid_n = tl.cdiv(N, BLOCK_N)
    num_pid_in_group = GROUP_M * num_pid_n
    group_id = pid // num_pid_in_group
    first_pid_m = group_id * GROUP_M
    group_size_m = min(num_pid_m - first_pid_m, GROUP_M)
    pid_m = first_pid_m + ((pid % num_pid_in_group) % group_size_m)
    pid_n = (pid % num_pid_in_group) // group_size_m

    offs_am = (pid_m * BLOCK_M + tl.arange(0, BLOCK_M)) % M
    offs_bn = (pid_n * BLOCK_N + tl.arange(0, BLOCK_N)) % N
    offs_k = tl.arange(0, BLOCK_K)
    a_ptrs = a_ptr + offs_am[:, None] * stride_am + offs_k[None, :] * stride_ak
    b_ptrs = b_ptr + offs_k[:, None] * stride_bk + offs_bn[None, :] * stride_bn

    acc = tl.zeros((BLOCK_M, BLOCK_N), dtype=tl.float32)
    for kk in range(0, tl.cdiv(K, BLOCK_K)):
        a = tl.load(a_ptrs, mask=offs_k[None, :] < K - kk * BLOCK_K, other=0.0)
        b = tl.load(b_ptrs, mask=offs_k[:, None] < K - kk * BLOCK_K, other=0.0)
        acc = tl.dot(a, b, acc)
        a_ptrs += BLOCK_K * stride_ak
        b_ptrs += BLOCK_K * stride_bk

    c = acc.to(c_ptr.dtype.element_ty)
    offs_cm = pid_m * BLOCK_M + tl.arange(0, BLOCK_M)
    offs_cn = pid_n * BLOCK_N + tl.arange(0, BLOCK_N)
    c_ptrs = c_ptr + offs_cm[:, None] * stride_cm + offs_cn[None, :] * stride_cn
    mask = (offs_cm[:, None] < M) & (offs_cn[None, :] < N)
    tl.store(c_ptrs, c, mask=mask)

# config = {"BLOCK_K": 64, "BLOCK_M": 512, "BLOCK_N": 64, "GROUP_M": 8, "arch": "sm_90", "dtype": "fp8e5m2", "num_ctas": 1, "num_stages": 3, "num_warps": 2}
# arch = sm_90


// ===== COMPILED SASS (sm_90a) =====

	.target	sm_90a

	.elftype	@"ET_EXEC"


//--------------------- .note.nv.tkinfo           --------------------------
	.section	.note.nv.tkinfo,"",@"SHT_NOTE"
	.sectionflags	@"SHF_NOTE_NV_TKINFO"
	.tkinfo
        /*0018*/ 	.word	0x00000002
        /*0030*/ 	.string	""
        /*0030*/ 	.string	"ptxas"
        /*0030*/ 	.string	"Cuda compilation tools, release 13.0, V13.0.88"
        /*0030*/ 	.string	"Build cuda_13.0.r13.0/compiler.36424714_0"
        /*0030*/ 	.string	"-v  -suppress-debug-info  -lineinfo  -arch sm_90a "



//--------------------- .note.nv.cuinfo           --------------------------
	.section	.note.nv.cuinfo,"",@"SHT_NOTE"
	.sectionflags	@"SHF_NOTE_NV_CUINFO"
        /*0018*/ 	.short	0x0002
        /*001a*/ 	.short	0x005a
        /*001c*/ 	.short	0x0082
	.zero		2


//--------------------- .nv.info                  --------------------------
	.section	.nv.info,"",@"SHT_CUDA_INFO"
	.align	4


	//----- nvinfo : EIATTR_REGCOUNT
	.align		4
        /*0000*/ 	.byte	0x04, 0x2f
        /*0002*/ 	.short	(.L_1 - .L_0)
	.align		4
.L_0:
        /*0004*/ 	.word	index@(matmul_kernel)
        /*0008*/ 	.word	0x00000020


	//----- nvinfo : EIATTR_FRAME_SIZE
	.align		4
.L_1:
        /*000c*/ 	.byte	0x04, 0x11
        /*000e*/ 	.short	(.L_3 - .L_2)
	.align		4
.L_2:
        /*0010*/ 	.word	index@(matmul_kernel)
        /*0014*/ 	.word	0x00004be0


	//----- nvinfo : EIATTR_MIN_STACK_SIZE
	.align		4
.L_3:
        /*0018*/ 	.byte	0x04, 0x12
        /*001a*/ 	.short	(.L_5 - .L_4)
	.align		4
.L_4:
        /*001c*/ 	.word	index@(matmul_kernel)
        /*0020*/ 	.word	0x00004be0
.L_5:


//--------------------- .nv.compat                --------------------------
	.section	.nv.compat,"",@"SHT_CUDA_COMPAT_INFO"
	.align	4
        /*0000*/ 	.byte	0x02, 0x09, 0x01, 0x00, 0x02, 0x02, 0x02, 0x00, 0x02, 0x05, 0x05, 0x00, 0x03, 0x07, 0x01, 0x01
        /*0010*/ 	.byte	0x02, 0x03, 0x00, 0x00, 0x02, 0x06, 0x01, 0x00, 0x04, 0x0b, 0x08, 0x00, 0x00, 0x00, 0x00, 0x00
        /*0020*/ 	.byte	0x00, 0x00, 0x00, 0x00


//--------------------- .nv.info.matmul_kernel    --------------------------
	.section	.nv.info.matmul_kernel,"",@"SHT_CUDA_INFO"
	.sectionflags	@""
	.align	4


	//----- nvinfo : EIATTR_CUDA_API_VERSION
	.align		4
        /*0000*/ 	.byte	0x04, 0x37
        /*0002*/ 	.short	(.L_7 - .L_6)
.L_6:
        /*0004*/ 	.word	0x00000082


	//----- nvinfo : EIATTR_KPARAM_INFO
	.align		4
.L_7:
        /*0008*/ 	.byte	0x04, 0x17
        /*000a*/ 	.short	(.L_9 - .L_8)
.L_8:
        /*000c*/ 	.word	0x00000000
        /*0010*/ 	.short	0x000d
        /*0012*/ 	.short	0x0048
        /*0014*/ 	.byte	0x00, 0xf4, 0x21, 0x00


	//----- nvinfo : EIATTR_KPARAM_INFO
	.align		4
.L_9:
        /*0018*/ 	.byte	0x04, 0x17
        /*001a*/ 	.short	(.L_11 - .L_10)
.L_10:
        /*001c*/ 	.word	0x00000000
        /*0020*/ 	.short	0x000c
        /*0022*/ 	.short	0x0040
        /*0024*/ 	.byte	0x00, 0xf4, 0x21, 0x00


	//----- nvinfo : EIATTR_KPARAM_INFO
	.align		4
.L_11:
        /*0028*/ 	.byte	0x04, 0x17
        /*002a*/ 	.short	(.L_13 - .L_12)
.L_12:
        /*002c*/ 	.word	0x00000000
        /*0030*/ 	.short	0x000b
        /*0032*/ 	.short	0x0038
        /*0034*/ 	.byte	0x00, 0xf0, 0x11, 0x00


	//----- nvinfo : EIATTR_KPARAM_INFO
	.align		4
.L_13:
        /*0038*/ 	.byte	0x04, 0x17
        /*003a*/ 	.short	(.L_15 - .L_14)
.L_14:
        /*003c*/ 	.word	0x00000000
        /*0040*/ 	.short	0x000a
        /*0042*/ 	.short	0x0034
        /*0044*/ 	.byte	0x00, 0xf0, 0x11, 0x00


	//----- nvinfo : EIATTR_KPARAM_INFO
	.align		4
.L_15:
        /*0048*/ 	.byte	0x04, 0x17
        /*004a*/ 	.short	(.L_17 - .L_16)
.L_16:
        /*004c*/ 	.word	0x00000000
        /*0050*/ 	.short	0x0009
        /*0052*/ 	.short	0x0030
        /*0054*/ 	.byte	0x00, 0xf0, 0x11, 0x00


	//----- nvinfo : EIATTR_KPARAM_INFO
	.align		4
.L_17:
        /*0058*/ 	.byte	0x04, 0x17
        /*005a*/ 	.short	(.L_19 - .L_18)
.L_18:
        /*005c*/ 	.word	0x00000000
        /*0060*/ 	.short	0x0008
        /*0062*/ 	.short	0x002c
        /*0064*/ 	.byte	0x00, 0xf0, 0x11, 0x00


	//----- nvinfo : EIATTR_KPARAM_INFO
	.align		4
.L_19:
        /*0068*/ 	.byte	0x04, 0x17
        /*006a*/ 	.short	(.L_21 - .L_20)
.L_20:
        /*006c*/ 	.word	0x00000000
        /*0070*/ 	.short	0x0007
        /*0072*/ 	.short	0x0028
        /*0074*/ 	.byte	0x00, 0xf0, 0x11, 0x00


	//----- nvinfo : EIATTR_KPARAM_INFO
	.align		4
.L_21:
        /*0078*/ 	.byte	0x04, 0x17
        /*007a*/ 	.short	(.L_23 - .L_22)
.L_22:
        /*007c*/ 	.word	0x00000000
        /*0080*/ 	.short	0x0006
        /*0082*/ 	.short	0x0024
        /*0084*/ 	.byte	0x00, 0xf0, 0x11, 0x00


	//----- nvinfo : EIATTR_KPARAM_INFO
	.align		4
.L_23:
        /*0088*/ 	.byte	0x04, 0x17
        /*008a*/ 	.short	(.L_25 - .L_24)
.L_24:
        /*008c*/ 	.word	0x00000000
        /*0090*/ 	.short	0x0005
        /*0092*/ 	.short	0x0020
        /*0094*/ 	.byte	0x00, 0xf0, 0x11, 0x00


	//----- nvinfo : EIATTR_KPARAM_INFO
	.align		4
.L_25:
        /*0098*/ 	.byte	0x04, 0x17
        /*009a*/ 	.short	(.L_27 - .L_26)
.L_26:
        /*009c*/ 	.word	0x00000000
        /*00a0*/ 	.short	0x0004
        /*00a2*/ 	.short	0x001c
        /*00a4*/ 	.byte	0x00, 0xf0, 0x11, 0x00


	//----- nvinfo : EIATTR_KPARAM_INFO
	.align		4
.L_27:
        /*00a8*/ 	.byte	0x04, 0x17
        /*00aa*/ 	.short	(.L_29 - .L_28)
.L_28:
        /*00ac*/ 	.word	0x00000000
        /*00b0*/ 	.short	0x0003
        /*00b2*/ 	.short	0x0018
        /*00b4*/ 	.byte	0x00, 0xf0, 0x11, 0x00


	//----- nvinfo : EIATTR_KPARAM_INFO
	.align		4
.L_29:
        /*00b8*/ 	.byte	0x04, 0x17
        /*00ba*/ 	.short	(.L_31 - .L_30)
.L_30:
        /*00bc*/ 	.word	0x00000000
        /*00c0*/ 	.short	0x0002
        /*00c2*/ 	.short	0x0010
        /*00c4*/ 	.byte	0x00, 0xf4, 0x21, 0x00


	//----- nvinfo : EIATTR_KPARAM_INFO
	.align		4
.L_31:
        /*00c8*/ 	.byte	0x04, 0x17
        /*00ca*/ 	.short	(.L_33 - .L_32)
.L_32:
        /*00cc*/ 	.word	0x00000000
        /*00d0*/ 	.short	0x0001
        /*00d2*/ 	.short	0x0008
        /*00d4*/ 	.byte	0x00, 0xf4, 0x21, 0x00


	//----- nvinfo : EIATTR_KPARAM_INFO
	.align		4
.L_33:
        /*00d8*/ 	.byte	0x04, 0x17
        /*00da*/ 	.short	(.L_35 - .L_34)
.L_34:
        /*00dc*/ 	.word	0x00000000
        /*00e0*/ 	.short	0x0000
        /*00e2*/ 	.short	0x0000
        /*00e4*/ 	.byte	0x00, 0xf4, 0x21, 0x00


	//----- nvinfo : EIATTR_SPARSE_MMA_MASK
	.align		4
.L_35:
        /*00e8*/ 	.byte	0x03, 0x50
        /*00ea*/ 	.short	0x0000


	//----- nvinfo : EIATTR_MAXREG_COUNT
	.align		4
        /*00ec*/ 	.byte	0x03, 0x1b
        /*00ee*/ 	.short	0x00ff


	//----- nvinfo : EIATTR_NUM_BARRIERS
	.align		4
        /*00f0*/ 	.byte	0x02, 0x4c
        /*00f2*/ 	.byte	0x01
	.zero		1


	//----- nvinfo : EIATTR_ANNOTATIONS
	.align		4
        /*00f4*/ 	.byte	0x04, 0x55
        /*00f6*/ 	.short	(.L_37 - .L_36)


	//   ....[0]....
.L_36:
        /*00f8*/ 	.word	0x00000001
        /*00fc*/ 	.byte	0x10, 0x05, 0x00, 0x00, 0x01, 0x00, 0x00, 0x00, 0x60, 0x05, 0x00, 0x00, 0x01, 0x00, 0x00, 0x00
        /* <DEDUP_REMOVED lines=823> */
        /*347c*/ 	.byte	0x50, 0xd0, 0x00, 0x00, 0x01, 0x00, 0x00, 0x00, 0x60, 0xd0, 0x00, 0x00


	//----- nvinfo : EIATTR_MERCURY_ISA_VERSION
	.align		4
.L_37:
        /*3488*/ 	.byte	0x03, 0x5f
        /*348a*/ 	.short	0x0101


	//----- nvinfo : EIATTR_EXIT_INSTR_OFFSETS
	.align		4
        /*348c*/ 	.byte	0x04, 0x1c
        /*348e*/ 	.short	(.L_39 - .L_38)


	//   ....[0]....
.L_38:
        /*3490*/ 	.word	0x0007e000


	//   ....[1]....
        /*3494*/ 	.word	0x0007e020


	//----- nvinfo : EIATTR_REQNTID
	.align		4
.L_39:
        /*3498*/ 	.byte	0x04, 0x10
        /*349a*/ 	.short	(.L_41 - .L_40)
.L_40:
        /*349c*/ 	.word	0x00000040
        /*34a0*/ 	.word	0x00000001
        /*34a4*/ 	.word	0x00000001


	//----- nvinfo : EIATTR_CBANK_PARAM_SIZE
	.align		4
.L_41:
        /*34a8*/ 	.byte	0x03, 0x19
        /*34aa*/ 	.short	0x0050


	//----- nvinfo : EIATTR_PARAM_CBANK
	.align		4
        /*34ac*/ 	.byte	0x04, 0x0a
        /*34ae*/ 	.short	(.L_43 - .L_42)
	.align		4
.L_42:
        /*34b0*/ 	.word	index@(.nv.constant0.matmul_kernel)
        /*34b4*/ 	.short	0x0210
        /*34b6*/ 	.short	0x0050


	//----- nvinfo : EIATTR_SW_WAR
	.align		4
.L_43:
        /*34b8*/ 	.byte	0x04, 0x36
        /*34ba*/ 	.short	(.L_45 - .L_44)
.L_44:
        /*34bc*/ 	.word	0x00000008
.L_45:


//--------------------- .nv.callgraph             --------------------------
	.section	.nv.callgraph,"",@"SHT_CUDA_CALLGRAPH"
	.align	4
	.sectionentsize	8
	.align		4
        /*0000*/ 	.word	0x00000000
	.align		4
        /*0004*/ 	.word	0xffffffff
	.align		4
        /*0008*/ 	.word	0x00000000
	.align		4
        /*000c*/ 	.word	0xfffffffe
	.align		4
        /*0010*/ 	.word	0x00000000
	.align		4
        /*0014*/ 	.word	0xfffffffd
	.align		4
        /*0018*/ 	.word	0x00000000
	.align		4
        /*001c*/ 	.word	0xfffffffc


//--------------------- .text.matmul_kernel       --------------------------
	.section	.text.matmul_kernel,"ax",@progbits
	.align	128
        .global         matmul_kernel
        .type           matmul_kernel,@function
        .size           matmul_kernel,(.L_x_4 - matmul_kernel)
        .other          matmul_kernel,@"STO_CUDA_ENTRY STV_DEFAULT"
matmul_kernel:
.text.matmul_kernel:
[----:B------:R-:W0:Y:S08]  /*0000*/  LDC R1, c[0x0][0x28] ;  /* 0x00000a00ff017b82 */ /* 0x000e300000000800 */
[----:B------:R-:W1:Y:S01]  /*0010*/  LDC.64 R4, c[0x0][0x228] ;  /* 0x00008a00ff047b82 */ /* 0x000e620000000a00 */
[----:B0-----:R-:W-:Y:S01]  /*0020*/  VIADD R1, R1, 0xffffb420 ;  /* 0xffffb42001017836 */ /* 0x001fe20000000000 */
[----:B------:R-:W0:Y:S01]  /*0030*/  S2R R16, SR_TID.X ;  /* 0x0000000000107919 */ /* 0x000e220000002100 */
[----:B------:R-:W-:Y:S01]  /*0040*/  UMOV UR4, 0x400 ;  /* 0x0000040000047882 */ /* 0x000fe20000000000 */
[----:B------:R-:W-:-:S04]  /*0050*/  ULDC.64 UR32, c[0x0][0x208] ;  /* 0x0000820000207ab9 */ /* 0x000fc80000000a00 */
[----:B------:R-:W2:Y:S01]  /*0060*/  S2UR UR5, SR_CgaCtaId ;  /* 0x00000000000579c3 */ /* 0x000ea20000008800 */
[----:B-1----:R-:W-:-:S05]  /*0070*/  VIADD R0, R5, 0x3f ;  /* 0x0000003f05007836 */ /* 0x002fca0000000000 */
[----:B------:R-:W-:Y:S01]  /*0080*/  SHF.R.S32.HI R3, RZ, 0x1f, R0 ;  /* 0x0000001fff037819 */ /* 0x000fe20000011400 */
[----:B--2---:R-:W-:-:S03]  /*0090*/  ULEA UR4, UR5, UR4, 0x18 ;  /* 0x0000000405047291 */ /* 0x004fc6000f8ec03f */
[----:B------:R-:W-:Y:S02]  /*00a0*/  LEA.HI R3, R3, R0, RZ, 0x6 ;  /* 0x0000000003037211 */ /* 0x000fe400078f30ff */
[----:B0-----:R-:W-:Y:S02]  /*00b0*/  LOP3.LUT R18, R16, 0x3f, RZ, 0xc0, !PT ;  /* 0x0000003f10127812 */ /* 0x001fe400078ec0ff */
[----:B------:R-:W-:Y:S02]  /*00c0*/  SHF.R.S32.HI R0, RZ, 0x6, R3 ;  /* 0x00000006ff007819 */ /* 0x000fe40000011403 */
[----:B------:R-:W0:Y:S03]  /*00d0*/  S2R R3, SR_CTAID.X ;  /* 0x0000000000037919 */ /* 0x000e260000002500 */
[----:B------:R-:W-:-:S05]  /*00e0*/  IMAD.SHL.U32 R0, R0, 0x8, RZ ;  /* 0x0000000800007824 */ /* 0x000fca00078e00ff */
[-C--:B------:R-:W-:Y:S02]  /*00f0*/  IABS R9, R0.reuse ;  /* 0x0000000000097213 */ /* 0x080fe40000000000 */
[----:B------:R-:W-:Y:S02]  /*0100*/  IABS R12, R0 ;  /* 0x00000000000c7213 */ /* 0x000fe40000000000 */
[----:B------:R-:W1:Y:S08]  /*0110*/  I2F.RP R2, R9 ;  /* 0x0000000900027306 */ /* 0x000e700000209400 */
[----:B-1----:R-:W1:Y:S01]  /*0120*/  MUFU.RCP R2, R2 ;  /* 0x0000000200027308 */ /* 0x002e620000001000 */
[----:B0-----:R-:W-:Y:S01]  /*0130*/  IABS R10, R3 ;  /* 0x00000003000a7213 */ /* 0x001fe20000000000 */
[----:B-1----:R-:W-:-:S02]  /*0140*/  VIADD R6, R2, 0xffffffe ;  /* 0x0ffffffe02067836 */ /* 0x002fc40000000000 */
[----:B------:R-:W-:-:S04]  /*0150*/  IMAD.MOV R2, RZ, RZ, -R12 ;  /* 0x000000ffff027224 */ /* 0x000fc800078e0a0c */
[----:B------:R0:W1:Y:S02]  /*0160*/  F2I.FTZ.U32.TRUNC.NTZ R7, R6 ;  /* 0x0000000600077305 */ /* 0x000064000021f000 */
[----:B0-----:R-:W-:Y:S02]  /*0170*/  IMAD.MOV.U32 R6, RZ, RZ, RZ ;  /* 0x000000ffff067224 */ /* 0x001fe400078e00ff */
[----:B-1----:R-:W-:-:S04]  /*0180*/  IMAD.MOV R8, RZ, RZ, -R7 ;  /* 0x000000ffff087224 */ /* 0x002fc800078e0a07 */
[----:B------:R-:W-:Y:S02]  /*0190*/  IMAD R11, R8, R9, RZ ;  /* 0x00000009080b7224 */ /* 0x000fe400078e02ff */
[----:B------:R-:W-:Y:S02]  /*01a0*/  IMAD.MOV.U32 R8, RZ, RZ, R10 ;  /* 0x000000ffff087224 */ /* 0x000fe400078e000a */
[----:B------:R-:W-:-:S06]  /*01b0*/  IMAD.HI.U32 R7, R7, R11, R6 ;  /* 0x0000000b07077227 */ /* 0x000fcc00078e0006 */
[----:B------:R-:W-:-:S04]  /*01c0*/  IMAD.HI.U32 R7, R7, R8, RZ ;  /* 0x0000000807077227 */ /* 0x000fc800078e00ff */
[----:B------:R-:W-:-:S05]  /*01d0*/  IMAD R2, R7, R2, R8 ;  /* 0x0000000207027224 */ /* 0x000fca00078e0208 */
[----:B------:R-:W-:-:S13]  /*01e0*/  ISETP.GT.U32.AND P1, PT, R9, R2, PT ;  /* 0x000000020900720c */ /* 0x000fda0003f24070 */
[----:B------:R-:W-:Y:S02]  /*01f0*/  @!P1 IMAD.IADD R2, R2, 0x1, -R9 ;  /* 0x0000000102029824 */ /* 0x000fe400078e0a09 */
[----:B------:R-:W-:Y:S01]  /*0200*/  @!P1 VIADD R7, R7, 0x1 ;  /* 0x0000000107079836 */ /* 0x000fe20000000000 */
[----:B------:R-:W-:Y:S02]  /*0210*/  ISETP.NE.AND P1, PT, R0, RZ, PT ;  /* 0x000000ff0000720c */ /* 0x000fe40003f25270 */
[----:B------:R-:W-:Y:S02]  /*0220*/  ISETP.GE.U32.AND P0, PT, R2, R9, PT ;  /* 0x000000090200720c */ /* 0x000fe40003f06070 */
[----:B------:R-:W-:-:S04]  /*0230*/  LOP3.LUT R2, R3, R0, RZ, 0x3c, !PT ;  /* 0x0000000003027212 */ /* 0x000fc800078e3cff */
[----:B------:R-:W-:Y:S01]  /*0240*/  ISETP.GE.AND P2, PT, R2, RZ, PT ;  /* 0x000000ff0200720c */ /* 0x000fe20003f46270 */
[----:B------:R-:W-:-:S06]  /*0250*/  VIADD R2, R4, 0x1ff ;  /* 0x000001ff04027836 */ /* 0x000fcc0000000000 */
[----:B------:R-:W-:-:S04]  /*0260*/  @P0 VIADD R7, R7, 0x1 ;  /* 0x0000000107070836 */ /* 0x000fc80000000000 */
[----:B------:R-:W-:Y:S01]  /*0270*/  IMAD.MOV.U32 R6, RZ, RZ, R7 ;  /* 0x000000ffff067224 */ /* 0x000fe200078e0007 */
[----:B------:R-:W-:-:S03]  /*0280*/  SHF.R.S32.HI R7, RZ, 0x1f, R2 ;  /* 0x0000001fff077819 */ /* 0x000fc60000011402 */
[----:B------:R-:W-:Y:S01]  /*0290*/  @!P2 IMAD.MOV R6, RZ, RZ, -R6 ;  /* 0x000000ffff06a224 */ /* 0x000fe200078e0a06 */
[----:B------:R-:W-:Y:S02]  /*02a0*/  @!P1 LOP3.LUT R6, RZ, R0, RZ, 0x33, !PT ;  /* 0x00000000ff069212 */ /* 0x000fe400078e33ff */
[----:B------:R-:W-:-:S03]  /*02b0*/  LEA.HI R7, R7, R2, RZ, 0x9 ;  /* 0x0000000207077211 */ /* 0x000fc600078f48ff */
[----:B------:R-:W-:Y:S02]  /*02c0*/  IMAD.SHL.U32 R2, R6, 0x8, RZ ;  /* 0x0000000806027824 */ /* 0x000fe400078e00ff */
[----:B------:R-:W-:-:S03]  /*02d0*/  IMAD.MOV R6, RZ, RZ, -R6 ;  /* 0x000000ffff067224 */ /* 0x000fc600078e0a06 */
[----:B------:R-:W-:Y:S01]  /*02e0*/  LEA.HI.SX32 R7, R7, -R2, 0x17 ;  /* 0x8000000207077211 */ /* 0x000fe200078fbaff */
[----:B------:R-:W-:Y:S02]  /*02f0*/  IMAD R15, R0, R6, R3 ;  /* 0x00000006000f7224 */ /* 0x000fe400078e0203 */
[----:B------:R-:W-:Y:S01]  /*0300*/  IMAD.MOV.U32 R6, RZ, RZ, RZ ;  /* 0x000000ffff067224 */ /* 0x000fe200078e00ff */
[----:B------:R-:W-:Y:S02]  /*0310*/  VIMNMX R8, R7, 0x8, PT ;  /* 0x0000000807087848 */ /* 0x000fe40003fe0100 */
[----:B------:R-:W-:Y:S02]  /*0320*/  IABS R13, R15 ;  /* 0x0000000f000d7213 */ /* 0x000fe40000000000 */
[----:B------:R-:W-:-:S04]  /*0330*/  IABS R11, R8 ;  /* 0x00000008000b7213 */ /* 0x000fc80000000000 */
[----:B------:R-:W0:Y:S08]  /*0340*/  I2F.RP R9, R11 ;  /* 0x0000000b00097306 */ /* 0x000e300000209400 */
[----:B0-----:R-:W0:Y:S02]  /*0350*/  MUFU.RCP R9, R9 ;  /* 0x0000000900097308 */ /* 0x001e240000001000 */
[----:B0-----:R-:W-:-:S06]  /*0360*/  VIADD R7, R9, 0xffffffe ;  /* 0x0ffffffe09077836 */ /* 0x001fcc0000000000 */
[----:B------:R-:W0:Y:S02]  /*0370*/  F2I.FTZ.U32.TRUNC.NTZ R7, R7 ;  /* 0x0000000700077305 */ /* 0x000e24000021f000 */
[----:B0-----:R-:W-:-:S04]  /*0380*/  IMAD.MOV R10, RZ, RZ, -R7 ;  /* 0x000000ffff0a7224 */ /* 0x001fc800078e0a07 */
[----:B------:R-:W-:-:S04]  /*0390*/  IMAD.MOV.U32 R0, RZ, RZ, R10 ;  /* 0x000000ffff007224 */ /* 0x000fc800078e000a */
[----:B------:R-:W-:Y:S01]  /*03a0*/  IMAD R3, R0, R11, RZ ;  /* 0x0000000b00037224 */ /* 0x000fe200078e02ff */
[----:B------:R-:W-:-:S03]  /*03b0*/  IABS R0, R8 ;  /* 0x0000000800007213 */ /* 0x000fc60000000000 */
[----:B------:R-:W-:Y:S02]  /*03c0*/  IMAD.HI.U32 R6, R7, R3, R6 ;  /* 0x0000000307067227 */ /* 0x000fe400078e0006 */
[----:B------:R-:W0:Y:S02]  /*03d0*/  LDC R7, c[0x0][0x230] ;  /* 0x00008c00ff077b82 */ /* 0x000e240000000800 */
[----:B------:R-:W-:Y:S02]  /*03e0*/  IMAD.MOV R0, RZ, RZ, -R0 ;  /* 0x000000ffff007224 */ /* 0x000fe400078e0a00 */
[----:B------:R-:W-:-:S04]  /*03f0*/  IMAD.HI.U32 R6, R6, R13, RZ ;  /* 0x0000000d06067227 */ /* 0x000fc800078e00ff */
[----:B------:R-:W-:-:S05]  /*0400*/  IMAD R0, R6, R0, R13 ;  /* 0x0000000006007224 */ /* 0x000fca00078e020d */
[----:B------:R-:W-:Y:S01]  /*0410*/  ISETP.GT.U32.AND P1, PT, R11, R0, PT ;  /* 0x000000000b00720c */ /* 0x000fe20003f24070 */
[----:B0-----:R-:W-:-:S12]  /*0420*/  VIADD R14, R7, 0x3f ;  /* 0x0000003f070e7836 */ /* 0x001fd80000000000 */
[----:B------:R-:W-:Y:S02]  /*0430*/  @!P1 IMAD.IADD R0, R0, 0x1, -R11 ;  /* 0x0000000100009824 */ /* 0x000fe400078e0a0b */
[----:B------:R-:W-:Y:S01]  /*0440*/  @!P1 VIADD R6, R6, 0x1 ;  /* 0x0000000106069836 */ /* 0x000fe20000000000 */
[----:B------:R-:W-:Y:S02]  /*0450*/  ISETP.NE.AND P1, PT, R8, RZ, PT ;  /* 0x000000ff0800720c */ /* 0x000fe40003f25270 */
[----:B------:R-:W-:Y:S02]  /*0460*/  ISETP.GE.U32.AND P0, PT, R0, R11, PT ;  /* 0x0000000b0000720c */ /* 0x000fe40003f06070 */
[----:B------:R-:W-:-:S04]  /*0470*/  LOP3.LUT R0, R15, R8, RZ, 0x3c, !PT ;  /* 0x000000080f007212 */ /* 0x000fc800078e3cff */
[----:B------:R-:W-:-:S07]  /*0480*/  ISETP.GE.AND P2, PT, R0, RZ, PT ;  /* 0x000000ff0000720c */ /* 0x000fce0003f46270 */
[----:B------:R-:W-:Y:S01]  /*0490*/  @P0 VIADD R6, R6, 0x1 ;  /* 0x0000000106060836 */ /* 0x000fe20000000000 */
[----:B------:R-:W-:-:S05]  /*04a0*/  ISETP.GT.AND P0, PT, R14, 0x3f, PT ;  /* 0x0000003f0e00780c */ /* 0x000fca0003f04270 */
[----:B------:R-:W-:Y:S01]  /*04b0*/  @!P2 IMAD.MOV R6, RZ, RZ, -R6 ;  /* 0x000000ffff06a224 */ /* 0x000fe200078e0a06 */
[----:B------:R-:W-:-:S05]  /*04c0*/  @!P1 LOP3.LUT R6, RZ, R8, RZ, 0x33, !PT ;  /* 0x00000008ff069212 */ /* 0x000fca00078e33ff */
[----:B------:R-:W-:Y:S02]  /*04d0*/  IMAD.MOV R3, RZ, RZ, -R6 ;  /* 0x000000ffff037224 */ /* 0x000fe400078e0a06 */
[----:B------:R-:W-:Y:S02]  /*04e0*/  IMAD.SHL.U32 R17, R6, 0x40, RZ ;  /* 0x0000004006117824 */ /* 0x000fe400078e00ff */
[----:B------:R-:W-:Y:S02]  /*04f0*/  IMAD R3, R8, R3, R15 ;  /* 0x0000000308037224 */ /* 0x000fe400078e020f */
[C---:B------:R-:W-:Y:S01]  /*0500*/  VIADD R6, R17.reuse, 0x2 ;  /* 0x0000000211067836 */ /* 0x040fe20000000000 */
[----:B------:R-:W-:Y:S01]  /*0510*/  STL [R1+0x1010], R17 ;  /* 0x0010101101007387 */ /* 0x000fe20000100800 */
[----:B------:R-:W-:Y:S02]  /*0520*/  IMAD.IADD R0, R2, 0x1, R3 ;  /* 0x0000000102007824 */ /* 0x000fe400078e0203 */
[----:B------:R-:W-:-:S02]  /*0530*/  VIADD R2, R17, 0x1 ;  /* 0x0000000111027836 */ /* 0x000fc40000000000 */
[C---:B------:R-:W-:Y:S02]  /*0540*/  VIADD R3, R17.reuse, 0x3 ;  /* 0x0000000311037836 */ /* 0x040fe40000000000 */
[----:B------:R-:W-:Y:S01]  /*0550*/  IMAD R22, R0, 0x200, R18 ;  /* 0x0000020000167824 */ /* 0x000fe200078e0212 */
[----:B------:R0:W-:Y:S01]  /*0560*/  STL [R1+0x140], R2 ;  /* 0x0001400201007387 */ /* 0x0001e20000100800 */
[C---:B------:R-:W-:Y:S02]  /*0570*/  VIADD R14, R17.reuse, 0x32 ;  /* 0x00000032110e7836 */ /* 0x040fe40000000000 */
[C---:B------:R-:W-:Y:S01]  /*0580*/  VIADD R0, R22.reuse, 0x40 ;  /* 0x0000004016007836 */ /* 0x040fe20000000000 */
[----:B------:R1:W-:Y:S01]  /*0590*/  STL [R1+0x13c], R6 ;  /* 0x00013c0601007387 */ /* 0x0003e20000100800 */
[----:B------:R-:W-:Y:S02]  /*05a0*/  VIADD R15, R22, 0x80 ;  /* 0x00000080160f7836 */ /* 0x000fe40000000000 */
[C---:B------:R-:W-:Y:S01]  /*05b0*/  VIADD R13, R17.reuse, 0x33 ;  /* 0x00000033110d7836 */ /* 0x040fe20000000000 */
[----:B------:R2:W-:Y:S01]  /*05c0*/  STL [R1+0x138], R3 ;  /* 0x0001380301007387 */ /* 0x0005e20000100800 */
[----:B------:R-:W-:-:S02]  /*05d0*/  VIADD R12, R17, 0x36 ;  /* 0x00000036110c7836 */ /* 0x000fc40000000000 */
[C---:B0-----:R-:W-:Y:S02]  /*05e0*/  VIADD R2, R17.reuse, 0x4 ;  /* 0x0000000411027836 */ /* 0x041fe40000000000 */
[C---:B------:R-:W-:Y:S02]  /*05f0*/  VIADD R11, R17.reuse, 0x37 ;  /* 0x00000037110b7836 */ /* 0x040fe40000000000 */
[C---:B-1----:R-:W-:Y:S01]  /*0600*/  VIADD R6, R17.reuse, 0x5 ;  /* 0x0000000511067836 */ /* 0x042fe20000000000 */
[----:B------:R0:W-:Y:S01]  /*0610*/  STL [R1+0x134], R2 ;  /* 0x0001340201007387 */ /* 0x0001e20000100800 */
[C---:B------:R-:W-:Y:S02]  /*0620*/  VIADD R10, R17.reuse, 0x38 ;  /* 0x00000038110a7836 */ /* 0x040fe40000000000 */
[C---:B--2---:R-:W-:Y:S01]  /*0630*/  VIADD R3, R17.reuse, 0x6 ;  /* 0x0000000611037836 */ /* 0x044fe20000000000 */
[----:B------:R1:W-:Y:S01]  /*0640*/  STL [R1+0x130], R6 ;  /* 0x0001300601007387 */ /* 0x0003e20000100800 */
[----:B------:R-:W-:-:S02]  /*0650*/  VIADD R9, R17, 0x39 ;  /* 0x0000003911097836 */ /* 0x000fc40000000000 */
[C---:B------:R-:W-:Y:S01]  /*0660*/  VIADD R8, R17.reuse, 0x3a ;  /* 0x0000003a11087836 */ /* 0x040fe20000000000 */
[----:B------:R2:W-:Y:S01]  /*0670*/  STL [R1+0x12c], R3 ;  /* 0x00012c0301007387 */ /* 0x0005e20000100800 */
[C---:B------:R-:W-:Y:S02]  /*0680*/  VIADD R7, R17.reuse, 0x3b ;  /* 0x0000003b11077836 */ /* 0x040fe40000000000 */
[C---:B0-----:R-:W-:Y:S02]  /*0690*/  VIADD R2, R17.reuse, 0x7 ;  /* 0x0000000711027836 */ /* 0x041fe40000000000 */
[C---:B------:R-:W-:Y:S02]  /*06a0*/  VIADD R21, R17.reuse, 0x3e ;  /* 0x0000003e11157836 */ /* 0x040fe40000000000 */
[C---:B-1----:R-:W-:Y:S01]  /*06b0*/  VIADD R6, R17.reuse, 0x8 ;  /* 0x0000000811067836 */ /* 0x042fe20000000000 */
[----:B------:R0:W-:Y:S01]  /*06c0*/  STL [R1+0x128], R2 ;  /* 0x0001280201007387 */ /* 0x0001e20000100800 */
[----:B------:R-:W-:-:S02]  /*06d0*/  VIADD R20, R17, 0x3f ;  /* 0x0000003f11147836 */ /* 0x000fc40000000000 */
[C---:B--2---:R-:W-:Y:S01]  /*06e0*/  VIADD R3, R17.reuse, 0x9 ;  /* 0x0000000911037836 */ /* 0x044fe20000000000 */
[----:B------:R1:W-:Y:S04]  /*06f0*/  STL [R1+0x124], R6 ;  /* 0x0001240601007387 */ /* 0x0003e80000100800 */
[----:B------:R2:W-:Y:S01]  /*0700*/  STL [R1+0x120], R3 ;  /* 0x0001200301007387 */ /* 0x0005e20000100800 */
[C---:B0-----:R-:W-:Y:S02]  /*0710*/  VIADD R2, R17.reuse, 0xa ;  /* 0x0000000a11027836 */ /* 0x041fe40000000000 */
[----:B-1----:R-:W-:-:S03]  /*0720*/  VIADD R6, R17, 0xb ;  /* 0x0000000b11067836 */ /* 0x002fc60000000000 */
[----:B------:R0:W-:Y:S01]  /*0730*/  STL [R1+0x11c], R2 ;  /* 0x00011c0201007387 */ /* 0x0001e20000100800 */
[----:B--2---:R-:W-:-:S03]  /*0740*/  VIADD R3, R17, 0xc ;  /* 0x0000000c11037836 */ /* 0x004fc60000000000 */
        /* <DEDUP_REMOVED lines=77> */
[----:B--2---:R-:W-:-:S05]  /*0c20*/  VIADD R3, R17, 0x34 ;  /* 0x0000003411037836 */ /* 0x004fca0000000000 */
[----:B------:R1:W-:Y:S01]  /*0c30*/  STL [R1+0x38], R3 ;  /* 0x0000380301007387 */ /* 0x0003e20000100800 */
[----:B0-----:R-:W-:-:S05]  /*0c40*/  VIADD R2, R17, 0x35 ;  /* 0x0000003511027836 */ /* 0x001fca0000000000 */
[----:B------:R0:W-:Y:S01]  /*0c50*/  STL [R1+0x34], R2 ;  /* 0x0000340201007387 */ /* 0x0001e20000100800 */
[----:B-1----:R-:W-:-:S03]  /*0c60*/  VIADD R3, R17, 0x3d ;  /* 0x0000003d11037836 */ /* 0x002fc60000000000 */
[----:B------:R-:W-:Y:S04]  /*0c70*/  STL [R1+0x122c], R22 ;  /* 0x00122c1601007387 */ /* 0x000fe80000100800 */
[----:B------:R1:W-:Y:S01]  /*0c80*/  STL [R1+0x1f90], R0 ;  /* 0x001f900001007387 */ /* 0x0003e20000100800 */
[----:B0-----:R-:W-:-:S03]  /*0c90*/  VIADD R2, R22, 0xc0 ;  /* 0x000000c016027836 */ /* 0x001fc60000000000 */
[----:B------:R0:W-:Y:S04]  /*0ca0*/  STL [R1+0x1d38], R15 ;  /* 0x001d380f01007387 */ /* 0x0001e80000100800 */
[----:B------:R2:W-:Y:S01]  /*0cb0*/  STL [R1+0x1c70], R2 ;  /* 0x001c700201007387 */ /* 0x0005e20000100800 */
[C---:B-1----:R-:W-:Y:S02]  /*0cc0*/  VIADD R0, R22.reuse, 0x100 ;  /* 0x0000010016007836 */ /* 0x042fe40000000000 */
[----:B0-----:R-:W-:-:S03]  /*0cd0*/  VIADD R15, R22, 0x140 ;  /* 0x00000140160f7836 */ /* 0x001fc60000000000 */
[----:B------:R0:W-:Y:S01]  /*0ce0*/  STL [R1+0x1c48], R0 ;  /* 0x001c480001007387 */ /* 0x0001e20000100800 */
[----:B--2---:R-:W-:-:S03]  /*0cf0*/  VIADD R2, R22, 0x180 ;  /* 0x0000018016027836 */ /* 0x004fc60000000000 */
[----:B------:R1:W-:Y:S04]  /*0d00*/  STL [R1+0x1c30], R15 ;  /* 0x001c300f01007387 */ /* 0x0003e80000100800 */
[----:B------:R1:W-:Y:S01]  /*0d10*/  STL [R1+0x1b78], R2 ;  /* 0x001b780201007387 */ /* 0x0003e20000100800 */
[----:B0-----:R-:W-:-:S05]  /*0d20*/  VIADD R0, R22, 0x1c0 ;  /* 0x000001c016007836 */ /* 0x001fca0000000000 */
[----:B------:R1:W-:Y:S01]  /*0d30*/  STL [R1+0x1b38], R0 ;  /* 0x001b380001007387 */ /* 0x0003e20000100800 */
[----:B------:R-:W-:Y:S05]  /*0d40*/  @P0 BRA `(.L_x_0) ;  /* 0x00000020000c0947 */ /* 0x000fea0003800000 */
[----:B-1----:R-:W-:Y:S01]  /*0d50*/  IMAD.SHL.U32 R0, R16, 0x8, RZ ;  /* 0x0000000810007824 */ /* 0x002fe200078e00ff */
[----:B------:R0:W-:Y:S04]  /*0d60*/  STL [R1+0x800], RZ ;  /* 0x000800ff01007387 */ /* 0x0001e80000100800 */
[----:B------:R0:W-:Y:S04]  /*0d70*/  STL [R1+0x26ac], R0 ;  /* 0x0026ac0001007387 */ /* 0x0001e80000100800 */
[----:B------:R0:W-:Y:S04]  /*0d80*/  STL [R1+0x804], RZ ;  /* 0x000804ff01007387 */ /* 0x0001e80000100800 */
        /* <DEDUP_REMOVED lines=509> */
[----:B------:R0:W-:Y:S01]  /*2d60*/  STL [R1+0xac], RZ ;  /* 0x0000acff01007387 */ /* 0x0001e20000100800 */
[----:B------:R-:W-:Y:S05]  /*2d70*/  BRA `(.L_x_1) ;  /* 0x00000584004c7947 */ /* 0x000fea0003800000 */
.L_x_0:
[----:B------:R-:W-:Y:S01]  /*2d80*/  STL [R1+0x2800], R9 ;  /* 0x0028000901007387 */ /* 0x000fe20000100800 */
[----:B-1----:R-:W-:Y:S02]  /*2d90*/  IABS R15, R4 ;  /* 0x00000004000f7213 */ /* 0x002fe40000000000 */
[----:B------:R-:W-:Y:S01]  /*2da0*/  IABS R2, R5 ;  /* 0x0000000500027213 */ /* 0x000fe20000000000 */
[----:B------:R0:W-:Y:S01]  /*2db0*/  STL [R1+0x27fc], R10 ;  /* 0x0027fc0a01007387 */ /* 0x0001e20000100800 */
[----:B------:R-:W-:Y:S01]  /*2dc0*/  IABS R27, R22 ;  /* 0x00000016001b7213 */ /* 0x000fe20000000000 */
[----:B------:R-:W-:Y:S01]  /*2dd0*/  IMAD.MOV.U32 R18, RZ, RZ, RZ ;  /* 0x000000ffff127224 */ /* 0x000fe200078e00ff */
[----:B------:R-:W-:Y:S01]  /*2de0*/  ISETP.GE.AND P3, PT, R20, RZ, PT ;  /* 0x000000ff1400720c */ /* 0x000fe20003f66270 */
[----:B------:R-:W-:Y:S01]  /*2df0*/  ULDC UR9, c[0x0][0x23c] ;  /* 0x00008f0000097ab9 */ /* 0x000fe20000000800 */
[----:B------:R-:W-:Y:S01]  /*2e00*/  ISETP.GE.AND P4, PT, R21, RZ, PT ;  /* 0x000000ff1500720c */ /* 0x000fe20003f86270 */
[----:B------:R-:W-:Y:S01]  /*2e10*/  ULDC.64 UR6, c[0x0][0x218] ;  /* 0x0000860000067ab9 */ /* 0x000fe20000000a00 */
[----:B------:R-:W-:Y:S01]  /*2e20*/  ULDC UR5, c[0x0][0x240] ;  /* 0x0000900000057ab9 */ /* 0x000fe20000000800 */
[----:B------:R-:W-:Y:S01]  /*2e30*/  ULDC UR61, c[0x0][0x234] ;  /* 0x00008d00003d7ab9 */ /* 0x000fe20000000800 */
[----:B------:R-:W-:Y:S01]  /*2e40*/  ULDC.64 UR34, c[0x0][0x210] ;  /* 0x0000840000227ab9 */ /* 0x000fe20000000a00 */
[----:B0-----:R-:W2:Y:S01]  /*2e50*/  LDL R10, [R1+0x1d38] ;  /* 0x001d3800010a7983 */ /* 0x001ea20000100800 */
[----:B------:R-:W-:Y:S01]  /*2e60*/  ULDC UR10, c[0x0][0x238] ;  /* 0x00008e00000a7ab9 */ /* 0x000fe20000000800 */
[----:B------:R-:W-:Y:S01]  /*2e70*/  ULDC UR37, c[0x0][0x238] ;  /* 0x00008e0000257ab9 */ /* 0x000fe20000000800 */
[----:B------:R-:W-:Y:S01]  /*2e80*/  ULDC UR53, c[0x0][0x238] ;  /* 0x00008e0000357ab9 */ /* 0x000fe20000000800 */
[----:B------:R0:W-:Y:S01]  /*2e90*/  STL [R1+0x27f8], R11 ;  /* 0x0027f80b01007387 */ /* 0x0001e20000100800 */
[----:B------:R-:W-:Y:S01]  /*2ea0*/  ULDC UR17, c[0x0][0x238] ;  /* 0x00008e0000117ab9 */ /* 0x000fe20000000800 */
        /* <DEDUP_REMOVED lines=8> */
[----:B0-----:R-:W3:Y:S01]  /*2f30*/  LDL R11, [R1+0x1c70] ;  /* 0x001c7000010b7983 */ /* 0x001ee20000100800 */
        /* <DEDUP_REMOVED lines=13> */
[----:B0-----:R-:W4:Y:S01]  /*3010*/  LDL R12, [R1+0x1c48] ;  /* 0x001c4800010c7983 */ /* 0x001f220000100800 */
        /* <DEDUP_REMOVED lines=13> */
[----:B0-----:R-:W5:Y:S01]  /*30f0*/  LDL R13, [R1+0x1c30] ;  /* 0x001c3000010d7983 */ /* 0x001f620000100800 */
        /* <DEDUP_REMOVED lines=13> */
[----:B0-----:R-:W5:Y:S04]  /*31d0*/  LDL R14, [R1+0x1b78] ;  /* 0x001b7800010e7983 */ /* 0x001f680000100800 */
[----:B------:R0:W-:Y:S04]  /*31e0*/  STL [R1+0x2804], R4 ;  /* 0x0028040401007387 */ /* 0x0001e80000100800 */
[----:B0-----:R-:W5:Y:S01]  /*31f0*/  LDL R4, [R1+0x1f90] ;  /* 0x001f900001047983 */ /* 0x001f620000100800 */
[----:B------:R-:W0:Y:S03]  /*3200*/  I2F.RP R16, R15 ;  /* 0x0000000f00107306 */ /* 0x000e260000209400 */
[----:B------:R1:W-:Y:S04]  /*3210*/  STL [R1+0x27dc], R5 ;  /* 0x0027dc0501007387 */ /* 0x0003e80000100800 */
[----:B-1----:R-:W5:Y:S01]  /*3220*/  LDL R5, [R1+0x1b38] ;  /* 0x001b380001057983 */ /* 0x002f620000100800 */
[----:B------:R-:W1:Y:S01]  /*3230*/  I2F.RP R0, R2 ;  /* 0x0000000200007306 */ /* 0x000e620000209400 */
[----:B------:R-:W-:-:S02]  /*3240*/  IABS R20, R20 ;  /* 0x0000001400147213 */ /* 0x000fc40000000000 */
[----:B------:R-:W-:-:S03]  /*3250*/  IABS R21, R21 ;  /* 0x0000001500157213 */ /* 0x000fc60000000000 */
[----:B------:R-:W-:Y:S02]  /*3260*/  IMAD.MOV.U32 R29, RZ, RZ, R20 ;  /* 0x000000ffff1d7224 */ /* 0x000fe400078e0014 */
[----:B0-----:R-:W0:Y:S01]  /*3270*/  MUFU.RCP R16, R16 ;  /* 0x0000001000107308 */ /* 0x001e220000001000 */
[----:B------:R-:W-:-:S07]  /*3280*/  IMAD.MOV.U32 R9, RZ, RZ, R21 ;  /* 0x000000ffff097224 */ /* 0x000fce00078e0015 */
[----:B-1----:R-:W1:Y:S01]  /*3290*/  MUFU.RCP R0, R0 ;  /* 0x0000000000007308 */ /* 0x002e620000001000 */
[----:B0-----:R-:W-:-:S07]  /*32a0*/  VIADD R16, R16, 0xffffffe ;  /* 0x0ffffffe10107836 */ /* 0x001fce0000000000 */
[----:B------:R0:W0:Y:S01]  /*32b0*/  F2I.FTZ.U32.TRUNC.NTZ R17, R16 ;  /* 0x0000001000117305 */ /* 0x000022000021f000 */
[----:B-1----:R-:W-:-:S07]  /*32c0*/  VIADD R0, R0, 0xffffffe ;  /* 0x0ffffffe00007836 */ /* 0x002fce0000000000 */
[----:B------:R-:W1:Y:S01]  /*32d0*/  F2I.FTZ.U32.TRUNC.NTZ R19, R0 ;  /* 0x0000000000137305 */ /* 0x000e62000021f000 */
[----:B0-----:R-:W-:Y:S02]  /*32e0*/  IMAD.MOV.U32 R16, RZ, RZ, RZ ;  /* 0x000000ffff107224 */ /* 0x001fe400078e00ff */
[----:B------:R-:W-:-:S04]  /*32f0*/  IMAD.MOV R24, RZ, RZ, -R17 ;  /* 0x000000ffff187224 */ /* 0x000fc800078e0a11 */
[----:B------:R-:W-:-:S04]  /*3300*/  IMAD R24, R24, R15, RZ ;  /* 0x0000000f18187224 */ /* 0x000fc800078e02ff */
[----:B------:R-:W-:-:S04]  /*3310*/  IMAD.HI.U32 R24, R17, R24, R16 ;  /* 0x0000001811187227 */ /* 0x000fc800078e0010 */
[----:B-1----:R-:W-:Y:S02]  /*3320*/  IMAD.MOV R0, RZ, RZ, -R19 ;  /* 0x000000ffff007224 */ /* 0x002fe400078e0a13 */
[----:B------:R-:W-:-:S04]  /*3330*/  IMAD.HI.U32 R28, R24, R27, RZ ;  /* 0x0000001b181c7227 */ /* 0x000fc800078e00ff */
[----:B------:R-:W-:Y:S02]  /*3340*/  IMAD.MOV R28, RZ, RZ, -R28 ;  /* 0x000000ffff1c7224 */ /* 0x000fe400078e0a1c */
[----:B------:R-:W-:Y:S02]  /*3350*/  IMAD R0, R0, R2, RZ ;  /* 0x0000000200007224 */ /* 0x000fe400078e02ff */
[----:B------:R-:W-:Y:S02]  /*3360*/  IMAD R27, R15, R28, R27 ;  /* 0x0000001c0f1b7224 */ /* 0x000fe400078e021b */
[----:B------:R-:W-:-:S03]  /*3370*/  IMAD.HI.U32 R0, R19, R0, R18 ;  /* 0x0000000013007227 */ /* 0x000fc600078e0012 */
[----:B------:R-:W-:-:S03]  /*3380*/  ISETP.GT.U32.AND P0, PT, R15, R27, PT ;  /* 0x0000001b0f00720c */ /* 0x000fc60003f04070 */
[----:B------:R-:W-:-:S04]  /*3390*/  IMAD.HI.U32 R21, R0, R29, RZ ;  /* 0x0000001d00157227 */ /* 0x000fc800078e00ff */
[----:B------:R-:W-:-:S04]  /*33a0*/  IMAD.MOV R21, RZ, RZ, -R21 ;  /* 0x000000ffff157224 */ /* 0x000fc800078e0a15 */
[----:B------:R-:W-:Y:S02]  /*33b0*/  IMAD R21, R2, R21, R29 ;  /* 0x0000001502157224 */ /* 0x000fe400078e021d */
[----:B------:R-:W-:Y:S01]  /*33c0*/  @!P0 IMAD.IADD R27, R27, 0x1, -R15 ;  /* 0x000000011b1b8824 */ /* 0x000fe200078e0a0f */
[----:B--2---:R-:W-:-:S05]  /*33d0*/  IABS R16, R10 ;  /* 0x0000000a00107213 */ /* 0x004fca0000000000 */
[----:B------:R-:W-:Y:S01]  /*33e0*/  IMAD.HI.U32 R25, R24, R16, RZ ;  /* 0x0000001018197227 */ /* 0x000fe200078e00ff */
[----:B---3--:R-:W-:-:S03]  /*33f0*/  IABS R22, R11 ;  /* 0x0000000b00167213 */ /* 0x008fc60000000000 */
[----:B------:R-:W-:Y:S02]  /*3400*/  IMAD.MOV R25, RZ, RZ, -R25 ;  /* 0x000000ffff197224 */ /* 0x000fe400078e0a19 */
[----:B------:R-:W-:-:S04]  /*3410*/  IMAD.HI.U32 R19, R24, R22, RZ ;  /* 0x0000001618137227 */ /* 0x000fc800078e00ff */
[----:B------:R-:W-:Y:S01]  /*3420*/  IMAD.MOV R19, RZ, RZ, -R19 ;  /* 0x000000ffff137224 */ /* 0x000fe200078e0a13 */
[----:B----4-:R-:W-:-:S03]  /*3430*/  IABS R23, R12 ;  /* 0x0000000c00177213 */ /* 0x010fc60000000000 */
[----:B------:R-:W-:Y:S01]  /*3440*/  IMAD R22, R15, R19, R22 ;  /* 0x000000130f167224 */ /* 0x000fe200078e0216 */
[----:B-----5:R-:W-:Y:S01]  /*3450*/  STL [R1+0x2808], R4 ;  /* 0x0028080401007387 */ /* 0x020fe20000100800 */
[----:B------:R-:W-:Y:S01]  /*3460*/  IABS R17, R4 ;  /* 0x0000000400117213 */ /* 0x000fe20000000000 */
[C---:B------:R-:W-:Y:S01]  /*3470*/  IMAD.HI.U32 R18, R24.reuse, R23, RZ ;  /* 0x0000001718127227 */ /* 0x040fe200078e00ff */
[----:B------:R-:W-:Y:S01]  /*3480*/  IABS R19, R14 ;  /* 0x0000000e00137213 */ /* 0x000fe20000000000 */
[----:B------:R0:W-:Y:S02]  /*3490*/  STL [R1+0x280c], R10 ;  /* 0x00280c0a01007387 */ /* 0x0001e40000100800 */
[----:B------:R-:W-:Y:S02]  /*34a0*/  IMAD.HI.U32 R26, R24, R17, RZ ;  /* 0x00000011181a7227 */ /* 0x000fe400078e00ff */
[----:B------:R1:W-:Y:S02]  /*34b0*/  STL [R1+0x2810], R11 ;  /* 0x0028100b01007387 */ /* 0x0003e40000100800 */
[----:B------:R-:W-:-:S02]  /*34c0*/  IMAD.MOV R26, RZ, RZ, -R26 ;  /* 0x000000ffff1a7224 */ /* 0x000fc400078e0a1a */
[----:B------:R-:W-:Y:S01]  /*34d0*/  IMAD.MOV R18, RZ, RZ, -R18 ;  /* 0x000000ffff127224 */ /* 0x000fe200078e0a12 */
[----:B0-----:R-:W2:Y:S01]  /*34e0*/  LDL R10, [R1+0x122c] ;  /* 0x00122c00010a7983 */ /* 0x001ea20000100800 */
[C---:B------:R-:W-:Y:S01]  /*34f0*/  IMAD R17, R15.reuse, R26, R17 ;  /* 0x0000001a0f117224 */ /* 0x040fe200078e0211 */
[----:B------:R-:W-:Y:S01]  /*3500*/  IABS R26, R13 ;  /* 0x0000000d001a7213 */ /* 0x000fe20000000000 */
[C---:B------:R-:W-:Y:S01]  /*3510*/  IMAD R23, R15.reuse, R18, R23 ;  /* 0x000000120f177224 */ /* 0x040fe200078e0217 */
[----:B------:R-:W-:Y:S01]  /*3520*/  IABS R18, R5 ;  /* 0x0000000500127213 */ /* 0x000fe20000000000 */
[C---:B------:R-:W-:Y:S01]  /*3530*/  IMAD R16, R15.reuse, R25, R16 ;  /* 0x000000190f107224 */ /* 0x040fe200078e0210 */
[----:B------:R-:W-:Y:S01]  /*3540*/  ISETP.GT.U32.AND P2, PT, R15, R27, PT ;  /* 0x0000001b0f00720c */ /* 0x000fe20003f44070 */
[----:B------:R-:W-:-:S04]  /*3550*/  IMAD.HI.U32 R20, R24, R26, RZ ;  /* 0x0000001a18147227 */ /* 0x000fc800078e00ff */
[----:B------:R-:W-:-:S04]  /*3560*/  IMAD.HI.U32 R28, R24, R19, RZ ;  /* 0x00000013181c7227 */ /* 0x000fc800078e00ff */
[----:B------:R-:W-:-:S04]  /*3570*/  IMAD.HI.U32 R25, R24, R18, RZ ;  /* 0x0000001218197227 */ /* 0x000fc800078e00ff */
[----:B------:R-:W-:Y:S01]  /*3580*/  IMAD.MOV R24, RZ, RZ, -R20 ;  /* 0x000000ffff187224 */ /* 0x000fe200078e0a14 */
[----:B------:R-:W-:Y:S01]  /*3590*/  ISETP.GT.U32.AND P6, PT, R15, R22, PT ;  /* 0x000000160f00720c */ /* 0x000fe20003fc4070 */
[----:B------:R-:W-:Y:S02]  /*35a0*/  @!P2 IMAD.IADD R27, R27, 0x1, -R15 ;  /* 0x000000011b1ba824 */ /* 0x000fe400078e0a0f */
[C---:B------:R-:W-:Y:S01]  /*35b0*/  IMAD R24, R15.reuse, R24, R26 ;  /* 0x000000180f187224 */ /* 0x040fe200078e021a */
[----:B------:R-:W-:Y:S01]  /*35c0*/  IABS R26, R3 ;  /* 0x00000003001a7213 */ /* 0x000fe20000000000 */
[----:B------:R-:W-:Y:S01]  /*35d0*/  IMAD.MOV R28, RZ, RZ, -R28 ;  /* 0x000000ffff1c7224 */ /* 0x000fe200078e0a1c */
[----:B------:R-:W-:Y:S01]  /*35e0*/  IABS R29, R6 ;  /* 0x00000006001d7213 */ /* 0x000fe20000000000 */
[----:B------:R-:W-:Y:S01]  /*35f0*/  IMAD.MOV R25, RZ, RZ, -R25 ;  /* 0x000000ffff197224 */ /* 0x000fe200078e0a19 */
[----:B------:R-:W-:Y:S01]  /*3600*/  ISETP.GT.U32.AND P2, PT, R15, R24, PT ;  /* 0x000000180f00720c */ /* 0x000fe20003f44070 */
[----:B------:R-:W-:-:S04]  /*3610*/  IMAD.HI.U32 R4, R0, R26, RZ ;  /* 0x0000001a00047227 */ /* 0x000fc800078e00ff */
[----:B------:R-:W-:Y:S02]  /*3620*/  @!P6 IMAD.IADD R22, R22, 0x1, -R15 ;  /* 0x000000011616e824 */ /* 0x000fe400078e0a0f */
[----:B------:R-:W-:Y:S01]  /*3630*/  IMAD R19, R15, R28, R19 ;  /* 0x0000001c0f137224 */ /* 0x000fe200078e0213 */
[----:B------:R-:W-:Y:S01]  /*3640*/  IABS R28, R7 ;  /* 0x00000007001c7213 */ /* 0x000fe20000000000 */
[----:B------:R-:W-:Y:S02]  /*3650*/  IMAD.MOV R4, RZ, RZ, -R4 ;  /* 0x000000ffff047224 */ /* 0x000fe400078e0a04 */
[----:B-1----:R-:W-:-:S04]  /*3660*/  IMAD.HI.U32 R11, R0, R29, RZ ;  /* 0x0000001d000b7227 */ /* 0x002fc800078e00ff */
[----:B------:R-:W-:Y:S01]  /*3670*/  @!P2 IMAD.IADD R24, R24, 0x1, -R15 ;  /* 0x000000011818a824 */ /* 0x000fe200078e0a0f */
[----:B------:R-:W-:Y:S01]  /*3680*/  ISETP.GT.U32.AND P2, PT, R15, R22, PT ;  /* 0x000000160f00720c */ /* 0x000fe20003f44070 */
[----:B------:R-:W-:Y:S02]  /*3690*/  IMAD R26, R2, R4, R26 ;  /* 0x00000004021a7224 */ /* 0x000fe400078e021a */
[----:B------:R-:W-:-:S04]  /*36a0*/  IMAD.HI.U32 R4, R0, R28, RZ ;  /* 0x0000001c00047227 */ /* 0x000fc800078e00ff */
[----:B------:R-:W-:Y:S02]  /*36b0*/  IMAD.MOV R11, RZ, RZ, -R11 ;  /* 0x000000ffff0b7224 */ /* 0x000fe400078e0a0b */
[----:B------:R-:W-:Y:S02]  /*36c0*/  IMAD.MOV R4, RZ, RZ, -R4 ;  /* 0x000000ffff047224 */ /* 0x000fe400078e0a04 */
[----:B------:R-:W-:Y:S02]  /*36d0*/  IMAD R29, R2, R11, R29 ;  /* 0x0000000b021d7224 */ /* 0x000fe400078e021d */
[----:B------:R-:W-:Y:S01]  /*36e0*/  @!P2 IMAD.IADD R22, R22, 0x1, -R15 ;  /* 0x000000011616a824 */ /* 0x000fe200078e0a0f */
[----:B------:R-:W3:Y:S01]  /*36f0*/  LDL.LU R11, [R1+0x2810] ;  /* 0x00281000010b7983 */ /* 0x000ee20000300800 */
[----:B------:R-:W-:Y:S01]  /*3700*/  IMAD R28, R2, R4, R28 ;  /* 0x00000004021c7224 */ /* 0x000fe200078e021c */
[C---:B------:R-:W-:Y:S01]  /*3710*/  ISETP.GT.U32.AND P1, PT, R15.reuse, R17, PT ;  /* 0x000000110f00720c */ /* 0x040fe20003f24070 */
[C---:B------:R-:W-:Y:S01]  /*3720*/  IMAD R18, R15.reuse, R25, R18 ;  /* 0x000000190f127224 */ /* 0x040fe200078e0212 */
[----:B------:R-:W-:Y:S01]  /*3730*/  ISETP.GT.U32.AND P5, PT, R15, R23, PT ;  /* 0x000000170f00720c */ /* 0x000fe20003fa4070 */
[----:B------:R-:W-:Y:S01]  /*3740*/  IMAD.HI.U32 R20, R0, R9, RZ ;  /* 0x0000000900147227 */ /* 0x000fe200078e00ff */
[----:B--2---:R-:W-:-:S09]  /*3750*/  ISETP.GE.AND P2, PT, R10, RZ, PT ;  /* 0x000000ff0a00720c */ /* 0x004fd20003f46270 */
[--C-:B------:R-:W-:Y:S01]  /*3760*/  @!P1 IMAD.IADD R17, R17, 0x1, -R15.reuse ;  /* 0x0000000111119824 */ /* 0x100fe200078e0a0f */
[----:B------:R-:W2:Y:S01]  /*3770*/  LDL.LU R10, [R1+0x280c] ;  /* 0x00280c00010a7983 */ /* 0x000ea20000300800 */
[----:B------:R-:W-:Y:S01]  /*3780*/  @!P5 IMAD.IADD R23, R23, 0x1, -R15 ;  /* 0x000000011717d824 */ /* 0x000fe200078e0a0f */
[C---:B------:R-:W-:Y:S01]  /*3790*/  ISETP.GT.U32.AND P0, PT, R15.reuse, R16, PT ;  /* 0x000000100f00720c */ /* 0x040fe20003f04070 */
[----:B------:R-:W-:Y:S01]  /*37a0*/  IMAD.MOV R20, RZ, RZ, -R20 ;  /* 0x000000ffff147224 */ /* 0x000fe200078e0a14 */
[----:B------:R-:W4:Y:S01]  /*37b0*/  LDL.LU R4, [R1+0x2808] ;  /* 0x0028080001047983 */ /* 0x000f220000300800 */
[----:B------:R-:W-:Y:S02]  /*37c0*/  ISETP.GT.U32.AND P1, PT, R15, R19, PT ;  /* 0x000000130f00720c */ /* 0x000fe40003f24070 */
[----:B------:R-:W-:Y:S01]  /*37d0*/  IABS R25, R8 ;  /* 0x0000000800197213 */ /* 0x000fe20000000000 */
[----:B------:R-:W-:-:S10]  /*37e0*/  IMAD R20, R2, R20, R9 ;  /* 0x0000001402147224 */ /* 0x000fd400078e0209 */
[----:B------:R-:W-:Y:S01]  /*37f0*/  @!P1 IMAD.IADD R19, R19, 0x1, -R15 ;  /* 0x0000000113139824 */ /* 0x000fe200078e0a0f */
[----:B------:R-:W-:-:S13]  /*3800*/  ISETP.GT.U32.AND P1, PT, R15, R23, PT ;  /* 0x000000170f00720c */ /* 0x000fda0003f24070 */
[--C-:B------:R-:W-:Y:S02]  /*3810*/  @!P1 IMAD.IADD R23, R23, 0x1, -R15.reuse ;  /* 0x0000000117179824 */ /* 0x100fe400078e0a0f */
[----:B------:R-:W-:Y:S01]  /*3820*/  @!P0 IMAD.IADD R16, R16, 0x1, -R15 ;  /* 0x0000000110108824 */ /* 0x000fe200078e0a0f */
[----:B------:R-:W-:Y:S01]  /*3830*/  ISETP.GT.U32.AND P0, PT, R15, R18, PT ;  /* 0x000000120f00720c */ /* 0x000fe20003f04070 */
[----:B------:R-:W-:-:S12]  /*3840*/  IMAD.HI.U32 R9, R0, R25, RZ ;  /* 0x0000001900097227 */ /* 0x000fd800078e00ff */
[----:B------:R-:W-:Y:S01]  /*3850*/  @!P0 IMAD.IADD R18, R18, 0x1, -R15 ;  /* 0x0000000112128824 */ /* 0x000fe200078e0a0f */
[----:B------:R-:W-:Y:S01]  /*3860*/  ISETP.GT.U32.AND P0, PT, R15, R24, PT ;  /* 0x000000180f00720c */ /* 0x000fe20003f04070 */
[----:B------:R-:W-:-:S04]  /*3870*/  IMAD.MOV R9, RZ, RZ, -R9 ;  /* 0x000000ffff097224 */ /* 0x000fc800078e0a09 */
[----:B------:R-:W-:-:S08]  /*3880*/  IMAD R25, R2, R9, R25 ;  /* 0x0000000902197224 */ /* 0x000fd000078e0219 */
[----:B------:R-:W-:Y:S01]  /*3890*/  @!P0 IMAD.IADD R24, R24, 0x1, -R15 ;  /* 0x0000000118188824 */ /* 0x000fe200078e0a0f */
[----:B----4-:R-:W-:Y:S02]  /*38a0*/  ISETP.GE.AND P1, PT, R4, RZ, PT ;  /* 0x000000ff0400720c */ /* 0x010fe40003f26270 */
[----:B------:R-:W4:Y:S01]  /*38b0*/  LDL.LU R4, [R1+0x2804] ;  /* 0x0028040001047983 */ /* 0x000f220000300800 */
[----:B--2---:R-:W-:-:S03]  /*38c0*/  ISETP.GE.AND P0, PT, R10, RZ, PT ;  /* 0x000000ff0a00720c */ /* 0x004fc60003f06270 */
[----:B------:R-:W2:Y:S04]  /*38d0*/  LDL.LU R9, [R1+0x2800] ;  /* 0x0028000001097983 */ /* 0x000ea80000300800 */
[----:B------:R-:W5:Y:S01]  /*38e0*/  LDL.LU R10, [R1+0x27fc] ;  /* 0x0027fc00010a7983 */ /* 0x000f620000300800 */
[C---:B------:R-:W-:Y:S02]  /*38f0*/  ISETP.GT.U32.AND P5, PT, R15.reuse, R16, PT ;  /* 0x000000100f00720c */ /* 0x040fe40003fa4070 */
[----:B------:R-:W-:-:S11]  /*3900*/  ISETP.GT.U32.AND P6, PT, R15, R17, PT ;  /* 0x000000110f00720c */ /* 0x000fd60003fc4070 */
[--C-:B------:R-:W-:Y:S01]  /*3910*/  @!P5 IMAD.IADD R16, R16, 0x1, -R15.reuse ;  /* 0x000000011010d824 */ /* 0x100fe200078e0a0f */
[----:B------:R-:W-:Y:S01]  /*3920*/  ISETP.GT.U32.AND P5, PT, R15, R19, PT ;  /* 0x000000130f00720c */ /* 0x000fe20003fa4070 */
[----:B------:R-:W-:Y:S01]  /*3930*/  @!P6 IMAD.IADD R17, R17, 0x1, -R15 ;  /* 0x000000011111e824 */ /* 0x000fe200078e0a0f */
[----:B------:R-:W-:Y:S01]  /*3940*/  ISETP.GT.U32.AND P6, PT, R15, R18, PT ;  /* 0x000000120f00720c */ /* 0x000fe20003fc4070 */
[----:B------:R-:W-:Y:S01]  /*3950*/  @!P2 IMAD.MOV R27, RZ, RZ, -R27 ;  /* 0x000000ffff1ba224 */ /* 0x000fe200078e0a1b */
[----:B------:R-:W-:Y:S01]  /*3960*/  ISETP.GE.AND P2, PT, R13, RZ, PT ;  /* 0x000000ff0d00720c */ /* 0x000fe20003f46270 */
[----:B------:R-:W-:-:S08]  /*3970*/  @!P1 IMAD.MOV R17, RZ, RZ, -R17 ;  /* 0x000000ffff119224 */ /* 0x000fd000078e0a11 */
[--C-:B------:R-:W-:Y:S01]  /*3980*/  @!P5 IMAD.IADD R19, R19, 0x1, -R15.reuse ;  /* 0x000000011313d824 */ /* 0x100fe200078e0a0f */
[----:B---3--:R-:W-:Y:S01]  /*3990*/  ISETP.GE.AND P5, PT, R11, RZ, PT ;  /* 0x000000ff0b00720c */ /* 0x008fe20003fa6270 */
[----:B------:R-:W-:Y:S01]  /*39a0*/  @!P6 IMAD.IADD R18, R18, 0x1, -R15 ;  /* 0x000000011212e824 */ /* 0x000fe200078e0a0f */
[----:B------:R-:W-:Y:S01]  /*39b0*/  ISETP.GE.AND P6, PT, R12, RZ, PT ;  /* 0x000000ff0c00720c */ /* 0x000fe20003fc6270 */
[----:B------:R-:W-:Y:S01]  /*39c0*/  @!P0 IMAD.MOV R16, RZ, RZ, -R16 ;  /* 0x000000ffff108224 */ /* 0x000fe200078e0a10 */
[C---:B------:R-:W-:Y:S01]  /*39d0*/  ISETP.GT.U32.AND P1, PT, R2.reuse, R21, PT ;  /* 0x000000150200720c */ /* 0x040fe20003f24070 */
[----:B------:R-:W-:Y:S01]  /*39e0*/  @!P2 IMAD.MOV R24, RZ, RZ, -R24 ;  /* 0x000000ffff18a224 */ /* 0x000fe200078e0a18 */
[C---:B------:R-:W-:Y:S01]  /*39f0*/  ISETP.GT.U32.AND P0, PT, R2.reuse, R20, PT ;  /* 0x000000140200720c */ /* 0x040fe20003f04070 */
[----:B------:R-:W3:Y:S06]  /*3a00*/  LDL.LU R11, [R1+0x27f8] ;  /* 0x0027f800010b7983 */ /* 0x000eec0000300800 */
[----:B------:R-:W-:Y:S01]  /*3a10*/  @!P5 IMAD.MOV R22, RZ, RZ, -R22 ;  /* 0x000000ffff16d224 */ /* 0x000fe200078e0a16 */
[----:B------:R-:W-:Y:S01]  /*3a20*/  ISETP.GT.U32.AND P5, PT, R2, R26, PT ;  /* 0x0000001a0200720c */ /* 0x000fe20003fa4070 */
[----:B------:R-:W-:Y:S01]  /*3a30*/  @!P6 IMAD.MOV R23, RZ, RZ, -R23 ;  /* 0x000000ffff17e224 */ /* 0x000fe200078e0a17 */
[----:B------:R-:W-:Y:S01]  /*3a40*/  ISETP.GE.AND P6, PT, R14, RZ, PT ;  /* 0x000000ff0e00720c */ /* 0x000fe20003fc6270 */
[--C-:B------:R-:W-:Y:S01]  /*3a50*/  @!P1 IMAD.IADD R21, R21, 0x1, -R2.reuse ;  /* 0x0000000115159824 */ /* 0x100fe200078e0a02 */
[----:B------:R-:W-:Y:S01]  /*3a60*/  ISETP.GE.AND P2, PT, R5, RZ, PT ;  /* 0x000000ff0500720c */ /* 0x000fe20003f46270 */
[--C-:B------:R-:W-:Y:S01]  /*3a70*/  @!P0 IMAD.IADD R20, R20, 0x1, -R2.reuse ;  /* 0x0000000114148824 */ /* 0x100fe200078e0a02 */
[----:B------:R-:W3:Y:S04]  /*3a80*/  LDL.LU R12, [R1+0x27f4] ;  /* 0x0027f400010c7983 */ /* 0x000ee80000300800 */
[----:B------:R-:W3:Y:S03]  /*3a90*/  LDL.LU R13, [R1+0x27f0] ;  /* 0x0027f000010d7983 */ /* 0x000ee60000300800 */
[----:B------:R-:W-:Y:S01]  /*3aa0*/  @!P5 IMAD.IADD R26, R26, 0x1, -R2 ;  /* 0x000000011a1ad824 */ /* 0x000fe200078e0a02 */
[C---:B------:R-:W-:Y:S01]  /*3ab0*/  ISETP.GT.U32.AND P5, PT, R2.reuse, R21, PT ;  /* 0x000000150200720c */ /* 0x040fe20003fa4070 */
[----:B------:R-:W3:Y:S01]  /*3ac0*/  LDL.LU R14, [R1+0x27ec] ;  /* 0x0027ec00010e7983 */ /* 0x000ee20000300800 */
[----:B------:R-:W-:Y:S01]  /*3ad0*/  @!P6 IMAD.MOV R19, RZ, RZ, -R19 ;  /* 0x000000ffff13e224 */ /* 0x000fe200078e0a13 */
[C---:B------:R-:W-:Y:S01]  /*3ae0*/  ISETP.GT.U32.AND P6, PT, R2.reuse, R20, PT ;  /* 0x000000140200720c */ /* 0x040fe20003fc4070 */
[----:B------:R-:W-:Y:S01]  /*3af0*/  @!P2 IMAD.MOV R18, RZ, RZ, -R18 ;  /* 0x000000ffff12a224 */ /* 0x000fe200078e0a12 */
[----:B------:R-:W-:-:S08]  /*3b00*/  ISETP.GT.U32.AND P2, PT, R2, R26, PT ;  /* 0x0000001a0200720c */ /* 0x000fd00003f44070 */
[----:B------:R-:W-:-:S03]  /*3b10*/  @!P5 IMAD.IADD R21, R21, 0x1, -R2 ;  /* 0x000000011515d824 */ /* 0x000fc600078e0a02 */
[--C-:B------:R-:W-:Y:S01]  /*3b20*/  @!P6 IMAD.IADD R20, R20, 0x1, -R2.reuse ;  /* 0x000000011414e824 */ /* 0x100fe200078e0a02 */
[----:B------:R-:W-:Y:S01]  /*3b30*/  ISETP.GE.AND P6, PT, R3, RZ, PT ;  /* 0x000000ff0300720c */ /* 0x000fe20003fc6270 */
[----:B------:R-:W-:Y:S01]  /*3b40*/  @!P2 IMAD.IADD R26, R26, 0x1, -R2 ;  /* 0x000000011a1aa824 */ /* 0x000fe200078e0a02 */
[----:B------:R-:W-:Y:S01]  /*3b50*/  ISETP.GE.AND P2, PT, R6, RZ, PT ;  /* 0x000000ff0600720c */ /* 0x000fe20003f46270 */
[----:B------:R-:W-:Y:S01]  /*3b60*/  IMAD.MOV.U32 R6, RZ, RZ, R20 ;  /* 0x000000ffff067224 */ /* 0x000fe200078e0014 */
[C---:B------:R-:W-:Y:S02]  /*3b70*/  ISETP.GT.U32.AND P0, PT, R2.reuse, R29, PT ;  /* 0x0000001d0200720c */ /* 0x040fe40003f04070 */
[----:B------:R-:W-:Y:S01]  /*3b80*/  ISETP.GT.U32.AND P5, PT, R2, R25, PT ;  /* 0x000000190200720c */ /* 0x000fe20003fa4070 */
[----:B------:R-:W-:-:S10]  /*3b90*/  @!P4 IMAD.MOV R6, RZ, RZ, -R6 ;  /* 0x000000ffff06c224 */ /* 0x000fd400078e0a06 */
[--C-:B------:R-:W-:Y:S02]  /*3ba0*/  @!P0 IMAD.IADD R29, R29, 0x1, -R2.reuse ;  /* 0x000000011d1d8824 */ /* 0x100fe400078e0a02 */
[----:B------:R-:W-:Y:S01]  /*3bb0*/  @!P5 IMAD.IADD R25, R25, 0x1, -R2 ;  /* 0x000000011919d824 */ /* 0x000fe200078e0a02 */
[----:B------:R-:W-:Y:S02]  /*3bc0*/  ISETP.GE.AND P0, PT, R7, RZ, PT ;  /* 0x000000ff0700720c */ /* 0x000fe40003f06270 */
[----:B------:R-:W-:Y:S02]  /*3bd0*/  ISETP.GE.AND P4, PT, R8, RZ, PT ;  /* 0x000000ff0800720c */ /* 0x000fe40003f86270 */
[----:B----4-:R-:W-:Y:S02]  /*3be0*/  ISETP.NE.AND P1, PT, R4, RZ, PT ;  /* 0x000000ff0400720c */ /* 0x010fe40003f25270 */
[----:B------:R-:W-:-:S04]  /*3bf0*/  LOP3.LUT R4, RZ, R4, RZ, 0x33, !PT ;  /* 0x00000004ff047212 */ /* 0x000fc800078e33ff */
[C---:B------:R-:W-:Y:S02]  /*3c00*/  SEL R27, R4.reuse, R27, !P1 ;  /* 0x0000001b041b7207 */ /* 0x040fe40004800000 */
[C---:B------:R-:W-:Y:S02]  /*3c10*/  SEL R5, R4.reuse, R17, !P1 ;  /* 0x0000001104057207 */ /* 0x040fe40004800000 */
[C---:B------:R-:W-:Y:S01]  /*3c20*/  SEL R17, R4.reuse, R16, !P1 ;  /* 0x0000001004117207 */ /* 0x040fe20004800000 */
[----:B------:R-:W-:Y:S01]  /*3c30*/  STL [R1+0x160], R27 ;  /* 0x0001601b01007387 */ /* 0x000fe20000100800 */
[----:B------:R-:W-:-:S03]  /*3c40*/  SEL R16, R4, R22, !P1 ;  /* 0x0000001604107207 */ /* 0x000fc60004800000 */
[----:B------:R0:W-:Y:S04]  /*3c50*/  STL [R1+0x15c], R5 ;  /* 0x00015c0501007387 */ /* 0x0001e80000100800 */
[----:B------:R1:W-:Y:S01]  /*3c60*/  STL [R1+0x158], R17 ;  /* 0x0001581101007387 */ /* 0x0003e20000100800 */
[----:B0-----:R-:W-:-:S03]  /*3c70*/  SEL R5, R4, R23, !P1 ;  /* 0x0000001704057207 */ /* 0x001fc60004800000 */
[----:B------:R0:W-:Y:S01]  /*3c80*/  STL [R1+0x154], R16 ;  /* 0x0001541001007387 */ /* 0x0001e20000100800 */
[----:B-1----:R-:W-:-:S03]  /*3c90*/  SEL R17, R4, R24, !P1 ;  /* 0x0000001804117207 */ /* 0x002fc60004800000 */
[----:B------:R1:W-:Y:S01]  /*3ca0*/  STL [R1+0x150], R5 ;  /* 0x0001500501007387 */ /* 0x0003e20000100800 */
[----:B0-----:R-:W-:-:S03]  /*3cb0*/  SEL R16, R4, R19, !P1 ;  /* 0x0000001304107207 */ /* 0x001fc60004800000 */
[----:B------:R-:W-:Y:S01]  /*3cc0*/  STL [R1+0x14c], R17 ;  /* 0x00014c1101007387 */ /* 0x000fe20000100800 */
[----:B-1----:R-:W-:-:S03]  /*3cd0*/  SEL R5, R4, R18, !P1 ;  /* 0x0000001204057207 */ /* 0x002fc60004800000 */
[----:B------:R-:W-:Y:S04]  /*3ce0*/  STL [R1+0x148], R16 ;  /* 0x0001481001007387 */ /* 0x000fe80000100800 */
[----:B------:R0:W-:Y:S01]  /*3cf0*/  STL [R1+0x144], R5 ;  /* 0x0001440501007387 */ /* 0x0001e20000100800 */
[----:B------:R-:W-:Y:S01]  /*3d00*/  ISETP.GT.U32.AND P1, PT, R2, R28, PT ;  /* 0x0000001c0200720c */ /* 0x000fe20003f24070 */
[----:B0-----:R-:W-:-:S04]  /*3d10*/  IMAD.MOV.U32 R5, RZ, RZ, R21 ;  /* 0x000000ffff057224 */ /* 0x001fc800078e0015 */
[----:B------:R-:W-:-:S05]  /*3d20*/  @!P3 IMAD.MOV R5, RZ, RZ, -R5 ;  /* 0x000000ffff05b224 */ /* 0x000fca00078e0a05 */
[----:B------:R0:W-:Y:S04]  /*3d30*/  STL [R1+0xc4], R5 ;  /* 0x0000c40501007387 */ /* 0x0001e80000100800 */
[----:B------:R-:W-:Y:S04]  /*3d40*/  STL [R1+0xc0], R6 ;  /* 0x0000c00601007387 */ /* 0x000fe80000100800 */
[----:B------:R-:W4:Y:S01]  /*3d50*/  LDL.LU R27, [R1+0x34] ;  /* 0x00003400011b7983 */ /* 0x000f220000300800 */
[----:B0-----:R-:W-:-:S04]  /*3d60*/  IMAD.MOV.U32 R5, RZ, RZ, R26 ;  /* 0x000000ffff057224 */ /* 0x001fc800078e001a */
[----:B------:R-:W-:Y:S02]  /*3d70*/  @!P6 IMAD.MOV R5, RZ, RZ, -R5 ;  /* 0x000000ffff05e224 */ /* 0x000fe400078e0a05 */
[----:B------:R-:W-:-:S03]  /*3d80*/  @!P1 IMAD.IADD R28, R28, 0x1, -R2 ;  /* 0x000000011c1c9824 */ /* 0x000fc600078e0a02 */
[----:B------:R0:W-:Y:S01]  /*3d90*/  STL [R1+0xbc], R5 ;  /* 0x0000bc0501007387 */ /* 0x0001e20000100800 */
[C---:B------:R-:W-:Y:S02]  /*3da0*/  ISETP.GT.U32.AND P1, PT, R2.reuse, R29, PT ;  /* 0x0000001d0200720c */ /* 0x040fe40003f24070 */
[C---:B------:R-:W-:Y:S01]  /*3db0*/  ISETP.GT.U32.AND P5, PT, R2.reuse, R28, PT ;  /* 0x0000001c0200720c */ /* 0x040fe20003fa4070 */
[----:B0-----:R-:W4:Y:S01]  /*3dc0*/  LDL.LU R5, [R1+0x38] ;  /* 0x0000380001057983 */ /* 0x001f220000300800 */
[----:B------:R-:W-:-:S09]  /*3dd0*/  ISETP.GT.U32.AND P3, PT, R2, R25, PT ;  /* 0x000000190200720c */ /* 0x000fd20003f64070 */
[--C-:B------:R-:W-:Y:S02]  /*3de0*/  @!P1 IMAD.IADD R29, R29, 0x1, -R2.reuse ;  /* 0x000000011d1d9824 */ /* 0x100fe400078e0a02 */
[--C-:B------:R-:W-:Y:S01]  /*3df0*/  @!P5 IMAD.IADD R28, R28, 0x1, -R2.reuse ;  /* 0x000000011c1cd824 */ /* 0x100fe200078e0a02 */
[----:B-----5:R-:W-:Y:S01]  /*3e00*/  IABS R4, R10 ;  /* 0x0000000a00047213 */ /* 0x020fe20000000000 */
[----:B------:R-:W-:Y:S01]  /*3e10*/  IMAD.MOV.U32 R8, RZ, RZ, R29 ;  /* 0x000000ffff087224 */ /* 0x000fe200078e001d */
[----:B--2---:R-:W-:Y:S02]  /*3e20*/  IABS R15, R9 ;  /* 0x00000009000f7213 */ /* 0x004fe40000000000 */
[----:B------:R-:W-:Y:S01]  /*3e30*/  ISETP.GE.AND P1, PT, R9, RZ, PT ;  /* 0x000000ff0900720c */ /* 0x000fe20003f26270 */
[----:B------:R-:W-:Y:S01]  /*3e40*/  @!P3 IMAD.IADD R25, R25, 0x1, -R2 ;  /* 0x000000011919b824 */ /* 0x000fe200078e0a02 */
[----:B------:R-:W-:Y:S01]  /*3e50*/  ISETP.GE.AND P3, PT, R10, RZ, PT ;  /* 0x000000ff0a00720c */ /* 0x000fe20003f66270 */
[----:B------:R-:W-:-:S02]  /*3e60*/  IMAD.MOV.U32 R10, RZ, RZ, R28 ;  /* 0x000000ffff0a7224 */ /* 0x000fc400078e001c */
[----:B------:R-:W-:Y:S02]  /*3e70*/  IMAD.MOV.U32 R9, RZ, RZ, R25 ;  /* 0x000000ffff097224 */ /* 0x000fe400078e0019 */
[----:B------:R-:W-:Y:S02]  /*3e80*/  @!P2 IMAD.MOV R8, RZ, RZ, -R8 ;  /* 0x000000ffff08a224 */ /* 0x000fe400078e0a08 */
[----:B------:R-:W-:Y:S02]  /*3e90*/  @!P0 IMAD.MOV R10, RZ, RZ, -R10 ;  /* 0x000000ffff0a8224 */ /* 0x000fe400078e0a0a */
[----:B------:R-:W-:Y:S01]  /*3ea0*/  @!P4 IMAD.MOV R9, RZ, RZ, -R9 ;  /* 0x000000ffff09c224 */ /* 0x000fe200078e0a09 */
[----:B------:R0:W-:Y:S04]  /*3eb0*/  STL [R1+0xb4], R8 ;  /* 0x0000b40801007387 */ /* 0x0001e80000100800 */
[----:B------:R1:W-:Y:S04]  /*3ec0*/  STL [R1+0xb0], R10 ;  /* 0x0000b00a01007387 */ /* 0x0003e80000100800 */
[----:B------:R4:W-:Y:S04]  /*3ed0*/  STL [R1+0xac], R9 ;  /* 0x0000ac0901007387 */ /* 0x0009e80000100800 */
[----:B------:R-:W2:Y:S04]  /*3ee0*/  LDL.LU R22, [R1+0xc] ;  /* 0x00000c0001167983 */ /* 0x000ea80000300800 */
[----:B------:R-:W5:Y:S04]  /*3ef0*/  LDL.LU R21, [R1+0x10] ;  /* 0x0000100001157983 */ /* 0x000f680000300800 */
[----:B------:R-:W5:Y:S01]  /*3f00*/  LDL.LU R24, [R1+0x14] ;  /* 0x0000140001187983 */ /* 0x000f620000300800 */
[----:B------:R-:W-:-:S04]  /*3f10*/  IMAD.HI.U32 R16, R0, R15, RZ ;  /* 0x0000000f00107227 */ /* 0x000fc800078e00ff */
[----:B------:R-:W-:-:S04]  /*3f20*/  IMAD.MOV R16, RZ, RZ, -R16 ;  /* 0x000000ffff107224 */ /* 0x000fc800078e0a10 */
[----:B------:R-:W-:-:S05]  /*3f30*/  IMAD R15, R2, R16, R15 ;  /* 0x00000010020f7224 */ /* 0x000fca00078e020f */
[----:B------:R-:W-:Y:S01]  /*3f40*/  ISETP.GT.U32.AND P6, PT, R2, R15, PT ;  /* 0x0000000f0200720c */ /* 0x000fe20003fc4070 */
[----:B------:R-:W-:Y:S01]  /*3f50*/  IMAD.HI.U32 R3, R0, R4, RZ ;  /* 0x0000000400037227 */ /* 0x000fe200078e00ff */
[----:B---3--:R-:W-:-:S03]  /*3f60*/  IABS R6, R11 ;  /* 0x0000000b00067213 */ /* 0x008fc60000000000 */
[----:B------:R-:W-:-:S08]  /*3f70*/  IMAD.MOV R3, RZ, RZ, -R3 ;  /* 0x000000ffff037224 */ /* 0x000fd000078e0a03 */
[----:B------:R-:W-:Y:S02]  /*3f80*/  @!P6 IMAD.IADD R15, R15, 0x1, -R2 ;  /* 0x000000010f0fe824 */ /* 0x000fe400078e0a02 */
[----:B------:R-:W-:-:S03]  /*3f90*/  IMAD R3, R2, R3, R4 ;  /* 0x0000000302037224 */ /* 0x000fc600078e0204 */
[----:B------:R-:W-:Y:S01]  /*3fa0*/  ISETP.GT.U32.AND P6, PT, R2, R15, PT ;  /* 0x0000000f0200720c */ /* 0x000fe20003fc4070 */
[----:B------:R-:W-:Y:S01]  /*3fb0*/  IMAD.HI.U32 R7, R0, R6, RZ ;  /* 0x0000000600077227 */ /* 0x000fe200078e00ff */
[----:B------:R-:W-:-:S03]  /*3fc0*/  IABS R4, R12 ;  /* 0x0000000c00047213 */ /* 0x000fc60000000000 */
[----:B------:R-:W-:Y:S02]  /*3fd0*/  IMAD.MOV R7, RZ, RZ, -R7 ;  /* 0x000000ffff077224 */ /* 0x000fe400078e0a07 */
[----:B0-----:R-:W-:-:S04]  /*3fe0*/  IMAD.HI.U32 R8, R0, R4, RZ ;  /* 0x0000000400087227 */ /* 0x001fc800078e00ff */
[----:B------:R-:W-:Y:S02]  /*3ff0*/  IMAD.MOV R8, RZ, RZ, -R8 ;  /* 0x000000ffff087224 */ /* 0x000fe400078e0a08 */
[C---:B------:R-:W-:Y:S02]  /*4000*/  IMAD R6, R2.reuse, R7, R6 ;  /* 0x0000000702067224 */ /* 0x040fe400078e0206 */
[----:B------:R-:W-:Y:S02]  /*4010*/  @!P6 IMAD.IADD R15, R15, 0x1, -R2 ;  /* 0x000000010f0fe824 */ /* 0x000fe400078e0a02 */
[C---:B------:R-:W-:Y:S01]  /*4020*/  IMAD R4, R2.reuse, R8, R4 ;  /* 0x0000000802047224 */ /* 0x040fe200078e0204 */
[C---:B------:R-:W-:Y:S01]  /*4030*/  ISETP.GT.U32.AND P6, PT, R2.reuse, R6, PT ;  /* 0x000000060200720c */ /* 0x040fe20003fc4070 */
[----:B-1----:R-:W-:Y:S01]  /*4040*/  IMAD.MOV.U32 R10, RZ, RZ, R15 ;  /* 0x000000ffff0a7224 */ /* 0x002fe200078e000f */
[----:B------:R-:W-:-:S03]  /*4050*/  ISETP.GT.U32.AND P5, PT, R2, R3, PT ;  /* 0x000000030200720c */ /* 0x000fc60003fa4070 */
[----:B------:R-:W-:Y:S01]  /*4060*/  @!P1 IMAD.MOV R10, RZ, RZ, -R10 ;  /* 0x000000ffff0a9224 */ /* 0x000fe200078e0a0a */
[----:B------:R-:W-:Y:S02]  /*4070*/  ISETP.GT.U32.AND P1, PT, R2, R4, PT ;  /* 0x000000040200720c */ /* 0x000fe40003f24070 */
[----:B------:R-:W-:-:S05]  /*4080*/  ISETP.GE.AND P0, PT, R12, RZ, PT ;  /* 0x000000ff0c00720c */ /* 0x000fca0003f06270 */
[--C-:B------:R-:W-:Y:S02]  /*4090*/  @!P6 IMAD.IADD R6, R6, 0x1, -R2.reuse ;  /* 0x000000010606e824 */ /* 0x100fe400078e0a02 */
[----:B------:R-:W-:-:S03]  /*40a0*/  @!P5 IMAD.IADD R3, R3, 0x1, -R2 ;  /* 0x000000010303d824 */ /* 0x000fc600078e0a02 */
[----:B------:R-:W-:Y:S01]  /*40b0*/  ISETP.GT.U32.AND P6, PT, R2, R6, PT ;  /* 0x000000060200720c */ /* 0x000fe20003fc4070 */
[----:B------:R-:W-:Y:S01]  /*40c0*/  @!P1 IMAD.IADD R4, R4, 0x1, -R2 ;  /* 0x0000000104049824 */ /* 0x000fe200078e0a02 */
[----:B------:R-:W-:Y:S02]  /*40d0*/  ISETP.GE.AND P2, PT, R11, RZ, PT ;  /* 0x000000ff0b00720c */ /* 0x000fe40003f46270 */
[C---:B------:R-:W-:Y:S02]  /*40e0*/  ISETP.GT.U32.AND P5, PT, R2.reuse, R3, PT ;  /* 0x000000030200720c */ /* 0x040fe40003fa4070 */
[----:B------:R-:W-:-:S07]  /*40f0*/  ISETP.GT.U32.AND P1, PT, R2, R4, PT ;  /* 0x000000040200720c */ /* 0x000fce0003f24070 */
[--C-:B------:R-:W-:Y:S01]  /*4100*/  @!P6 IMAD.IADD R6, R6, 0x1, -R2.reuse ;  /* 0x000000010606e824 */ /* 0x100fe200078e0a02 */
[----:B------:R-:W-:Y:S03]  /*4110*/  STL [R1+0xa8], R10 ;  /* 0x0000a80a01007387 */ /* 0x000fe60000100800 */
[--C-:B------:R-:W-:Y:S02]  /*4120*/  @!P5 IMAD.IADD R3, R3, 0x1, -R2.reuse ;  /* 0x000000010303d824 */ /* 0x100fe400078e0a02 */
[----:B------:R-:W-:Y:S02]  /*4130*/  @!P1 IMAD.IADD R4, R4, 0x1, -R2 ;  /* 0x0000000104049824 */ /* 0x000fe400078e0a02 */
[----:B------:R-:W-:Y:S02]  /*4140*/  @!P3 IMAD.MOV R3, RZ, RZ, -R3 ;  /* 0x000000ffff03b224 */ /* 0x000fe400078e0a03 */
[----:B------:R-:W-:-:S04]  /*4150*/  IMAD.MOV.U32 R19, RZ, RZ, R6 ;  /* 0x000000ffff137224 */ /* 0x000fc800078e0006 */
[----:B------:R-:W-:Y:S01]  /*4160*/  @!P2 IMAD.MOV R19, RZ, RZ, -R19 ;  /* 0x000000ffff13a224 */ /* 0x000fe200078e0a13 */
[----:B----4-:R-:W-:-:S05]  /*4170*/  IABS R9, R27 ;  /* 0x0000001b00097213 */ /* 0x010fca0000000000 */
[----:B------:R-:W-:-:S04]  /*4180*/  IMAD.HI.U32 R12, R0, R9, RZ ;  /* 0x00000009000c7227 */ /* 0x000fc800078e00ff */
[----:B------:R-:W-:Y:S01]  /*4190*/  IMAD.MOV R12, RZ, RZ, -R12 ;  /* 0x000000ffff0c7224 */ /* 0x000fe200078e0a0c */
[----:B------:R-:W-:-:S03]  /*41a0*/  IABS R8, R5 ;  /* 0x0000000500087213 */ /* 0x000fc60000000000 */
[----:B------:R-:W-:Y:S02]  /*41b0*/  IMAD R9, R2, R12, R9 ;  /* 0x0000000c02097224 */ /* 0x000fe400078e0209 */
[----:B------:R-:W-:-:S04]  /*41c0*/  IMAD.HI.U32 R11, R0, R8, RZ ;  /* 0x00000008000b7227 */ /* 0x000fc800078e00ff */
[----:B------:R-:W-:Y:S01]  /*41d0*/  IMAD.MOV R11, RZ, RZ, -R11 ;  /* 0x000000ffff0b7224 */ /* 0x000fe200078e0a0b */
[----:B------:R-:W-:-:S03]  /*41e0*/  ISETP.GT.U32.AND P6, PT, R2, R9, PT ;  /* 0x000000090200720c */ /* 0x000fc60003fc4070 */
[C---:B------:R-:W-:Y:S01]  /*41f0*/  IMAD R8, R2.reuse, R11, R8 ;  /* 0x0000000b02087224 */ /* 0x040fe200078e0208 */
[----:B------:R-:W-:Y:S02]  /*4200*/  ISETP.GE.AND P4, PT, R27, RZ, PT ;  /* 0x000000ff1b00720c */ /* 0x000fe40003f86270 */
[----:B------:R-:W-:Y:S01]  /*4210*/  ISETP.GE.AND P5, PT, R5, RZ, PT ;  /* 0x000000ff0500720c */ /* 0x000fe20003fa6270 */
[----:B------:R-:W3:Y:S01]  /*4220*/  LDL.LU R27, [R1+0x18] ;  /* 0x00001800011b7983 */ /* 0x000ee20000300800 */
[----:B------:R-:W-:-:S03]  /*4230*/  ISETP.GT.U32.AND P1, PT, R2, R8, PT ;  /* 0x000000080200720c */ /* 0x000fc60003f24070 */
[----:B------:R-:W4:Y:S02]  /*4240*/  LDL.LU R5, [R1+0x1c] ;  /* 0x00001c0001057983 */ /* 0x000f240000300800 */
[--C-:B------:R-:W-:Y:S02]  /*4250*/  @!P6 IMAD.IADD R9, R9, 0x1, -R2.reuse ;  /* 0x000000010909e824 */ /* 0x100fe400078e0a02 */
[----:B------:R-:W4:Y:S04]  /*4260*/  LDL.LU R18, [R1+0x20] ;  /* 0x0000200001127983 */ /* 0x000f280000300800 */
[----:B------:R0:W-:Y:S02]  /*4270*/  STL [R1+0xa4], R3 ;  /* 0x0000a40301007387 */ /* 0x0001e40000100800 */
[----:B------:R-:W-:Y:S01]  /*4280*/  @!P1 IMAD.IADD R8, R8, 0x1, -R2 ;  /* 0x0000000108089824 */ /* 0x000fe200078e0a02 */
[----:B------:R-:W-:-:S02]  /*4290*/  ISETP.GT.U32.AND P1, PT, R2, R9, PT ;  /* 0x000000090200720c */ /* 0x000fc40003f24070 */
[----:B0-----:R-:W-:Y:S02]  /*42a0*/  IABS R3, R14 ;  /* 0x0000000e00037213 */ /* 0x001fe40000000000 */
[----:B--2---:R-:W-:-:S03]  /*42b0*/  IABS R16, R22 ;  /* 0x0000001600107213 */ /* 0x004fc60000000000 */
[----:B------:R-:W-:Y:S01]  /*42c0*/  IMAD.HI.U32 R12, R0, R3, RZ ;  /* 0x00000003000c7227 */ /* 0x000fe200078e00ff */
[----:B-----5:R-:W-:-:S03]  /*42d0*/  IABS R11, R24 ;  /* 0x00000018000b7213 */ /* 0x020fc60000000000 */
[----:B------:R-:W-:Y:S02]  /*42e0*/  IMAD.MOV R12, RZ, RZ, -R12 ;  /* 0x000000ffff0c7224 */ /* 0x000fe400078e0a0c */
[----:B------:R-:W-:-:S04]  /*42f0*/  IMAD.HI.U32 R17, R0, R16, RZ ;  /* 0x0000001000117227 */ /* 0x000fc800078e00ff */
[----:B------:R-:W-:Y:S02]  /*4300*/  IMAD R3, R2, R12, R3 ;  /* 0x0000000c02037224 */ /* 0x000fe400078e0203 */
[----:B------:R-:W-:-:S04]  /*4310*/  IMAD.HI.U32 R15, R0, R11, RZ ;  /* 0x0000000b000f7227 */ /* 0x000fc800078e00ff */
[----:B------:R-:W-:Y:S02]  /*4320*/  IMAD.MOV R17, RZ, RZ, -R17 ;  /* 0x000000ffff117224 */ /* 0x000fe400078e0a11 */
[----:B------:R-:W-:Y:S01]  /*4330*/  @!P1 IMAD.IADD R9, R9, 0x1, -R2 ;  /* 0x0000000109099824 */ /* 0x000fe200078e0a02 */
[C---:B------:R-:W-:Y:S01]  /*4340*/  ISETP.GT.U32.AND P1, PT, R2.reuse, R3, PT ;  /* 0x000000030200720c */ /* 0x040fe20003f24070 */
[----:B------:R-:W-:Y:S02]  /*4350*/  IMAD.MOV R15, RZ, RZ, -R15 ;  /* 0x000000ffff0f7224 */ /* 0x000fe400078e0a0f */
[C---:B------:R-:W-:Y:S02]  /*4360*/  IMAD R16, R2.reuse, R17, R16 ;  /* 0x0000001102107224 */ /* 0x040fe400078e0210 */
[----:B------:R-:W-:Y:S02]  /*4370*/  IMAD R11, R2, R15, R11 ;  /* 0x0000000f020b7224 */ /* 0x000fe400078e020b */
[----:B------:R-:W-:-:S02]  /*4380*/  IMAD.MOV.U32 R17, RZ, RZ, R4 ;  /* 0x000000ffff117224 */ /* 0x000fc400078e0004 */
[----:B------:R-:W-:Y:S02]  /*4390*/  IMAD.MOV.U32 R15, RZ, RZ, R9 ;  /* 0x000000ffff0f7224 */ /* 0x000fe400078e0009 */
[----:B------:R-:W-:Y:S01]  /*43a0*/  @!P0 IMAD.MOV R17, RZ, RZ, -R17 ;  /* 0x000000ffff118224 */ /* 0x000fe200078e0a11 */
[----:B------:R0:W-:Y:S01]  /*43b0*/  STL [R1+0xa0], R19 ;  /* 0x0000a01301007387 */ /* 0x0001e20000100800 */
[----:B------:R-:W-:Y:S02]  /*43c0*/  @!P4 IMAD.MOV R15, RZ, RZ, -R15 ;  /* 0x000000ffff0fc224 */ /* 0x000fe400078e0a0f */
[----:B------:R-:W-:Y:S01]  /*43d0*/  @!P1 IMAD.IADD R3, R3, 0x1, -R2 ;  /* 0x0000000103039824 */ /* 0x000fe200078e0a02 */
[----:B------:R-:W-:Y:S01]  /*43e0*/  ISETP.GE.AND P1, PT, R22, RZ, PT ;  /* 0x000000ff1600720c */ /* 0x000fe20003f26270 */
[----:B0-----:R-:W2:Y:S04]  /*43f0*/  LDL.LU R19, [R1+0x24] ;  /* 0x0000240001137983 */ /* 0x001ea80000300800 */
[----:B------:R-:W5:Y:S04]  /*4400*/  LDL.LU R23, [R1+0x28] ;  /* 0x0000280001177983 */ /* 0x000f680000300800 */
[----:B------:R0:W-:Y:S04]  /*4410*/  STL [R1+0x9c], R17 ;  /* 0x00009c1101007387 */ /* 0x0001e80000100800 */
[----:B------:R-:W-:Y:S04]  /*4420*/  STL [R1+0x98], R15 ;  /* 0x0000980f01007387 */ /* 0x000fe80000100800 */
[----:B------:R-:W2:Y:S01]  /*4430*/  LDL.LU R22, [R1+0x2c] ;  /* 0x00002c0001167983 */ /* 0x000ea20000300800 */
[----:B------:R-:W-:-:S05]  /*4440*/  IABS R7, R13 ;  /* 0x0000000d00077213 */ /* 0x000fca0000000000 */
[----:B------:R-:W-:-:S04]  /*4450*/  IMAD.HI.U32 R10, R0, R7, RZ ;  /* 0x00000007000a7227 */ /* 0x000fc800078e00ff */
[----:B------:R-:W-:-:S04]  /*4460*/  IMAD.MOV R10, RZ, RZ, -R10 ;  /* 0x000000ffff0a7224 */ /* 0x000fc800078e0a0a */
[----:B------:R-:W-:Y:S01]  /*4470*/  IMAD R7, R2, R10, R7 ;  /* 0x0000000a02077224 */ /* 0x000fe200078e0207 */
[----:B------:R-:W-:Y:S02]  /*4480*/  IABS R10, R21 ;  /* 0x00000015000a7213 */ /* 0x000fe40000000000 */
[----:B------:R-:W-:-:S03]  /*4490*/  ISETP.GE.AND P3, PT, R13, RZ, PT ;  /* 0x000000ff0d00720c */ /* 0x000fc60003f66270 */
[----:B------:R-:W-:-:S04]  /*44a0*/  IMAD.HI.U32 R13, R0, R10, RZ ;  /* 0x0000000a000d7227 */ /* 0x000fc800078e00ff */
[----:B------:R-:W-:Y:S01]  /*44b0*/  IMAD.MOV R13, RZ, RZ, -R13 ;  /* 0x000000ffff0d7224 */ /* 0x000fe200078e0a0d */
[----:B------:R-:W-:-:S03]  /*44c0*/  ISETP.GT.U32.AND P0, PT, R2, R16, PT ;  /* 0x000000100200720c */ /* 0x000fc60003f04070 */
[C---:B------:R-:W-:Y:S01]  /*44d0*/  IMAD R10, R2.reuse, R13, R10 ;  /* 0x0000000d020a7224 */ /* 0x040fe200078e020a */
[----:B------:R-:W-:-:S04]  /*44e0*/  ISETP.GT.U32.AND P6, PT, R2, R7, PT ;  /* 0x000000070200720c */ /* 0x000fc80003fc4070 */
[----:B------:R-:W-:-:S05]  /*44f0*/  ISETP.GT.U32.AND P4, PT, R2, R10, PT ;  /* 0x0000000a0200720c */ /* 0x000fca0003f84070 */
[----:B------:R-:W-:-:S04]  /*4500*/  @!P0 IMAD.IADD R16, R16, 0x1, -R2 ;  /* 0x0000000110108824 */ /* 0x000fc800078e0a02 */
[----:B------:R-:W-:Y:S01]  /*4510*/  @!P6 IMAD.IADD R7, R7, 0x1, -R2 ;  /* 0x000000010707e824 */ /* 0x000fe200078e0a02 */
[----:B------:R-:W-:-:S03]  /*4520*/  ISETP.GT.U32.AND P6, PT, R2, R8, PT ;  /* 0x000000080200720c */ /* 0x000fc60003fc4070 */
[----:B------:R-:W-:Y:S01]  /*4530*/  @!P4 IMAD.IADD R10, R10, 0x1, -R2 ;  /* 0x000000010a0ac824 */ /* 0x000fe200078e0a02 */
[C---:B------:R-:W-:Y:S02]  /*4540*/  ISETP.GT.U32.AND P4, PT, R2.reuse, R16, PT ;  /* 0x000000100200720c */ /* 0x040fe40003f84070 */
[C---:B------:R-:W-:Y:S02]  /*4550*/  ISETP.GT.U32.AND P0, PT, R2.reuse, R3, PT ;  /* 0x000000030200720c */ /* 0x040fe40003f04070 */
[----:B------:R-:W-:-:S05]  /*4560*/  ISETP.GT.U32.AND P2, PT, R2, R7, PT ;  /* 0x000000070200720c */ /* 0x000fca0003f44070 */
[----:B------:R-:W-:Y:S01]  /*4570*/  @!P6 IMAD.IADD R8, R8, 0x1, -R2 ;  /* 0x000000010808e824 */ /* 0x000fe200078e0a02 */
[----:B------:R-:W-:-:S03]  /*4580*/  ISETP.GT.U32.AND P6, PT, R2, R11, PT ;  /* 0x0000000b0200720c */ /* 0x000fc60003fc4070 */
[----:B------:R-:W-:Y:S02]  /*4590*/  @!P4 IMAD.IADD R16, R16, 0x1, -R2 ;  /* 0x000000011010c824 */ /* 0x000fe400078e0a02 */
[----:B------:R-:W-:Y:S01]  /*45a0*/  @!P5 IMAD.MOV R8, RZ, RZ, -R8 ;  /* 0x000000ffff08d224 */ /* 0x000fe200078e0a08 */
[----:B------:R-:W-:Y:S01]  /*45b0*/  ISETP.GT.U32.AND P5, PT, R2, R10, PT ;  /* 0x0000000a0200720c */ /* 0x000fe20003fa4070 */
[--C-:B------:R-:W-:Y:S02]  /*45c0*/  @!P0 IMAD.IADD R3, R3, 0x1, -R2.reuse ;  /* 0x0000000103038824 */ /* 0x100fe400078e0a02 */
[----:B------:R-:W-:Y:S01]  /*45d0*/  @!P2 IMAD.IADD R7, R7, 0x1, -R2 ;  /* 0x000000010707a824 */ /* 0x000fe200078e0a02 */
[----:B------:R-:W-:-:S03]  /*45e0*/  ISETP.GE.AND P2, PT, R14, RZ, PT ;  /* 0x000000ff0e00720c */ /* 0x000fc60003f46270 */
[--C-:B------:R-:W-:Y:S01]  /*45f0*/  @!P6 IMAD.IADD R11, R11, 0x1, -R2.reuse ;  /* 0x000000010b0be824 */ /* 0x100fe200078e0a02 */
[----:B------:R-:W-:Y:S04]  /*4600*/  STL [R1+0x94], R8 ;  /* 0x0000940801007387 */ /* 0x000fe80000100800 */
[----:B------:R-:W-:Y:S01]  /*4610*/  ISETP.GT.U32.AND P6, PT, R2, R11, PT ;  /* 0x0000000b0200720c */ /* 0x000fe20003fc4070 */
[----:B------:R-:W-:Y:S01]  /*4620*/  @!P5 IMAD.IADD R10, R10, 0x1, -R2 ;  /* 0x000000010a0ad824 */ /* 0x000fe200078e0a02 */
[----:B------:R-:W-:Y:S01]  /*4630*/  ISETP.GE.AND P5, PT, R21, RZ, PT ;  /* 0x000000ff1500720c */ /* 0x000fe20003fa6270 */
[----:B0-----:R-:W-:Y:S02]  /*4640*/  IMAD.MOV.U32 R17, RZ, RZ, R7 ;  /* 0x000000ffff117224 */ /* 0x001fe400078e0007 */
[----:B------:R-:W-:-:S02]  /*4650*/  @!P2 IMAD.MOV R3, RZ, RZ, -R3 ;  /* 0x000000ffff03a224 */ /* 0x000fc400078e0a03 */
[----:B------:R-:W-:-:S06]  /*4660*/  @!P3 IMAD.MOV R17, RZ, RZ, -R17 ;  /* 0x000000ffff11b224 */ /* 0x000fcc00078e0a11 */
[----:B------:R-:W-:Y:S02]  /*4670*/  @!P6 IMAD.IADD R11, R11, 0x1, -R2 ;  /* 0x000000010b0be824 */ /* 0x000fe400078e0a02 */
[----:B------:R-:W-:Y:S01]  /*4680*/  @!P5 IMAD.MOV R10, RZ, RZ, -R10 ;  /* 0x000000ffff0ad224 */ /* 0x000fe200078e0a0a */
[----:B---3--:R-:W-:Y:S02]  /*4690*/  IABS R12, R27 ;  /* 0x0000001b000c7213 */ /* 0x008fe40000000000 */
[----:B----4-:R-:W-:-:S03]  /*46a0*/  IABS R13, R5 ;  /* 0x00000005000d7213 */ /* 0x010fc60000000000 */
[----:B------:R-:W-:-:S04]  /*46b0*/  IMAD.HI.U32 R6, R0, R12, RZ ;  /* 0x0000000c00067227 */ /* 0x000fc800078e00ff */
[----:B------:R-:W-:-:S04]  /*46c0*/  IMAD.HI.U32 R4, R0, R13, RZ ;  /* 0x0000000d00047227 */ /* 0x000fc800078e00ff */
[----:B------:R-:W-:Y:S02]  /*46d0*/  IMAD.MOV R6, RZ, RZ, -R6 ;  /* 0x000000ffff067224 */ /* 0x000fe400078e0a06 */
[----:B------:R-:W-:Y:S02]  /*46e0*/  IMAD.MOV R4, RZ, RZ, -R4 ;  /* 0x000000ffff047224 */ /* 0x000fe400078e0a04 */
[C---:B------:R-:W-:Y:S02]  /*46f0*/  IMAD R12, R2.reuse, R6, R12 ;  /* 0x00000006020c7224 */ /* 0x040fe400078e020c */
[----:B------:R-:W-:-:S05]  /*4700*/  IMAD R6, R2, R4, R13 ;  /* 0x0000000402067224 */ /* 0x000fca00078e020d */
[C---:B------:R-:W-:Y:S02]  /*4710*/  ISETP.GT.U32.AND P4, PT, R2.reuse, R6, PT ;  /* 0x000000060200720c */ /* 0x040fe40003f84070 */
[----:B------:R-:W-:Y:S02]  /*4720*/  IABS R4, R18 ;  /* 0x0000001200047213 */ /* 0x000fe40000000000 */
[----:B------:R-:W-:-:S03]  /*4730*/  ISETP.GT.U32.AND P0, PT, R2, R12, PT ;  /* 0x0000000c0200720c */ /* 0x000fc60003f04070 */
[----:B------:R-:W-:-:S06]  /*4740*/  IMAD.HI.U32 R13, R0, R4, RZ ;  /* 0x00000004000d7227 */ /* 0x000fcc00078e00ff */
[----:B------:R-:W-:Y:S01]  /*4750*/  @!P4 IMAD.IADD R6, R6, 0x1, -R2 ;  /* 0x000000010606c824 */ /* 0x000fe200078e0a02 */
[----:B------:R-:W-:Y:S01]  /*4760*/  ISETP.GE.AND P4, PT, R27, RZ, PT ;  /* 0x000000ff1b00720c */ /* 0x000fe20003f86270 */
[----:B------:R-:W-:Y:S01]  /*4770*/  IMAD.MOV R13, RZ, RZ, -R13 ;  /* 0x000000ffff0d7224 */ /* 0x000fe200078e0a0d */
[----:B------:R-:W3:Y:S03]  /*4780*/  LDL.LU R27, [R1+0x30] ;  /* 0x00003000011b7983 */ /* 0x000ee60000300800 */
[----:B------:R-:W-:Y:S02]  /*4790*/  IMAD R4, R2, R13, R4 ;  /* 0x0000000d02047224 */ /* 0x000fe400078e0204 */
[----:B------:R-:W-:Y:S01]  /*47a0*/  @!P0 IMAD.IADD R12, R12, 0x1, -R2 ;  /* 0x000000010c0c8824 */ /* 0x000fe200078e0a02 */
[----:B------:R-:W-:Y:S01]  /*47b0*/  ISETP.GE.AND P0, PT, R24, RZ, PT ;  /* 0x000000ff1800720c */ /* 0x000fe20003f06270 */
[----:B------:R-:W-:Y:S04]  /*47c0*/  STL [R1+0x90], R17 ;  /* 0x0000901101007387 */ /* 0x000fe80000100800 */
[----:B------:R0:W-:Y:S02]  /*47d0*/  STL [R1+0x8c], R3 ;  /* 0x00008c0301007387 */ /* 0x0001e40000100800 */
[----:B0-----:R-:W-:-:S06]  /*47e0*/  IMAD.MOV.U32 R3, RZ, RZ, R11 ;  /* 0x000000ffff037224 */ /* 0x001fcc00078e000b */
[----:B------:R-:W-:Y:S01]  /*47f0*/  @!P0 IMAD.MOV R3, RZ, RZ, -R3 ;  /* 0x000000ffff038224 */ /* 0x000fe200078e0a03 */
[----:B------:R-:W-:Y:S02]  /*4800*/  ISETP.GE.AND P0, PT, R5, RZ, PT ;  /* 0x000000ff0500720c */ /* 0x000fe40003f06270 */
[----:B--2---:R-:W-:-:S05]  /*4810*/  IABS R13, R22 ;  /* 0x00000016000d7213 */ /* 0x004fca0000000000 */
[----:B------:R-:W-:Y:S02]  /*4820*/  IMAD.MOV.U32 R7, RZ, RZ, R13 ;  /* 0x000000ffff077224 */ /* 0x000fe400078e000d */
[----:B------:R-:W-:-:S04]  /*4830*/  IMAD.MOV.U32 R13, RZ, RZ, R16 ;  /* 0x000000ffff0d7224 */ /* 0x000fc800078e0010 */
[----:B------:R-:W-:-:S05]  /*4840*/  @!P1 IMAD.MOV R13, RZ, RZ, -R13 ;  /* 0x000000ffff0d9224 */ /* 0x000fca00078e0a0d */
[----:B------:R-:W-:Y:S04]  /*4850*/  STL [R1+0x88], R13 ;  /* 0x0000880d01007387 */ /* 0x000fe80000100800 */
[----:B------:R-:W2:Y:S04]  /*4860*/  LDL.LU R24, [R1+0x40] ;  /* 0x0000400001187983 */ /* 0x000ea80000300800 */
[----:B------:R0:W-:Y:S04]  /*4870*/  STL [R1+0x84], R10 ;  /* 0x0000840a01007387 */ /* 0x0001e80000100800 */
[----:B------:R-:W4:Y:S01]  /*4880*/  LDL.LU R5, [R1+0x44] ;  /* 0x0000440001057983 */ /* 0x000f220000300800 */
[----:B------:R-:W-:-:S02]  /*4890*/  ISETP.GT.U32.AND P6, PT, R2, R4, PT ;  /* 0x000000040200720c */ /* 0x000fc40003fc4070 */
[----:B------:R-:W-:-:S05]  /*48a0*/  IABS R9, R19 ;  /* 0x0000001300097213 */ /* 0x000fca0000000000 */
[----:B------:R-:W-:-:S06]  /*48b0*/  IMAD.HI.U32 R15, R0, R9, RZ ;  /* 0x00000009000f7227 */ /* 0x000fcc00078e00ff */
[----:B------:R-:W-:Y:S01]  /*48c0*/  @!P6 IMAD.IADD R4, R4, 0x1, -R2 ;  /* 0x000000010404e824 */ /* 0x000fe200078e0a02 */
[----:B------:R-:W-:Y:S01]  /*48d0*/  ISETP.GT.U32.AND P6, PT, R2, R12, PT ;  /* 0x0000000c0200720c */ /* 0x000fe20003fc4070 */
[----:B------:R-:W-:-:S04]  /*48e0*/  IMAD.MOV R15, RZ, RZ, -R15 ;  /* 0x000000ffff0f7224 */ /* 0x000fc800078e0a0f */
[C---:B------:R-:W-:Y:S01]  /*48f0*/  IMAD R9, R2.reuse, R15, R9 ;  /* 0x0000000f02097224 */ /* 0x040fe200078e0209 */
[----:B------:R-:W-:-:S04]  /*4900*/  ISETP.GT.U32.AND P3, PT, R2, R4, PT ;  /* 0x000000040200720c */ /* 0x000fc80003f64070 */
[----:B------:R-:W-:-:S03]  /*4910*/  ISETP.GT.U32.AND P1, PT, R2, R9, PT ;  /* 0x000000090200720c */ /* 0x000fc60003f24070 */
[----:B------:R-:W-:-:S04]  /*4920*/  @!P6 IMAD.IADD R12, R12, 0x1, -R2 ;  /* 0x000000010c0ce824 */ /* 0x000fc800078e0a02 */
[----:B0-----:R-:W-:Y:S01]  /*4930*/  IMAD.MOV.U32 R10, RZ, RZ, R12 ;  /* 0x000000ffff0a7224 */ /* 0x001fe200078e000c */
[----:B-----5:R-:W-:Y:S01]  /*4940*/  IABS R8, R23 ;  /* 0x0000001700087213 */ /* 0x020fe20000000000 */
[----:B------:R-:W-:Y:S02]  /*4950*/  @!P3 IMAD.IADD R4, R4, 0x1, -R2 ;  /* 0x000000010404b824 */ /* 0x000fe400078e0a02 */
[----:B------:R-:W-:Y:S01]  /*4960*/  @!P4 IMAD.MOV R10, RZ, RZ, -R10 ;  /* 0x000000ffff0ac224 */ /* 0x000fe200078e0a0a */
[----:B------:R0:W-:Y:S01]  /*4970*/  STL [R1+0x80], R3 ;  /* 0x0000800301007387 */ /* 0x0001e20000100800 */
[----:B------:R-:W-:Y:S01]  /*4980*/  ISETP.GE.AND P3, PT, R23, RZ, PT ;  /* 0x000000ff1700720c */ /* 0x000fe20003f66270 */
[----:B------:R-:W-:Y:S01]  /*4990*/  @!P1 IMAD.IADD R9, R9, 0x1, -R2 ;  /* 0x0000000109099824 */ /* 0x000fe200078e0a02 */
[----:B------:R-:W-:Y:S01]  /*49a0*/  ISETP.GE.AND P1, PT, R22, RZ, PT ;  /* 0x000000ff1600720c */ /* 0x000fe20003f26270 */
[----:B------:R-:W5:Y:S04]  /*49b0*/  LDL.LU R23, [R1+0x48] ;  /* 0x0000480001177983 */ /* 0x000f680000300800 */
[----:B------:R1:W-:Y:S04]  /*49c0*/  STL [R1+0x7c], R10 ;  /* 0x00007c0a01007387 */ /* 0x0003e80000100800 */
[----:B------:R-:W5:Y:S01]  /*49d0*/  LDL.LU R22, [R1+0x3c] ;  /* 0x00003c0001167983 */ /* 0x000f620000300800 */
[----:B------:R-:W-:Y:S01]  /*49e0*/  ISETP.GT.U32.AND P2, PT, R2, R6, PT ;  /* 0x000000060200720c */ /* 0x000fe20003f44070 */
[----:B------:R-:W-:Y:S01]  /*49f0*/  IMAD.HI.U32 R14, R0, R8, RZ ;  /* 0x00000008000e7227 */ /* 0x000fe200078e00ff */
[----:B------:R-:W-:-:S03]  /*4a00*/  ISETP.GE.AND P6, PT, R18, RZ, PT ;  /* 0x000000ff1200720c */ /* 0x000fc60003fc6270 */
[----:B------:R-:W-:-:S04]  /*4a10*/  IMAD.MOV R14, RZ, RZ, -R14 ;  /* 0x000000ffff0e7224 */ /* 0x000fc800078e0a0e */
[----:B------:R-:W-:Y:S02]  /*4a20*/  IMAD R8, R2, R14, R8 ;  /* 0x0000000e02087224 */ /* 0x000fe400078e0208 */
[----:B0-----:R-:W-:-:S03]  /*4a30*/  IMAD.HI.U32 R3, R0, R7, RZ ;  /* 0x0000000700037227 */ /* 0x001fc600078e00ff */
[----:B------:R-:W-:Y:S01]  /*4a40*/  ISETP.GT.U32.AND P5, PT, R2, R8, PT ;  /* 0x000000080200720c */ /* 0x000fe20003fa4070 */
[----:B------:R-:W-:Y:S02]  /*4a50*/  @!P2 IMAD.IADD R6, R6, 0x1, -R2 ;  /* 0x000000010606a824 */ /* 0x000fe400078e0a02 */
[----:B------:R-:W-:Y:S02]  /*4a60*/  IMAD.MOV R3, RZ, RZ, -R3 ;  /* 0x000000ffff037224 */ /* 0x000fe400078e0a03 */
[----:B-1----:R-:W-:Y:S02]  /*4a70*/  IMAD.MOV.U32 R10, RZ, RZ, R4 ;  /* 0x000000ffff0a7224 */ /* 0x002fe400078e0004 */
[----:B------:R-:W-:Y:S02]  /*4a80*/  @!P0 IMAD.MOV R6, RZ, RZ, -R6 ;  /* 0x000000ffff068224 */ /* 0x000fe400078e0a06 */
[----:B------:R-:W-:Y:S02]  /*4a90*/  IMAD R7, R2, R3, R7 ;  /* 0x0000000302077224 */ /* 0x000fe400078e0207 */
[----:B------:R-:W-:Y:S01]  /*4aa0*/  @!P6 IMAD.MOV R10, RZ, RZ, -R10 ;  /* 0x000000ffff0ae224 */ /* 0x000fe200078e0a0a */
[----:B------:R4:W-:Y:S01]  /*4ab0*/  STL [R1+0x78], R6 ;  /* 0x0000780601007387 */ /* 0x0009e20000100800 */
[----:B------:R-:W-:-:S05]  /*4ac0*/  @!P5 IMAD.IADD R8, R8, 0x1, -R2 ;  /* 0x000000010808d824 */ /* 0x000fca00078e0a02 */
[----:B------:R-:W-:-:S13]  /*4ad0*/  ISETP.GT.U32.AND P4, PT, R2, R8, PT ;  /* 0x000000080200720c */ /* 0x000fda0003f84070 */
[----:B------:R-:W-:Y:S01]  /*4ae0*/  @!P4 IMAD.IADD R8, R8, 0x1, -R2 ;  /* 0x000000010808c824 */ /* 0x000fe200078e0a02 */
[----:B---3--:R-:W-:Y:S02]  /*4af0*/  IABS R3, R27 ;  /* 0x0000001b00037213 */ /* 0x008fe40000000000 */
[----:B------:R-:W-:Y:S02]  /*4b00*/  ISETP.GE.AND P6, PT, R27, RZ, PT ;  /* 0x000000ff1b00720c */ /* 0x000fe40003fc6270 */
[----:B------:R-:W3:Y:S04]  /*4b10*/  LDL.LU R27, [R1+0x4c] ;  /* 0x00004c00011b7983 */ /* 0x000ee80000300800 */
[----:B------:R0:W-:Y:S01]  /*4b20*/  STL [R1+0x74], R10 ;  /* 0x0000740a01007387 */ /* 0x0001e20000100800 */
[----:B----4-:R-:W-:-:S02]  /*4b30*/  IABS R6, R5 ;  /* 0x0000000500067213 */ /* 0x010fc40000000000 */
[----:B------:R-:W-:Y:S02]  /*4b40*/  ISETP.GE.AND P4, PT, R5, RZ, PT ;  /* 0x000000ff0500720c */ /* 0x000fe40003f86270 */
[----:B------:R-:W4:Y:S01]  /*4b50*/  LDL.LU R5, [R1+0x50] ;  /* 0x0000500001057983 */ /* 0x000f220000300800 */
[C---:B------:R-:W-:Y:S02]  /*4b60*/  ISETP.GT.U32.AND P0, PT, R2.reuse, R7, PT ;  /* 0x000000070200720c */ /* 0x040fe40003f04070 */
[----:B------:R-:W-:Y:S01]  /*4b70*/  ISETP.GT.U32.AND P5, PT, R2, R9, PT ;  /* 0x000000090200720c */ /* 0x000fe20003fa4070 */
[----:B------:R-:W-:Y:S01]  /*4b80*/  IMAD.MOV.U32 R4, RZ, RZ, R3 ;  /* 0x000000ffff047224 */ /* 0x000fe200078e0003 */
[----:B------:R-:W-:-:S03]  /*4b90*/  ISETP.GE.AND P2, PT, R19, RZ, PT ;  /* 0x000000ff1300720c */ /* 0x000fc60003f46270 */
[----:B0-----:R-:W-:-:S06]  /*4ba0*/  IMAD.HI.U32 R10, R0, R4, RZ ;  /* 0x00000004000a7227 */ /* 0x001fcc00078e00ff */
[--C-:B------:R-:W-:Y:S02]  /*4bb0*/  @!P0 IMAD.IADD R7, R7, 0x1, -R2.reuse ;  /* 0x0000000107078824 */ /* 0x100fe400078e0a02 */
[----:B------:R-:W-:-:S03]  /*4bc0*/  @!P5 IMAD.IADD R9, R9, 0x1, -R2 ;  /* 0x000000010909d824 */ /* 0x000fc600078e0a02 */
[C---:B------:R-:W-:Y:S01]  /*4bd0*/  ISETP.GT.U32.AND P0, PT, R2.reuse, R7, PT ;  /* 0x000000070200720c */ /* 0x040fe20003f04070 */
[----:B------:R-:W-:Y:S01]  /*4be0*/  IMAD.MOV R10, RZ, RZ, -R10 ;  /* 0x000000ffff0a7224 */ /* 0x000fe200078e0a0a */
[----:B--2---:R-:W-:Y:S01]  /*4bf0*/  IABS R3, R24 ;  /* 0x0000001800037213 */ /* 0x004fe20000000000 */
[----:B------:R-:W-:Y:S02]  /*4c00*/  IMAD.MOV.U32 R11, RZ, RZ, R9 ;  /* 0x000000ffff0b7224 */ /* 0x000fe400078e0009 */
[----:B------:R-:W-:Y:S02]  /*4c10*/  IMAD R4, R2, R10, R4 ;  /* 0x0000000a02047224 */ /* 0x000fe400078e0204 */
[----:B------:R-:W-:Y:S02]  /*4c20*/  @!P2 IMAD.MOV R11, RZ, RZ, -R11 ;  /* 0x000000ffff0ba224 */ /* 0x000fe400078e0a0b */
[----:B------:R-:W-:Y:S01]  /*4c30*/  IMAD.HI.U32 R10, R0, R3, RZ ;  /* 0x00000003000a7227 */ /* 0x000fe200078e00ff */
[----:B------:R-:W-:-:S03]  /*4c40*/  ISETP.GT.U32.AND P2, PT, R2, R4, PT ;  /* 0x000000040200720c */ /* 0x000fc60003f44070 */
[----:B------:R-:W-:Y:S01]  /*4c50*/  IMAD.HI.U32 R9, R0, R6, RZ ;  /* 0x0000000600097227 */ /* 0x000fe200078e00ff */
[----:B------:R0:W-:Y:S03]  /*4c60*/  STL [R1+0x70], R11 ;  /* 0x0000700b01007387 */ /* 0x0001e60000100800 */
[----:B------:R-:W-:Y:S01]  /*4c70*/  @!P3 IMAD.MOV R8, RZ, RZ, -R8 ;  /* 0x000000ffff08b224 */ /* 0x000fe200078e0a08 */
[----:B------:R-:W2:Y:S01]  /*4c80*/  LDL.LU R19, [R1+0x54] ;  /* 0x0000540001137983 */ /* 0x000ea20000300800 */
[----:B------:R-:W-:Y:S02]  /*4c90*/  IMAD.MOV R10, RZ, RZ, -R10 ;  /* 0x000000ffff0a7224 */ /* 0x000fe400078e0a0a */
[----:B------:R-:W-:Y:S01]  /*4ca0*/  @!P0 IMAD.IADD R7, R7, 0x1, -R2 ;  /* 0x0000000107078824 */ /* 0x000fe200078e0a02 */
[----:B------:R1:W-:Y:S01]  /*4cb0*/  STL [R1+0x6c], R8 ;  /* 0x00006c0801007387 */ /* 0x0003e20000100800 */
[----:B0-----:R-:W-:-:S02]  /*4cc0*/  IMAD.MOV R11, RZ, RZ, -R9 ;  /* 0x000000ffff0b7224 */ /* 0x001fc400078e0a09 */
[----:B------:R-:W-:Y:S02]  /*4cd0*/  IMAD.MOV.U32 R13, RZ, RZ, R7 ;  /* 0x000000ffff0d7224 */ /* 0x000fe400078e0007 */
[C---:B-1----:R-:W-:Y:S02]  /*4ce0*/  IMAD R8, R2.reuse, R10, R3 ;  /* 0x0000000a02087224 */ /* 0x042fe400078e0203 */
[C---:B------:R-:W-:Y:S02]  /*4cf0*/  IMAD R3, R2.reuse, R11, R6 ;  /* 0x0000000b02037224 */ /* 0x040fe400078e0206 */
[----:B------:R-:W-:Y:S01]  /*4d00*/  @!P1 IMAD.MOV R13, RZ, RZ, -R13 ;  /* 0x000000ffff0d9224 */ /* 0x000fe200078e0a0d */
[C---:B------:R-:W-:Y:S02]  /*4d10*/  ISETP.GT.U32.AND P0, PT, R2.reuse, R8, PT ;  /* 0x000000080200720c */ /* 0x040fe40003f04070 */
[----:B------:R-:W-:Y:S01]  /*4d20*/  ISETP.GT.U32.AND P1, PT, R2, R3, PT ;  /* 0x000000030200720c */ /* 0x000fe20003f24070 */
[----:B------:R-:W-:-:S05]  /*4d30*/  @!P2 IMAD.IADD R4, R4, 0x1, -R2 ;  /* 0x000000010404a824 */ /* 0x000fca00078e0a02 */
[----:B------:R-:W-:-:S05]  /*4d40*/  ISETP.GT.U32.AND P2, PT, R2, R4, PT ;  /* 0x000000040200720c */ /* 0x000fca0003f44070 */
[--C-:B------:R-:W-:Y:S02]  /*4d50*/  @!P0 IMAD.IADD R8, R8, 0x1, -R2.reuse ;  /* 0x0000000108088824 */ /* 0x100fe400078e0a02 */
[----:B------:R-:W-:-:S03]  /*4d60*/  @!P1 IMAD.IADD R3, R3, 0x1, -R2 ;  /* 0x0000000103039824 */ /* 0x000fc600078e0a02 */
[C---:B------:R-:W-:Y:S02]  /*4d70*/  ISETP.GT.U32.AND P0, PT, R2.reuse, R8, PT ;  /* 0x000000080200720c */ /* 0x040fe40003f04070 */
[----:B------:R-:W-:Y:S01]  /*4d80*/  ISETP.GT.U32.AND P1, PT, R2, R3, PT ;  /* 0x000000030200720c */ /* 0x000fe20003f24070 */
[----:B------:R-:W-:Y:S01]  /*4d90*/  @!P2 IMAD.IADD R4, R4, 0x1, -R2 ;  /* 0x000000010404a824 */ /* 0x000fe200078e0a02 */
[----:B-----5:R-:W-:Y:S02]  /*4da0*/  IABS R10, R22 ;  /* 0x00000016000a7213 */ /* 0x020fe40000000000 */
[----:B------:R-:W-:Y:S01]  /*4db0*/  ISETP.GE.AND P5, PT, R24, RZ, PT ;  /* 0x000000ff1800720c */ /* 0x000fe20003fa6270 */
[----:B------:R-:W-:Y:S01]  /*4dc0*/  IMAD.MOV.U32 R14, RZ, RZ, R4 ;  /* 0x000000ffff0e7224 */ /* 0x000fe200078e0004 */
[----:B------:R-:W-:Y:S01]  /*4dd0*/  ISETP.GE.AND P3, PT, R23, RZ, PT ;  /* 0x000000ff1700720c */ /* 0x000fe20003f66270 */
[----:B------:R-:W5:Y:S01]  /*4de0*/  LDL.LU R24, [R1+0xb8] ;  /* 0x0000b80001187983 */ /* 0x000f620000300800 */
[----:B------:R-:W-:-:S03]  /*4df0*/  IABS R9, R23 ;  /* 0x0000001700097213 */ /* 0x000fc60000000000 */
[----:B------:R-:W5:Y:S01]  /*4e00*/  LDL.LU R23, [R1+0xc8] ;  /* 0x0000c80001177983 */ /* 0x000f620000300800 */
[----:B------:R-:W-:-:S03]  /*4e10*/  @!P6 IMAD.MOV R14, RZ, RZ, -R14 ;  /* 0x000000ffff0ee224 */ /* 0x000fc600078e0a0e */
[----:B------:R0:W-:Y:S01]  /*4e20*/  STL [R1+0x68], R13 ;  /* 0x0000680d01007387 */ /* 0x0001e20000100800 */
[--C-:B------:R-:W-:Y:S02]  /*4e30*/  @!P0 IMAD.IADD R8, R8, 0x1, -R2.reuse ;  /* 0x0000000108088824 */ /* 0x100fe400078e0a02 */
[----:B------:R-:W-:Y:S02]  /*4e40*/  @!P1 IMAD.IADD R3, R3, 0x1, -R2 ;  /* 0x0000000103039824 */ /* 0x000fe400078e0a02 */
[----:B0-----:R-:W-:Y:S01]  /*4e50*/  IMAD.HI.U32 R13, R0, R10, RZ ;  /* 0x0000000a000d7227 */ /* 0x001fe200078e00ff */
[----:B------:R0:W-:Y:S03]  /*4e60*/  STL [R1+0x64], R14 ;  /* 0x0000640e01007387 */ /* 0x0001e60000100800 */
[----:B------:R-:W-:-:S04]  /*4e70*/  IMAD.MOV R13, RZ, RZ, -R13 ;  /* 0x000000ffff0d7224 */ /* 0x000fc800078e0a0d */
[----:B------:R-:W-:Y:S02]  /*4e80*/  IMAD R10, R2, R13, R10 ;  /* 0x0000000d020a7224 */ /* 0x000fe400078e020a */
[----:B------:R-:W-:Y:S02]  /*4e90*/  IMAD.MOV.U32 R13, RZ, RZ, R3 ;  /* 0x000000ffff0d7224 */ /* 0x000fe400078e0003 */
[----:B0-----:R-:W-:Y:S02]  /*4ea0*/  IMAD.MOV.U32 R14, RZ, RZ, R8 ;  /* 0x000000ffff0e7224 */ /* 0x001fe400078e0008 */
[----:B------:R-:W-:Y:S02]  /*4eb0*/  @!P4 IMAD.MOV R13, RZ, RZ, -R13 ;  /* 0x000000ffff0dc224 */ /* 0x000fe400078e0a0d */
[----:B------:R-:W-:Y:S01]  /*4ec0*/  @!P5 IMAD.MOV R14, RZ, RZ, -R14 ;  /* 0x000000ffff0ed224 */ /* 0x000fe200078e0a0e */
[----:B------:R-:W-:Y:S01]  /*4ed0*/  ISETP.GE.AND P0, PT, R22, RZ, PT ;  /* 0x000000ff1600720c */ /* 0x000fe20003f06270 */
[----:B------:R-:W-:-:S03]  /*4ee0*/  IMAD.MOV.U32 R6, RZ, RZ, R9 ;  /* 0x000000ffff067224 */ /* 0x000fc600078e0009 */
[----:B------:R0:W-:Y:S04]  /*4ef0*/  STL [R1+0x60], R14 ;  /* 0x0000600e01007387 */ /* 0x0001e80000100800 */
[----:B------:R-:W-:Y:S04]  /*4f00*/  STL [R1+0x5c], R13 ;  /* 0x00005c0d01007387 */ /* 0x000fe80000100800 */
[----:B------:R-:W0:Y:S01]  /*4f10*/  LDL.LU R22, [R1+0xd0] ;  /* 0x0000d00001167983 */ /* 0x000e220000300800 */
[----:B------:R-:W-:Y:S01]  /*4f20*/  IMAD.HI.U32 R11, R0, R6, RZ ;  /* 0x00000006000b7227 */ /* 0x000fe200078e00ff */
[----:B------:R-:W-:-:S03]  /*4f30*/  ISETP.GT.U32.AND P6, PT, R2, R10, PT ;  /* 0x0000000a0200720c */ /* 0x000fc60003fc4070 */
[----:B------:R-:W-:-:S04]  /*4f40*/  IMAD.MOV R11, RZ, RZ, -R11 ;  /* 0x000000ffff0b7224 */ /* 0x000fc800078e0a0b */
[----:B------:R-:W-:-:S05]  /*4f50*/  IMAD R6, R2, R11, R6 ;  /* 0x0000000b02067224 */ /* 0x000fca00078e0206 */
[----:B------:R-:W-:Y:S01]  /*4f60*/  ISETP.GT.U32.AND P2, PT, R2, R6, PT ;  /* 0x000000060200720c */ /* 0x000fe20003f44070 */
[----:B------:R-:W-:-:S12]  /*4f70*/  @!P6 IMAD.IADD R10, R10, 0x1, -R2 ;  /* 0x000000010a0ae824 */ /* 0x000fd800078e0a02 */
[----:B------:R-:W-:-:S05]  /*4f80*/  @!P2 IMAD.IADD R6, R6, 0x1, -R2 ;  /* 0x000000010606a824 */ /* 0x000fca00078e0a02 */
[----:B------:R-:W-:-:S13]  /*4f90*/  ISETP.GT.U32.AND P2, PT, R2, R6, PT ;  /* 0x000000060200720c */ /* 0x000fda0003f44070 */
[----:B------:R-:W-:Y:S01]  /*4fa0*/  @!P2 IMAD.IADD R6, R6, 0x1, -R2 ;  /* 0x000000010606a824 */ /* 0x000fe200078e0a02 */
[----:B---3--:R-:W-:Y:S02]  /*4fb0*/  IABS R12, R27 ;  /* 0x0000001b000c7213 */ /* 0x008fe40000000000 */
[----:B------:R-:W-:Y:S02]  /*4fc0*/  ISETP.GE.AND P6, PT, R27, RZ, PT ;  /* 0x000000ff1b00720c */ /* 0x000fe40003fc6270 */
[----:B------:R-:W3:Y:S01]  /*4fd0*/  LDL.LU R27, [R1+0xcc] ;  /* 0x0000cc00011b7983 */ /* 0x000ee20000300800 */
[----:B----4-:R-:W-:Y:S02]  /*4fe0*/  IABS R9, R5 ;  /* 0x0000000500097213 */ /* 0x010fe40000000000 */
[----:B------:R-:W-:Y:S02]  /*4ff0*/  ISETP.GE.AND P2, PT, R5, RZ, PT ;  /* 0x000000ff0500720c */ /* 0x000fe40003f46270 */
[----:B------:R-:W4:Y:S01]  /*5000*/  LDL.LU R5, [R1+0xd4] ;  /* 0x0000d40001057983 */ /* 0x000f220000300800 */
[----:B------:R-:W-:-:S04]  /*5010*/  IMAD.MOV.U32 R7, RZ, RZ, R12 ;  /* 0x000000ffff077224 */ /* 0x000fc800078e000c */
[----:B------:R-:W-:-:S04]  /*5020*/  IMAD.HI.U32 R12, R0, R7, RZ ;  /* 0x00000007000c7227 */ /* 0x000fc800078e00ff */
[----:B------:R-:W-:Y:S02]  /*5030*/  IMAD.MOV R12, RZ, RZ, -R12 ;  /* 0x000000ffff0c7224 */ /* 0x000fe400078e0a0c */
[----:B------:R-:W-:-:S04]  /*5040*/  IMAD.HI.U32 R11, R0, R9, RZ ;  /* 0x00000009000b7227 */ /* 0x000fc800078e00ff */
[----:B------:R-:W-:Y:S02]  /*5050*/  IMAD R7, R2, R12, R7 ;  /* 0x0000000c02077224 */ /* 0x000fe400078e0207 */
[----:B------:R-:W-:-:S03]  /*5060*/  IMAD.MOV R4, RZ, RZ, -R11 ;  /* 0x000000ffff047224 */ /* 0x000fc600078e0a0b */
[C---:B------:R-:W-:Y:S01]  /*5070*/  ISETP.GT.U32.AND P1, PT, R2.reuse, R7, PT ;  /* 0x000000070200720c */ /* 0x040fe20003f24070 */
[----:B------:R-:W-:-:S05]  /*5080*/  IMAD R4, R2, R4, R9 ;  /* 0x0000000402047224 */ /* 0x000fca00078e0209 */
[C---:B------:R-:W-:Y:S02]  /*5090*/  ISETP.GT.U32.AND P4, PT, R2.reuse, R4, PT ;  /* 0x000000040200720c */ /* 0x040fe40003f84070 */
[----:B------:R-:W-:Y:S02]  /*50a0*/  ISETP.GT.U32.AND P5, PT, R2, R10, PT ;  /* 0x0000000a0200720c */ /* 0x000fe40003fa4070 */
[----:B--2---:R-:W-:-:S03]  /*50b0*/  IABS R11, R19 ;  /* 0x00000013000b7213 */ /* 0x004fc60000000000 */
[----:B------:R-:W-:Y:S02]  /*50c0*/  @!P1 IMAD.IADD R7, R7, 0x1, -R2 ;  /* 0x0000000107079824 */ /* 0x000fe400078e0a02 */
[----:B------:R-:W-:Y:S02]  /*50d0*/  IMAD.MOV.U32 R12, RZ, RZ, R6 ;  /* 0x000000ffff0c7224 */ /* 0x000fe400078e0006 */
[----:B------:R-:W-:Y:S01]  /*50e0*/  IMAD.HI.U32 R8, R0, R11, RZ ;  /* 0x0000000b00087227 */ /* 0x000fe200078e00ff */
[----:B------:R-:W-:-:S03]  /*50f0*/  ISETP.GT.U32.AND P1, PT, R2, R7, PT ;  /* 0x000000070200720c */ /* 0x000fc60003f24070 */
[----:B------:R-:W-:Y:S02]  /*5100*/  @!P4 IMAD.IADD R4, R4, 0x1, -R2 ;  /* 0x000000010404c824 */ /* 0x000fe400078e0a02 */
[----:B------:R-:W-:Y:S02]  /*5110*/  IMAD.MOV R3, RZ, RZ, -R8 ;  /* 0x000000ffff037224 */ /* 0x000fe400078e0a08 */
[----:B------:R-:W-:Y:S01]  /*5120*/  @!P3 IMAD.MOV R12, RZ, RZ, -R12 ;  /* 0x000000ffff0cb224 */ /* 0x000fe200078e0a0c */
[C---:B------:R-:W-:Y:S01]  /*5130*/  ISETP.GT.U32.AND P3, PT, R2.reuse, R4, PT ;  /* 0x000000040200720c */ /* 0x040fe20003f64070 */
[----:B------:R-:W-:Y:S02]  /*5140*/  IMAD R3, R2, R3, R11 ;  /* 0x0000000302037224 */ /* 0x000fe400078e020b */
[--C-:B------:R-:W-:Y:S01]  /*5150*/  @!P5 IMAD.IADD R10, R10, 0x1, -R2.reuse ;  /* 0x000000010a0ad824 */ /* 0x100fe200078e0a02 */
[----:B------:R-:W-:Y:S01]  /*5160*/  STL [R1+0x58], R12 ;  /* 0x0000580c01007387 */ /* 0x000fe20000100800 */
[----:B------:R-:W-:Y:S01]  /*5170*/  @!P1 IMAD.IADD R7, R7, 0x1, -R2 ;  /* 0x0000000107079824 */ /* 0x000fe200078e0a02 */
[----:B------:R-:W-:Y:S01]  /*5180*/  ISETP.GT.U32.AND P5, PT, R2, R3, PT ;  /* 0x000000030200720c */ /* 0x000fe20003fa4070 */
[----:B------:R-:W-:-:S02]  /*5190*/  @!P0 IMAD.MOV R10, RZ, RZ, -R10 ;  /* 0x000000ffff0a8224 */ /* 0x000fc400078e0a0a */
[----:B------:R-:W-:-:S04]  /*51a0*/  @!P6 IMAD.MOV R7, RZ, RZ, -R7 ;  /* 0x000000ffff07e224 */ /* 0x000fc800078e0a07 */
[----:B------:R-:W-:Y:S01]  /*51b0*/  @!P3 IMAD.IADD R4, R4, 0x1, -R2 ;  /* 0x000000010404b824 */ /* 0x000fe200078e0a02 */
[----:B-----5:R-:W-:Y:S02]  /*51c0*/  IABS R9, R24 ;  /* 0x0000001800097213 */ /* 0x020fe40000000000 */
[----:B------:R-:W-:Y:S02]  /*51d0*/  ISETP.GE.AND P1, PT, R24, RZ, PT ;  /* 0x000000ff1800720c */ /* 0x000fe40003f26270 */
[----:B------:R-:W2:Y:S01]  /*51e0*/  LDL.LU R24, [R1+0xd8] ;  /* 0x0000d80001187983 */ /* 0x000ea20000300800 */
[----:B------:R-:W-:-:S04]  /*51f0*/  IMAD.HI.U32 R6, R0, R9, RZ ;  /* 0x0000000900067227 */ /* 0x000fc800078e00ff */
[----:B------:R-:W-:-:S04]  /*5200*/  IMAD.MOV R6, RZ, RZ, -R6 ;  /* 0x000000ffff067224 */ /* 0x000fc800078e0a06 */
[C---:B------:R-:W-:Y:S02]  /*5210*/  IMAD R6, R2.reuse, R6, R9 ;  /* 0x0000000602067224 */ /* 0x040fe400078e0209 */
[----:B------:R-:W-:Y:S01]  /*5220*/  IMAD.MOV.U32 R9, RZ, RZ, R4 ;  /* 0x000000ffff097224 */ /* 0x000fe200078e0004 */
[----:B------:R-:W-:Y:S01]  /*5230*/  STL [R1+0x54], R10 ;  /* 0x0000540a01007387 */ /* 0x000fe20000100800 */
[----:B------:R-:W-:Y:S01]  /*5240*/  @!P5 IMAD.IADD R3, R3, 0x1, -R2 ;  /* 0x000000010303d824 */ /* 0x000fe200078e0a02 */
[----:B------:R-:W-:Y:S01]  /*5250*/  IABS R8, R23 ;  /* 0x0000001700087213 */ /* 0x000fe20000000000 */
[----:B------:R-:W-:Y:S01]  /*5260*/  @!P2 IMAD.MOV R9, RZ, RZ, -R9 ;  /* 0x000000ffff09a224 */ /* 0x000fe200078e0a09 */
[----:B------:R-:W-:Y:S01]  /*5270*/  ISETP.GE.AND P5, PT, R23, RZ, PT ;  /* 0x000000ff1700720c */ /* 0x000fe20003fa6270 */
[----:B------:R-:W-:Y:S04]  /*5280*/  STL [R1+0x50], R7 ;  /* 0x0000500701007387 */ /* 0x000fe80000100800 */
[----:B------:R-:W5:Y:S01]  /*5290*/  LDL.LU R23, [R1+0xdc] ;  /* 0x0000dc0001177983 */ /* 0x000f620000300800 */
[----:B------:R-:W-:Y:S01]  /*52a0*/  ISETP.GT.U32.AND P0, PT, R2, R3, PT ;  /* 0x000000030200720c */ /* 0x000fe20003f04070 */
[----:B------:R-:W-:Y:S01]  /*52b0*/  IMAD.HI.U32 R11, R0, R8, RZ ;  /* 0x00000008000b7227 */ /* 0x000fe200078e00ff */
[----:B------:R-:W-:-:S02]  /*52c0*/  ISETP.GE.AND P4, PT, R19, RZ, PT ;  /* 0x000000ff1300720c */ /* 0x000fc40003f86270 */
[----:B0-----:R-:W-:Y:S02]  /*52d0*/  IABS R14, R22 ;  /* 0x00000016000e7213 */ /* 0x001fe40000000000 */
[----:B------:R-:W-:Y:S02]  /*52e0*/  ISETP.GE.AND P2, PT, R22, RZ, PT ;  /* 0x000000ff1600720c */ /* 0x000fe40003f46270 */
[----:B------:R-:W5:Y:S01]  /*52f0*/  LDL.LU R22, [R1+0xe0] ;  /* 0x0000e00001167983 */ /* 0x000f620000300800 */
[----:B------:R-:W-:-:S03]  /*5300*/  IMAD.MOV R11, RZ, RZ, -R11 ;  /* 0x000000ffff0b7224 */ /* 0x000fc600078e0a0b */
[----:B------:R4:W-:Y:S04]  /*5310*/  STL [R1+0x4c], R9 ;  /* 0x00004c0901007387 */ /* 0x0009e80000100800 */
[----:B------:R-:W5:Y:S01]  /*5320*/  LDL.LU R19, [R1+0xe4] ;  /* 0x0000e40001137983 */ /* 0x000f620000300800 */
[----:B------:R-:W-:Y:S02]  /*5330*/  IMAD R8, R2, R11, R8 ;  /* 0x0000000b02087224 */ /* 0x000fe400078e0208 */
[----:B------:R-:W-:-:S04]  /*5340*/  @!P0 IMAD.IADD R3, R3, 0x1, -R2 ;  /* 0x0000000103038824 */ /* 0x000fc800078e0a02 */
[----:B------:R-:W-:Y:S01]  /*5350*/  @!P4 IMAD.MOV R3, RZ, RZ, -R3 ;  /* 0x000000ffff03c224 */ /* 0x000fe200078e0a03 */
        /* <DEDUP_REMOVED lines=9> */
[----:B------:R-:W-:-:S10]  /*53f0*/  IMAD.HI.U32 R10, R0, R14, RZ ;  /* 0x0000000e000a7227 */ /* 0x000fd400078e00ff */
[----:B------:R-:W-:-:S05]  /*5400*/  @!P3 IMAD.IADD R6, R6, 0x1, -R2 ;  /* 0x000000010606b824 */ /* 0x000fca00078e0a02 */
[----:B------:R-:W-:Y:S01]  /*5410*/  ISETP.GT.U32.AND P3, PT, R2, R6, PT ;  /* 0x000000060200720c */ /* 0x000fe20003f64070 */
[----:B------:R-:W-:Y:S02]  /*5420*/  @!P6 IMAD.IADD R8, R8, 0x1, -R2 ;  /* 0x000000010808e824 */ /* 0x000fe400078e0a02 */
[----:B------:R-:W-:-:S03]  /*5430*/  IMAD.MOV R10, RZ, RZ, -R10 ;  /* 0x000000ffff0a7224 */ /* 0x000fc600078e0a0a */
[C---:B------:R-:W-:Y:S01]  /*5440*/  ISETP.GT.U32.AND P6, PT, R2.reuse, R8, PT ;  /* 0x000000080200720c */ /* 0x040fe20003fc4070 */
[----:B------:R-:W-:-:S06]  /*5450*/  IMAD R14, R2, R10, R14 ;  /* 0x0000000a020e7224 */ /* 0x000fcc00078e020e */
[----:B------:R-:W-:Y:S01]  /*5460*/  @!P3 IMAD.IADD R6, R6, 0x1, -R2 ;  /* 0x000000010606b824 */ /* 0x000fe200078e0a02 */
[----:B------:R-:W-:-:S05]  /*5470*/  ISETP.GT.U32.AND P3, PT, R2, R14, PT ;  /* 0x0000000e0200720c */ /* 0x000fca0003f64070 */
[----:B------:R-:W-:-:S04]  /*5480*/  @!P6 IMAD.IADD R8, R8, 0x1, -R2 ;  /* 0x000000010808e824 */ /* 0x000fc800078e0a02 */
[----:B------:R-:W-:-:S04]  /*5490*/  IMAD.MOV.U32 R12, RZ, RZ, R8 ;  /* 0x000000ffff0c7224 */ /* 0x000fc800078e0008 */
[----:B------:R-:W-:Y:S02]  /*54a0*/  @!P3 IMAD.IADD R14, R14, 0x1, -R2 ;  /* 0x000000010e0eb824 */ /* 0x000fe400078e0a02 */
[----:B------:R-:W-:-:S04]  /*54b0*/  IMAD.HI.U32 R4, R0, R9, RZ ;  /* 0x0000000900047227 */ /* 0x000fc800078e00ff */
[----:B------:R-:W-:Y:S01]  /*54c0*/  @!P5 IMAD.MOV R12, RZ, RZ, -R12 ;  /* 0x000000ffff0cd224 */ /* 0x000fe200078e0a0c */
[C---:B------:R-:W-:Y:S01]  /*54d0*/  ISETP.GT.U32.AND P5, PT, R2.reuse, R14, PT ;  /* 0x0000000e0200720c */ /* 0x040fe20003fa4070 */
[----:B------:R-:W-:Y:S02]  /*54e0*/  IMAD.MOV R4, RZ, RZ, -R4 ;  /* 0x000000ffff047224 */ /* 0x000fe400078e0a04 */
[----:B------:R-:W-:Y:S02]  /*54f0*/  IMAD.MOV.U32 R13, RZ, RZ, R6 ;  /* 0x000000ffff0d7224 */ /* 0x000fe400078e0006 */
[----:B------:R-:W-:Y:S02]  /*5500*/  IMAD R9, R2, R4, R9 ;  /* 0x0000000402097224 */ /* 0x000fe400078e0209 */
[----:B------:R-:W-:Y:S02]  /*5510*/  @!P1 IMAD.MOV R13, RZ, RZ, -R13 ;  /* 0x000000ffff0d9224 */ /* 0x000fe400078e0a0d */
[----:B------:R-:W-:Y:S01]  /*5520*/  IMAD.HI.U32 R7, R0, R11, RZ ;  /* 0x0000000b00077227 */ /* 0x000fe200078e00ff */
[----:B------:R-:W-:-:S02]  /*5530*/  ISETP.GT.U32.AND P1, PT, R2, R9, PT ;  /* 0x000000090200720c */ /* 0x000fc40003f24070 */
[----:B------:R-:W-:Y:S01]  /*5540*/  STL [R1+0x44], R13 ;  /* 0x0000440d01007387 */ /* 0x000fe20000100800 */
[----:B------:R-:W-:Y:S02]  /*5550*/  IMAD.MOV R7, RZ, RZ, -R7 ;  /* 0x000000ffff077224 */ /* 0x000fe400078e0a07 */
[----:B------:R-:W-:Y:S02]  /*5560*/  @!P5 IMAD.IADD R14, R14, 0x1, -R2 ;  /* 0x000000010e0ed824 */ /* 0x000fe400078e0a02 */
[----:B------:R-:W-:Y:S02]  /*5570*/  IMAD R11, R2, R7, R11 ;  /* 0x00000007020b7224 */ /* 0x000fe400078e020b */
[----:B------:R-:W-:Y:S01]  /*5580*/  IMAD.MOV.U32 R15, RZ, RZ, R14 ;  /* 0x000000ffff0f7224 */ /* 0x000fe200078e000e */
[----:B--2---:R-:W-:Y:S02]  /*5590*/  IABS R3, R24 ;  /* 0x0000001800037213 */ /* 0x004fe40000000000 */
[----:B------:R-:W-:-:S02]  /*55a0*/  ISETP.GE.AND P3, PT, R24, RZ, PT ;  /* 0x000000ff1800720c */ /* 0x000fc40003f66270 */
[----:B------:R-:W2:Y:S01]  /*55b0*/  LDL.LU R24, [R1+0xf0] ;  /* 0x0000f00001187983 */ /* 0x000ea20000300800 */
[----:B------:R-:W-:-:S04]  /*55c0*/  IMAD.HI.U32 R7, R0, R3, RZ ;  /* 0x0000000300077227 */ /* 0x000fc800078e00ff */
[----:B------:R-:W-:Y:S02]  /*55d0*/  IMAD.MOV R7, RZ, RZ, -R7 ;  /* 0x000000ffff077224 */ /* 0x000fe400078e0a07 */
[----:B------:R-:W-:Y:S01]  /*55e0*/  @!P2 IMAD.MOV R15, RZ, RZ, -R15 ;  /* 0x000000ffff0fa224 */ /* 0x000fe200078e0a0f */
[C---:B------:R-:W-:Y:S01]  /*55f0*/  ISETP.GT.U32.AND P6, PT, R2.reuse, R11, PT ;  /* 0x0000000b0200720c */ /* 0x040fe20003fc4070 */
[----:B------:R-:W-:Y:S01]  /*5600*/  @!P1 IMAD.IADD R9, R9, 0x1, -R2 ;  /* 0x0000000109099824 */ /* 0x000fe200078e0a02 */
[----:B------:R0:W-:Y:S01]  /*5610*/  STL [R1+0x40], R12 ;  /* 0x0000400c01007387 */ /* 0x0001e20000100800 */
[----:B------:R-:W-:-:S03]  /*5620*/  IMAD R3, R2, R7, R3 ;  /* 0x0000000702037224 */ /* 0x000fc600078e0203 */
[----:B------:R-:W-:Y:S01]  /*5630*/  STL [R1+0x3c], R15 ;  /* 0x00003c0f01007387 */ /* 0x000fe20000100800 */
[----:B-----5:R-:W-:Y:S02]  /*5640*/  IABS R4, R23 ;  /* 0x0000001700047213 */ /* 0x020fe40000000000 */
[----:B------:R-:W-:Y:S02]  /*5650*/  ISETP.GE.AND P2, PT, R23, RZ, PT ;  /* 0x000000ff1700720c */ /* 0x000fe40003f46270 */
[----:B------:R-:W5:Y:S01]  /*5660*/  LDL.LU R23, [R1+0xf4] ;  /* 0x0000f40001177983 */ /* 0x000f620000300800 */
[C---:B------:R-:W-:Y:S02]  /*5670*/  ISETP.GT.U32.AND P1, PT, R2.reuse, R9, PT ;  /* 0x000000090200720c */ /* 0x040fe40003f24070 */
[----:B------:R-:W-:Y:S01]  /*5680*/  ISETP.GT.U32.AND P5, PT, R2, R3, PT ;  /* 0x000000030200720c */ /* 0x000fe20003fa4070 */
[----:B------:R-:W-:Y:S01]  /*5690*/  @!P6 IMAD.IADD R11, R11, 0x1, -R2 ;  /* 0x000000010b0be824 */ /* 0x000fe200078e0a02 */
[----:B------:R-:W-:-:S05]  /*56a0*/  IABS R6, R22 ;  /* 0x0000001600067213 */ /* 0x000fca0000000000 */
[----:B------:R-:W-:-:S04]  /*56b0*/  IMAD.HI.U32 R10, R0, R6, RZ ;  /* 0x00000006000a7227 */ /* 0x000fc800078e00ff */
[----:B------:R-:W-:-:S04]  /*56c0*/  IMAD.MOV R10, RZ, RZ, -R10 ;  /* 0x000000ffff0a7224 */ /* 0x000fc800078e0a0a */
[C---:B------:R-:W-:Y:S01]  /*56d0*/  IMAD R6, R2.reuse, R10, R6 ;  /* 0x0000000a02067224 */ /* 0x040fe200078e0206 */
[C---:B------:R-:W-:Y:S01]  /*56e0*/  ISETP.GT.U32.AND P6, PT, R2.reuse, R11, PT ;  /* 0x0000000b0200720c */ /* 0x040fe20003fc4070 */
[--C-:B------:R-:W-:Y:S01]  /*56f0*/  @!P1 IMAD.IADD R9, R9, 0x1, -R2.reuse ;  /* 0x0000000109099824 */ /* 0x100fe200078e0a02 */
[----:B------:R-:W-:Y:S01]  /*5700*/  IABS R7, R19 ;  /* 0x0000001300077213 */ /* 0x000fe20000000000 */
[----:B------:R-:W-:Y:S01]  /*5710*/  @!P5 IMAD.IADD R3, R3, 0x1, -R2 ;  /* 0x000000010303d824 */ /* 0x000fe200078e0a02 */
[----:B------:R-:W-:Y:S01]  /*5720*/  ISETP.GT.U32.AND P1, PT, R2, R6, PT ;  /* 0x000000060200720c */ /* 0x000fe20003f24070 */
[----:B0-----:R-:W-:-:S03]  /*5730*/  IMAD.HI.U32 R12, R0, R4, RZ ;  /* 0x00000004000c7227 */ /* 0x001fc600078e00ff */
[----:B------:R-:W-:Y:S01]  /*5740*/  ISETP.GT.U32.AND P5, PT, R2, R3, PT ;  /* 0x000000030200720c */ /* 0x000fe20003fa4070 */
[----:B------:R-:W-:Y:S02]  /*5750*/  IMAD.MOV R12, RZ, RZ, -R12 ;  /* 0x000000ffff0c7224 */ /* 0x000fe400078e0a0c */
[----:B------:R-:W-:-:S04]  /*5760*/  IMAD.HI.U32 R13, R0, R7, RZ ;  /* 0x00000007000d7227 */ /* 0x000fc800078e00ff */
[C---:B------:R-:W-:Y:S02]  /*5770*/  IMAD R4, R2.reuse, R12, R4 ;  /* 0x0000000c02047224 */ /* 0x040fe400078e0204 */
[----:B------:R-:W-:Y:S02]  /*5780*/  IMAD.MOV R13, RZ, RZ, -R13 ;  /* 0x000000ffff0d7224 */ /* 0x000fe400078e0a0d */
[--C-:B------:R-:W-:Y:S01]  /*5790*/  @!P6 IMAD.IADD R11, R11, 0x1, -R2.reuse ;  /* 0x000000010b0be824 */ /* 0x100fe200078e0a02 */
[----:B------:R-:W-:Y:S01]  /*57a0*/  ISETP.GT.U32.AND P6, PT, R2, R4, PT ;  /* 0x000000040200720c */ /* 0x000fe20003fc4070 */
[--C-:B------:R-:W-:Y:S02]  /*57b0*/  @!P1 IMAD.IADD R6, R6, 0x1, -R2.reuse ;  /* 0x0000000106069824 */ /* 0x100fe400078e0a02 */
[C---:B------:R-:W-:Y:S02]  /*57c0*/  IMAD R7, R2.reuse, R13, R7 ;  /* 0x0000000d02077224 */ /* 0x040fe400078e0207 */
[----:B------:R-:W-:Y:S01]  /*57d0*/  @!P5 IMAD.IADD R3, R3, 0x1, -R2 ;  /* 0x000000010303d824 */ /* 0x000fe200078e0a02 */
[----:B------:R-:W-:-:S02]  /*57e0*/  ISETP.GT.U32.AND P1, PT, R2, R6, PT ;  /* 0x000000060200720c */ /* 0x000fc40003f24070 */
[----:B------:R-:W-:Y:S01]  /*57f0*/  ISETP.GT.U32.AND P5, PT, R2, R7, PT ;  /* 0x000000070200720c */ /* 0x000fe20003fa4070 */
[----:B------:R-:W-:Y:S02]  /*5800*/  IMAD.MOV.U32 R14, RZ, RZ, R11 ;  /* 0x000000ffff0e7224 */ /* 0x000fe400078e000b */
[----:B------:R-:W-:Y:S02]  /*5810*/  @!P4 IMAD.MOV R9, RZ, RZ, -R9 ;  /* 0x000000ffff09c224 */ /* 0x000fe400078e0a09 */
[----:B------:R-:W-:Y:S02]  /*5820*/  @!P0 IMAD.MOV R14, RZ, RZ, -R14 ;  /* 0x000000ffff0e8224 */ /* 0x000fe400078e0a0e */
[--C-:B------:R-:W-:Y:S01]  /*5830*/  @!P6 IMAD.IADD R4, R4, 0x1, -R2.reuse ;  /* 0x000000010404e824 */ /* 0x100fe200078e0a02 */
[----:B------:R-:W-:Y:S02]  /*5840*/  ISETP.GE.AND P6, PT, R22, RZ, PT ;  /* 0x000000ff1600720c */ /* 0x000fe40003fc6270 */
[----:B------:R-:W5:Y:S01]  /*5850*/  LDL.LU R22, [R1+0xf8] ;  /* 0x0000f80001167983 */ /* 0x000f620000300800 */
[----:B------:R-:W-:-:S03]  /*5860*/  @!P1 IMAD.IADD R6, R6, 0x1, -R2 ;  /* 0x0000000106069824 */ /* 0x000fc600078e0a02 */
[----:B------:R-:W-:Y:S01]  /*5870*/  STL [R1+0x38], R14 ;  /* 0x0000380e01007387 */ /* 0x000fe20000100800 */
[----:B------:R-:W-:-:S03]  /*5880*/  @!P5 IMAD.IADD R7, R7, 0x1, -R2 ;  /* 0x000000010707d824 */ /* 0x000fc600078e0a02 */
[----:B------:R2:W-:Y:S01]  /*5890*/  STL [R1+0x34], R9 ;  /* 0x0000340901007387 */ /* 0x0005e20000100800 */
[----:B---3--:R-:W-:-:S05]  /*58a0*/  IABS R8, R27 ;  /* 0x0000001b00087213 */ /* 0x008fca0000000000 */
[----:B------:R-:W-:-:S04]  /*58b0*/  IMAD.HI.U32 R12, R0, R8, RZ ;  /* 0x00000008000c7227 */ /* 0x000fc800078e00ff */
[----:B------:R-:W-:-:S04]  /*58c0*/  IMAD.MOV R12, RZ, RZ, -R12 ;  /* 0x000000ffff0c7224 */ /* 0x000fc800078e0a0c */
[----:B------:R-:W-:Y:S02]  /*58d0*/  IMAD R8, R2, R12, R8 ;  /* 0x0000000c02087224 */ /* 0x000fe400078e0208 */
[----:B------:R-:W-:-:S04]  /*58e0*/  IMAD.MOV.U32 R12, RZ, RZ, R3 ;  /* 0x000000ffff0c7224 */ /* 0x000fc800078e0003 */
[----:B------:R-:W-:Y:S01]  /*58f0*/  @!P3 IMAD.MOV R12, RZ, RZ, -R12 ;  /* 0x000000ffff0cb224 */ /* 0x000fe200078e0a0c */
[----:B------:R-:W-:-:S04]  /*5900*/  ISETP.GE.AND P1, PT, R27, RZ, PT ;  /* 0x000000ff1b00720c */ /* 0x000fc80003f26270 */
[----:B------:R-:W-:Y:S04]  /*5910*/  STL [R1+0x18], R12 ;  /* 0x0000180c01007387 */ /* 0x000fe80000100800 */
[----:B------:R-:W3:Y:S01]  /*5920*/  LDL.LU R27, [R1+0xfc] ;  /* 0x0000fc00011b7983 */ /* 0x000ee20000300800 */
[----:B----4-:R-:W-:Y:S02]  /*5930*/  IABS R10, R5 ;  /* 0x00000005000a7213 */ /* 0x010fe40000000000 */
[----:B------:R-:W-:Y:S02]  /*5940*/  ISETP.GE.AND P5, PT, R5, RZ, PT ;  /* 0x000000ff0500720c */ /* 0x000fe40003fa6270 */
[----:B------:R-:W4:Y:S01]  /*5950*/  LDL.LU R5, [R1+0x100] ;  /* 0x0001000001057983 */ /* 0x000f220000300800 */
[----:B------:R-:W-:-:S02]  /*5960*/  ISETP.GT.U32.AND P4, PT, R2, R8, PT ;  /* 0x000000080200720c */ /* 0x000fc40003f84070 */
[----:B------:R-:W-:Y:S01]  /*5970*/  ISETP.GT.U32.AND P0, PT, R2, R4, PT ;  /* 0x000000040200720c */ /* 0x000fe20003f04070 */
[----:B------:R-:W-:Y:S01]  /*5980*/  IMAD.HI.U32 R11, R0, R10, RZ ;  /* 0x0000000a000b7227 */ /* 0x000fe200078e00ff */
[----:B------:R-:W4:Y:S03]  /*5990*/  LDL.LU R29, [R1+0x104] ;  /* 0x00010400011d7983 */ /* 0x000f260000300800 */
[----:B------:R-:W-:Y:S01]  /*59a0*/  IMAD.MOV R11, RZ, RZ, -R11 ;  /* 0x000000ffff0b7224 */ /* 0x000fe200078e0a0b */
[----:B------:R-:W4:Y:S05]  /*59b0*/  LDL.LU R26, [R1+0x108] ;  /* 0x00010800011a7983 */ /* 0x000f2a0000300800 */
[--C-:B------:R-:W-:Y:S01]  /*59c0*/  @!P4 IMAD.IADD R8, R8, 0x1, -R2.reuse ;  /* 0x000000010808c824 */ /* 0x100fe200078e0a02 */
[----:B------:R-:W-:Y:S01]  /*59d0*/  ISETP.GT.U32.AND P4, PT, R2, R7, PT ;  /* 0x000000070200720c */ /* 0x000fe20003f84070 */
[----:B------:R-:W-:-:S02]  /*59e0*/  @!P0 IMAD.IADD R4, R4, 0x1, -R2 ;  /* 0x0000000104048824 */ /* 0x000fc400078e0a02 */
[----:B------:R-:W-:Y:S02]  /*59f0*/  IMAD R10, R2, R11, R10 ;  /* 0x0000000b020a7224 */ /* 0x000fe400078e020a */
[----:B------:R-:W-:-:S05]  /*5a00*/  @!P2 IMAD.MOV R4, RZ, RZ, -R4 ;  /* 0x000000ffff04a224 */ /* 0x000fca00078e0a04 */
[----:B------:R0:W-:Y:S03]  /*5a10*/  STL [R1+0x14], R4 ;  /* 0x0000140401007387 */ /* 0x0001e60000100800 */
[----:B------:R-:W-:Y:S01]  /*5a20*/  @!P4 IMAD.IADD R7, R7, 0x1, -R2 ;  /* 0x000000010707c824 */ /* 0x000fe200078e0a02 */
[----:B------:R-:W-:Y:S01]  /*5a30*/  ISETP.GT.U32.AND P3, PT, R2, R10, PT ;  /* 0x0000000a0200720c */ /* 0x000fe20003f64070 */
[----:B------:R-:W-:Y:S01]  /*5a40*/  @!P6 IMAD.MOV R6, RZ, RZ, -R6 ;  /* 0x000000ffff06e224 */ /* 0x000fe200078e0a06 */
[----:B------:R-:W-:-:S04]  /*5a50*/  ISETP.GE.AND P0, PT, R19, RZ, PT ;  /* 0x000000ff1300720c */ /* 0x000fc80003f06270 */
[----:B------:R-:W-:Y:S04]  /*5a60*/  STL [R1+0x2768], R6 ;  /* 0x0027680601007387 */ /* 0x000fe80000100800 */
[----:B------:R-:W4:Y:S03]  /*5a70*/  LDL.LU R20, [R1+0x10c] ;  /* 0x00010c0001147983 */ /* 0x000f260000300800 */
[----:B------:R-:W-:Y:S01]  /*5a80*/  @!P3 IMAD.IADD R10, R10, 0x1, -R2 ;  /* 0x000000010a0ab824 */ /* 0x000fe200078e0a02 */
[----:B--2---:R-:W-:Y:S02]  /*5a90*/  IABS R9, R24 ;  /* 0x0000001800097213 */ /* 0x004fe40000000000 */
[----:B-----5:R-:W-:-:S03]  /*5aa0*/  IABS R11, R23 ;  /* 0x00000017000b7213 */ /* 0x020fc60000000000 */
[----:B------:R-:W-:Y:S01]  /*5ab0*/  IMAD.HI.U32 R3, R0, R9, RZ ;  /* 0x0000000900037227 */ /* 0x000fe200078e00ff */
[----:B------:R-:W2:Y:S03]  /*5ac0*/  LDL.LU R18, [R1+0x110] ;  /* 0x0001100001127983 */ /* 0x000ea60000300800 */
[----:B------:R-:W-:Y:S01]  /*5ad0*/  IMAD.MOV R3, RZ, RZ, -R3 ;  /* 0x000000ffff037224 */ /* 0x000fe200078e0a03 */
[----:B------:R-:W-:Y:S01]  /*5ae0*/  ISETP.GT.U32.AND P3, PT, R2, R8, PT ;  /* 0x000000080200720c */ /* 0x000fe20003f64070 */
[----:B0-----:R-:W-:Y:S01]  /*5af0*/  IMAD.HI.U32 R4, R0, R11, RZ ;  /* 0x0000000b00047227 */ /* 0x001fe200078e00ff */
[C---:B------:R-:W-:Y:S01]  /*5b00*/  ISETP.GT.U32.AND P2, PT, R2.reuse, R10, PT ;  /* 0x0000000a0200720c */ /* 0x040fe20003f44070 */
[----:B------:R-:W5:Y:S02]  /*5b10*/  LDL.LU R19, [R1+0x114] ;  /* 0x0001140001137983 */ /* 0x000f640000300800 */
[----:B------:R-:W-:-:S05]  /*5b20*/  IMAD R9, R2, R3, R9 ;  /* 0x0000000302097224 */ /* 0x000fca00078e0209 */
[----:B------:R-:W-:Y:S01]  /*5b30*/  ISETP.GT.U32.AND P4, PT, R2, R9, PT ;  /* 0x000000090200720c */ /* 0x000fe20003f84070 */
[----:B------:R-:W-:-:S04]  /*5b40*/  IMAD.MOV R4, RZ, RZ, -R4 ;  /* 0x000000ffff047224 */ /* 0x000fc800078e0a04 */
[----:B------:R-:W-:-:S08]  /*5b50*/  IMAD R11, R2, R4, R11 ;  /* 0x00000004020b7224 */ /* 0x000fd000078e020b */
[--C-:B------:R-:W-:Y:S01]  /*5b60*/  @!P4 IMAD.IADD R9, R9, 0x1, -R2.reuse ;  /* 0x000000010909c824 */ /* 0x100fe200078e0a02 */
[----:B------:R-:W-:Y:S01]  /*5b70*/  ISETP.GT.U32.AND P4, PT, R2, R11, PT ;  /* 0x0000000b0200720c */ /* 0x000fe20003f84070 */
[--C-:B------:R-:W-:Y:S02]  /*5b80*/  @!P3 IMAD.IADD R8, R8, 0x1, -R2.reuse ;  /* 0x000000010808b824 */ /* 0x100fe400078e0a02 */
[----:B------:R-:W-:-:S10]  /*5b90*/  @!P2 IMAD.IADD R10, R10, 0x1, -R2 ;  /* 0x000000010a0aa824 */ /* 0x000fd400078e0a02 */
[----:B------:R-:W-:-:S05]  /*5ba0*/  @!P4 IMAD.IADD R11, R11, 0x1, -R2 ;  /* 0x000000010b0bc824 */ /* 0x000fca00078e0a02 */
[----:B------:R-:W-:Y:S01]  /*5bb0*/  ISETP.GT.U32.AND P4, PT, R2, R11, PT ;  /* 0x0000000b0200720c */ /* 0x000fe20003f84070 */
[----:B------:R-:W-:Y:S02]  /*5bc0*/  @!P0 IMAD.MOV R7, RZ, RZ, -R7 ;  /* 0x000000ffff078224 */ /* 0x000fe400078e0a07 */
[----:B------:R-:W-:Y:S02]  /*5bd0*/  @!P1 IMAD.MOV R8, RZ, RZ, -R8 ;  /* 0x000000ffff089224 */ /* 0x000fe400078e0a08 */
[----:B------:R-:W-:-:S08]  /*5be0*/  @!P5 IMAD.MOV R10, RZ, RZ, -R10 ;  /* 0x000000ffff0ad224 */ /* 0x000fd000078e0a0a */
[----:B------:R-:W-:Y:S01]  /*5bf0*/  @!P4 IMAD.IADD R11, R11, 0x1, -R2 ;  /* 0x000000010b0bc824 */ /* 0x000fe200078e0a02 */
[----:B------:R-:W-:Y:S02]  /*5c00*/  IABS R12, R22 ;  /* 0x00000016000c7213 */ /* 0x000fe40000000000 */
[----:B------:R-:W-:Y:S02]  /*5c10*/  ISETP.GE.AND P2, PT, R22, RZ, PT ;  /* 0x000000ff1600720c */ /* 0x000fe40003f46270 */
[----:B------:R-:W5:Y:S04]  /*5c20*/  LDL.LU R22, [R1+0x118] ;  /* 0x0001180001167983 */ /* 0x000f680000300800 */
[----:B------:R-:W-:Y:S04]  /*5c30*/  STL [R1+0x276c], R7 ;  /* 0x00276c0701007387 */ /* 0x000fe80000100800 */
[----:B------:R-:W-:Y:S04]  /*5c40*/  STL [R1+0x2770], R8 ;  /* 0x0027700801007387 */ /* 0x000fe80000100800 */
[----:B------:R-:W-:Y:S01]  /*5c50*/  STL [R1+0x2774], R10 ;  /* 0x0027740a01007387 */ /* 0x000fe20000100800 */
[----:B---3--:R-:W-:-:S02]  /*5c60*/  IABS R13, R27 ;  /* 0x0000001b000d7213 */ /* 0x008fc40000000000 */
[----:B------:R-:W-:Y:S02]  /*5c70*/  ISETP.GE.AND P5, PT, R27, RZ, PT ;  /* 0x000000ff1b00720c */ /* 0x000fe40003fa6270 */
[----:B------:R-:W3:Y:S01]  /*5c80*/  LDL R27, [R1+0x11c] ;  /* 0x00011c00011b7983 */ /* 0x000ee20000100800 */
[----:B----4-:R-:W-:Y:S02]  /*5c90*/  IABS R14, R5 ;  /* 0x00000005000e7213 */ /* 0x010fe40000000000 */
[----:B------:R-:W-:Y:S02]  /*5ca0*/  ISETP.GE.AND P4, PT, R5, RZ, PT ;  /* 0x000000ff0500720c */ /* 0x000fe40003f86270 */
[----:B------:R-:W4:Y:S01]  /*5cb0*/  LDL.LU R5, [R1+0x120] ;  /* 0x0001200001057983 */ /* 0x000f220000300800 */
[----:B------:R-:W-:Y:S01]  /*5cc0*/  IMAD.HI.U32 R3, R0, R12, RZ ;  /* 0x0000000c00037227 */ /* 0x000fe200078e00ff */
[----:B------:R-:W-:-:S03]  /*5cd0*/  ISETP.GT.U32.AND P0, PT, R2, R9, PT ;  /* 0x000000090200720c */ /* 0x000fc60003f04070 */
[----:B------:R-:W-:Y:S02]  /*5ce0*/  IMAD.MOV R3, RZ, RZ, -R3 ;  /* 0x000000ffff037224 */ /* 0x000fe400078e0a03 */
[----:B------:R-:W-:-:S04]  /*5cf0*/  IMAD.HI.U32 R17, R0, R13, RZ ;  /* 0x0000000d00117227 */ /* 0x000fc800078e00ff */
[----:B------:R-:W-:Y:S02]  /*5d00*/  IMAD R12, R2, R3, R12 ;  /* 0x00000003020c7224 */ /* 0x000fe400078e020c */
[----:B------:R-:W-:-:S03]  /*5d10*/  IMAD.MOV R17, RZ, RZ, -R17 ;  /* 0x000000ffff117224 */ /* 0x000fc600078e0a11 */
[C---:B------:R-:W-:Y:S01]  /*5d20*/  ISETP.GT.U32.AND P1, PT, R2.reuse, R12, PT ;  /* 0x0000000c0200720c */ /* 0x040fe20003f24070 */
[----:B------:R-:W-:Y:S02]  /*5d30*/  IMAD R13, R2, R17, R13 ;  /* 0x00000011020d7224 */ /* 0x000fe400078e020d */
[----:B------:R-:W-:-:S03]  /*5d40*/  @!P0 IMAD.IADD R9, R9, 0x1, -R2 ;  /* 0x0000000109098824 */ /* 0x000fc600078e0a02 */
[----:B------:R-:W-:Y:S02]  /*5d50*/  ISETP.GT.U32.AND P0, PT, R2, R13, PT ;  /* 0x0000000d0200720c */ /* 0x000fe40003f04070 */
[----:B------:R-:W-:Y:S02]  /*5d60*/  ISETP.GE.AND P6, PT, R24, RZ, PT ;  /* 0x000000ff1800720c */ /* 0x000fe40003fc6270 */
[----:B------:R-:W-:-:S03]  /*5d70*/  IABS R21, R26 ;  /* 0x0000001a00157213 */ /* 0x000fc60000000000 */
[----:B------:R-:W-:Y:S02]  /*5d80*/  @!P1 IMAD.IADD R12, R12, 0x1, -R2 ;  /* 0x000000010c0c9824 */ /* 0x000fe400078e0a02 */
[----:B------:R-:W-:Y:S01]  /*5d90*/  IMAD.HI.U32 R4, R0, R21, RZ ;  /* 0x0000001500047227 */ /* 0x000fe200078e00ff */
[----:B------:R-:W-:-:S03]  /*5da0*/  ISETP.GE.AND P3, PT, R23, RZ, PT ;  /* 0x000000ff1700720c */ /* 0x000fc60003f66270 */
[----:B------:R-:W-:Y:S01]  /*5db0*/  IMAD.HI.U32 R16, R0, R14, RZ ;  /* 0x0000000e00107227 */ /* 0x000fe200078e00ff */
[----:B------:R-:W-:-:S03]  /*5dc0*/  IABS R28, R20 ;  /* 0x00000014001c7213 */ /* 0x000fc60000000000 */
[----:B------:R-:W-:Y:S01]  /*5dd0*/  @!P0 IMAD.IADD R13, R13, 0x1, -R2 ;  /* 0x000000010d0d8824 */ /* 0x000fe200078e0a02 */
[C---:B------:R-:W-:Y:S01]  /*5de0*/  ISETP.GT.U32.AND P0, PT, R2.reuse, R12, PT ;  /* 0x0000000c0200720c */ /* 0x040fe20003f04070 */
[----:B------:R-:W-:Y:S02]  /*5df0*/  IMAD.MOV R4, RZ, RZ, -R4 ;  /* 0x000000ffff047224 */ /* 0x000fe400078e0a04 */
[----:B------:R-:W-:Y:S02]  /*5e00*/  IMAD.MOV R16, RZ, RZ, -R16 ;  /* 0x000000ffff107224 */ /* 0x000fe400078e0a10 */
[----:B------:R-:W-:Y:S01]  /*5e10*/  @!P6 IMAD.MOV R9, RZ, RZ, -R9 ;  /* 0x000000ffff09e224 */ /* 0x000fe200078e0a09 */
[C---:B------:R-:W-:Y:S01]  /*5e20*/  ISETP.GT.U32.AND P6, PT, R2.reuse, R13, PT ;  /* 0x0000000d0200720c */ /* 0x040fe20003fc4070 */
[----:B------:R-:W-:Y:S02]  /*5e30*/  IMAD R21, R2, R4, R21 ;  /* 0x0000000402157224 */ /* 0x000fe400078e0215 */
[----:B------:R-:W-:Y:S01]  /*5e40*/  IMAD.HI.U32 R4, R0, R28, RZ ;  /* 0x0000001c00047227 */ /* 0x000fe200078e00ff */
[----:B------:R-:W-:-:S03]  /*5e50*/  IABS R15, R29 ;  /* 0x0000001d000f7213 */ /* 0x000fc60000000000 */
[C---:B------:R-:W-:Y:S02]  /*5e60*/  IMAD R14, R2.reuse, R16, R14 ;  /* 0x00000010020e7224 */ /* 0x040fe400078e020e */
[----:B------:R-:W-:Y:S02]  /*5e70*/  IMAD.MOV R4, RZ, RZ, -R4 ;  /* 0x000000ffff047224 */ /* 0x000fe400078e0a04 */
[----:B------:R-:W-:Y:S01]  /*5e80*/  @!P3 IMAD.MOV R11, RZ, RZ, -R11 ;  /* 0x000000ffff0bb224 */ /* 0x000fe200078e0a0b */
[----:B------:R-:W-:Y:S01]  /*5e90*/  ISETP.GT.U32.AND P1, PT, R2, R14, PT ;  /* 0x0000000e0200720c */ /* 0x000fe20003f24070 */
[----:B------:R-:W-:Y:S02]  /*5ea0*/  @!P0 IMAD.IADD R12, R12, 0x1, -R2 ;  /* 0x000000010c0c8824 */ /* 0x000fe400078e0a02 */
[----:B------:R-:W-:Y:S02]  /*5eb0*/  IMAD R28, R2, R4, R28 ;  /* 0x00000004021c7224 */ /* 0x000fe400078e021c */
[----:B------:R-:W-:Y:S01]  /*5ec0*/  IMAD.HI.U32 R3, R0, R15, RZ ;  /* 0x0000000f00037227 */ /* 0x000fe200078e00ff */
[----:B------:R-:W-:Y:S01]  /*5ed0*/  STL [R1+0x2778], R9 ;  /* 0x0027780901007387 */ /* 0x000fe20000100800 */
[----:B------:R-:W-:-:S02]  /*5ee0*/  ISETP.GT.U32.AND P0, PT, R2, R21, PT ;  /* 0x000000150200720c */ /* 0x000fc40003f04070 */
[----:B------:R-:W-:Y:S01]  /*5ef0*/  @!P6 IMAD.IADD R13, R13, 0x1, -R2 ;  /* 0x000000010d0de824 */ /* 0x000fe200078e0a02 */
[----:B------:R0:W-:Y:S01]  /*5f00*/  STL [R1+0x277c], R11 ;  /* 0x00277c0b01007387 */ /* 0x0001e20000100800 */
[----:B------:R-:W-:Y:S01]  /*5f10*/  @!P2 IMAD.MOV R12, RZ, RZ, -R12 ;  /* 0x000000ffff0ca224 */ /* 0x000fe200078e0a0c */
[C---:B------:R-:W-:Y:S01]  /*5f20*/  ISETP.GT.U32.AND P6, PT, R2.reuse, R28, PT ;  /* 0x0000001c0200720c */ /* 0x040fe20003fc4070 */
[----:B------:R-:W-:Y:S02]  /*5f30*/  IMAD.MOV R3, RZ, RZ, -R3 ;  /* 0x000000ffff037224 */ /* 0x000fe400078e0a03 */
[----:B------:R-:W-:Y:S01]  /*5f40*/  @!P5 IMAD.MOV R13, RZ, RZ, -R13 ;  /* 0x000000ffff0dd224 */ /* 0x000fe200078e0a0d */
[----:B0-----:R-:W3:Y:S01]  /*5f50*/  LDL.LU R11, [R1+0x12c] ;  /* 0x00012c00010b7983 */ /* 0x001ee20000300800 */
[----:B------:R-:W-:-:S03]  /*5f60*/  IMAD R15, R2, R3, R15 ;  /* 0x00000003020f7224 */ /* 0x000fc600078e020f */
[----:B------:R-:W3:Y:S01]  /*5f70*/  LDL.LU R9, [R1+0x130] ;  /* 0x0001300001097983 */ /* 0x000ee20000300800 */
[--C-:B------:R-:W-:Y:S01]  /*5f80*/  @!P1 IMAD.IADD R14, R14, 0x1, -R2.reuse ;  /* 0x000000010e0e9824 */ /* 0x100fe200078e0a02 */
[----:B------:R-:W-:Y:S01]  /*5f90*/  ISETP.GT.U32.AND P3, PT, R2, R15, PT ;  /* 0x0000000f0200720c */ /* 0x000fe20003f64070 */
[--C-:B------:R-:W-:Y:S02]  /*5fa0*/  @!P0 IMAD.IADD R21, R21, 0x1, -R2.reuse ;  /* 0x0000000115158824 */ /* 0x100fe400078e0a02 */
[----:B------:R-:W-:Y:S01]  /*5fb0*/  @!P6 IMAD.IADD R28, R28, 0x1, -R2 ;  /* 0x000000011c1ce824 */ /* 0x000fe200078e0a02 */
[C---:B------:R-:W-:Y:S02]  /*5fc0*/  ISETP.GT.U32.AND P1, PT, R2.reuse, R14, PT ;  /* 0x0000000e0200720c */ /* 0x040fe40003f24070 */
[C---:B------:R-:W-:Y:S02]  /*5fd0*/  ISETP.GT.U32.AND P2, PT, R2.reuse, R21, PT ;  /* 0x000000150200720c */ /* 0x040fe40003f44070 */
[----:B------:R-:W-:-:S05]  /*5fe0*/  ISETP.GT.U32.AND P5, PT, R2, R28, PT ;  /* 0x0000001c0200720c */ /* 0x000fca0003fa4070 */
[----:B------:R-:W-:-:S04]  /*5ff0*/  @!P3 IMAD.IADD R15, R15, 0x1, -R2 ;  /* 0x000000010f0fb824 */ /* 0x000fc800078e0a02 */
[--C-:B------:R-:W-:Y:S01]  /*6000*/  @!P1 IMAD.IADD R14, R14, 0x1, -R2.reuse ;  /* 0x000000010e0e9824 */ /* 0x100fe200078e0a02 */
[----:B------:R-:W-:Y:S01]  /*6010*/  ISETP.GT.U32.AND P6, PT, R2, R15, PT ;  /* 0x0000000f0200720c */ /* 0x000fe20003fc4070 */
[----:B------:R-:W-:Y:S02]  /*6020*/  @!P2 IMAD.IADD R21, R21, 0x1, -R2 ;  /* 0x000000011515a824 */ /* 0x000fe400078e0a02 */
[----:B------:R-:W-:Y:S01]  /*6030*/  @!P4 IMAD.MOV R14, RZ, RZ, -R14 ;  /* 0x000000ffff0ec224 */ /* 0x000fe200078e0a0e */
[----:B------:R-:W-:Y:S01]  /*6040*/  ISETP.GE.AND P1, PT, R29, RZ, PT ;  /* 0x000000ff1d00720c */ /* 0x000fe20003f26270 */
[----:B------:R-:W-:-:S08]  /*6050*/  @!P5 IMAD.IADD R28, R28, 0x1, -R2 ;  /* 0x000000011c1cd824 */ /* 0x000fd000078e0a02 */
[----:B------:R-:W-:-:S04]  /*6060*/  @!P6 IMAD.IADD R15, R15, 0x1, -R2 ;  /* 0x000000010f0fe824 */ /* 0x000fc800078e0a02 */
[----:B------:R-:W-:Y:S01]  /*6070*/  @!P1 IMAD.MOV R15, RZ, RZ, -R15 ;  /* 0x000000ffff0f9224 */ /* 0x000fe200078e0a0f */
[----:B----4-:R-:W-:Y:S04]  /*6080*/  STL [R1+0x27e0], R5 ;  /* 0x0027e00501007387 */ /* 0x010fe80000100800 */
[----:B------:R0:W-:Y:S04]  /*6090*/  STL [R1+0x2780], R12 ;  /* 0x0027800c01007387 */ /* 0x0001e80000100800 */
[----:B0-----:R-:W4:Y:S04]  /*60a0*/  LDL.LU R12, [R1+0x128] ;  /* 0x00012800010c7983 */ /* 0x001f280000300800 */
[----:B------:R0:W-:Y:S04]  /*60b0*/  STL [R1+0x2784], R13 ;  /* 0x0027840d01007387 */ /* 0x0001e80000100800 */
[----:B0-----:R-:W4:Y:S04]  /*60c0*/  LDL.LU R13, [R1+0x124] ;  /* 0x00012400010d7983 */ /* 0x001f280000300800 */
[----:B------:R0:W-:Y:S04]  /*60d0*/  STL [R1+0x2788], R14 ;  /* 0x0027880e01007387 */ /* 0x0001e80000100800 */
[----:B------:R-:W-:Y:S04]  /*60e0*/  STL [R1+0x27e4], R21 ;  /* 0x0027e41501007387 */ /* 0x000fe80000100800 */
[----:B------:R1:W-:Y:S04]  /*60f0*/  STL [R1+0x27e8], R28 ;  /* 0x0027e81c01007387 */ /* 0x0003e80000100800 */
[----:B------:R-:W4:Y:S04]  /*6100*/  LDL.LU R6, [R1+0x134] ;  /* 0x0001340001067983 */ /* 0x000f280000300800 */
[----:B------:R-:W4:Y:S04]  /*6110*/  LDL.LU R8, [R1+0x138] ;  /* 0x0001380001087983 */ /* 0x000f280000300800 */
[----:B------:R-:W4:Y:S04]  /*6120*/  LDL.LU R7, [R1+0x13c] ;  /* 0x00013c0001077983 */ /* 0x000f280000300800 */
[----:B------:R-:W4:Y:S04]  /*6130*/  LDL.LU R10, [R1+0x140] ;  /* 0x00014000010a7983 */ /* 0x000f280000300800 */
[----:B0-----:R-:W4:Y:S04]  /*6140*/  LDL R14, [R1+0x1010] ;  /* 0x00101000010e7983 */ /* 0x001f280000100800 */
[----:B------:R0:W-:Y:S04]  /*6150*/  STL [R1+0x278c], R15 ;  /* 0x00278c0f01007387 */ /* 0x0001e80000100800 */
[----:B-1----:R-:W4:Y:S01]  /*6160*/  LDL.LU R28, [R1+0x11c] ;  /* 0x00011c00011c7983 */ /* 0x002f220000300800 */
[----:B--2---:R-:W-:-:S02]  /*6170*/  IABS R23, R18 ;  /* 0x0000001200177213 */ /* 0x004fc40000000000 */
[----:B-----5:R-:W-:-:S03]  /*6180*/  IABS R24, R19 ;  /* 0x0000001300187213 */ /* 0x020fc60000000000 */
[----:B------:R-:W-:Y:S01]  /*6190*/  IMAD.HI.U32 R3, R0, R23, RZ ;  /* 0x0000001700037227 */ /* 0x000fe200078e00ff */
[----:B------:R-:W-:-:S03]  /*61a0*/  IABS R25, R22 ;  /* 0x0000001600197213 */ /* 0x000fc60000000000 */
[----:B------:R-:W-:Y:S02]  /*61b0*/  IMAD.MOV R3, RZ, RZ, -R3 ;  /* 0x000000ffff037224 */ /* 0x000fe400078e0a03 */
[----:B------:R-:W-:-:S04]  /*61c0*/  IMAD.HI.U32 R4, R0, R24, RZ ;  /* 0x0000001800047227 */ /* 0x000fc800078e00ff */
[----:B------:R-:W-:Y:S02]  /*61d0*/  IMAD R23, R2, R3, R23 ;  /* 0x0000000302177224 */ /* 0x000fe400078e0217 */
[----:B------:R-:W-:-:S04]  /*61e0*/  IMAD.HI.U32 R3, R0, R25, RZ ;  /* 0x0000001900037227 */ /* 0x000fc800078e00ff */
[----:B------:R-:W-:Y:S02]  /*61f0*/  IMAD.MOV R4, RZ, RZ, -R4 ;  /* 0x000000ffff047224 */ /* 0x000fe400078e0a04 */
[----:B------:R-:W-:Y:S02]  /*6200*/  IMAD.MOV R3, RZ, RZ, -R3 ;  /* 0x000000ffff037224 */ /* 0x000fe400078e0a03 */
[C---:B------:R-:W-:Y:S02]  /*6210*/  IMAD R24, R2.reuse, R4, R24 ;  /* 0x0000000402187224 */ /* 0x040fe400078e0218 */
[----:B------:R-:W-:-:S03]  /*6220*/  IMAD R25, R2, R3, R25 ;  /* 0x0000000302197224 */ /* 0x000fc600078e0219 */
[C---:B------:R-:W-:Y:S02]  /*6230*/  ISETP.GT.U32.AND P4, PT, R2.reuse, R24, PT ;  /* 0x000000180200720c */ /* 0x040fe40003f84070 */
[----:B------:R-:W-:Y:S02]  /*6240*/  ISETP.GT.U32.AND P2, PT, R2, R25, PT ;  /* 0x000000190200720c */ /* 0x000fe40003f44070 */
[----:B---3--:R-:W-:Y:S02]  /*6250*/  IABS R17, R27 ;  /* 0x0000001b00117213 */ /* 0x008fe40000000000 */
[----:B------:R-:W-:-:S07]  /*6260*/  IABS R27, R5 ;  /* 0x00000005001b7213 */ /* 0x000fce0000000000 */
[--C-:B------:R-:W-:Y:S02]  /*6270*/  @!P4 IMAD.IADD R24, R24, 0x1, -R2.reuse ;  /* 0x000000011818c824 */ /* 0x100fe400078e0a02 */
[----:B------:R-:W-:Y:S02]  /*6280*/  @!P2 IMAD.IADD R25, R25, 0x1, -R2 ;  /* 0x000000011919a824 */ /* 0x000fe400078e0a02 */
[----:B------:R-:W-:Y:S01]  /*6290*/  IMAD.HI.U32 R3, R0, R27, RZ ;  /* 0x0000001b00037227 */ /* 0x000fe200078e00ff */
[----:B------:R-:W-:-:S03]  /*62a0*/  ISETP.GT.U32.AND P2, PT, R2, R24, PT ;  /* 0x000000180200720c */ /* 0x000fc60003f44070 */
[----:B------:R-:W-:Y:S01]  /*62b0*/  IMAD.MOV R3, RZ, RZ, -R3 ;  /* 0x000000ffff037224 */ /* 0x000fe200078e0a03 */
[----:B------:R-:W-:-:S03]  /*62c0*/  ISETP.GE.AND P0, PT, R26, RZ, PT ;  /* 0x000000ff1a00720c */ /* 0x000fc60003f06270 */
[----:B------:R-:W-:Y:S01]  /*62d0*/  IMAD R27, R2, R3, R27 ;  /* 0x00000003021b7224 */ /* 0x000fe200078e021b */
[----:B------:R-:W-:Y:S01]  /*62e0*/  ISETP.GE.AND P5, PT, R18, RZ, PT ;  /* 0x000000ff1200720c */ /* 0x000fe20003fa6270 */
[----:B------:R-:W-:-:S04]  /*62f0*/  IMAD.HI.U32 R4, R0, R17, RZ ;  /* 0x0000001100047227 */ /* 0x000fc800078e00ff */
[----:B------:R-:W-:Y:S01]  /*6300*/  @!P2 IMAD.IADD R24, R24, 0x1, -R2 ;  /* 0x000000011818a824 */ /* 0x000fe200078e0a02 */
[----:B------:R-:W-:Y:S01]  /*6310*/  ISETP.GT.U32.AND P2, PT, R2, R27, PT ;  /* 0x0000001b0200720c */ /* 0x000fe20003f44070 */
[----:B------:R-:W-:Y:S01]  /*6320*/  IMAD.MOV R4, RZ, RZ, -R4 ;  /* 0x000000ffff047224 */ /* 0x000fe200078e0a04 */
[----:B------:R-:W-:-:S03]  /*6330*/  ISETP.GE.AND P4, PT, R19, RZ, PT ;  /* 0x000000ff1300720c */ /* 0x000fc60003f86270 */
[C---:B------:R-:W-:Y:S01]  /*6340*/  IMAD R17, R2.reuse, R4, R17 ;  /* 0x0000000402117224 */ /* 0x040fe200078e0211 */
[----:B------:R-:W-:Y:S02]  /*6350*/  IABS R4, R9 ;  /* 0x0000000900047213 */ /* 0x000fe40000000000 */
[----:B------:R-:W-:-:S05]  /*6360*/  ISETP.GT.U32.AND P1, PT, R2, R25, PT ;  /* 0x000000190200720c */ /* 0x000fca0003f24070 */
[----:B------:R-:W-:-:S08]  /*6370*/  @!P2 IMAD.IADD R27, R27, 0x1, -R2 ;  /* 0x000000011b1ba824 */ /* 0x000fd000078e0a02 */
[----:B------:R-:W-:Y:S01]  /*6380*/  @!P1 IMAD.IADD R25, R25, 0x1, -R2 ;  /* 0x0000000119199824 */ /* 0x000fe200078e0a02 */
[----:B------:R-:W-:Y:S02]  /*6390*/  ISETP.GE.AND P1, PT, R22, RZ, PT ;  /* 0x000000ff1600720c */ /* 0x000fe40003f26270 */
        /* <DEDUP_REMOVED lines=8> */
[----:B------:R-:W-:Y:S02]  /*6420*/  IMAD R18, R2, R19, R18 ;  /* 0x0000001302127224 */ /* 0x000fe400078e0212 */
[----:B------:R-:W-:-:S04]  /*6430*/  IMAD.HI.U32 R19, R0, R4, RZ ;  /* 0x0000000400137227 */ /* 0x000fc800078e00ff */
[----:B------:R-:W-:-:S04]  /*6440*/  IMAD.MOV R19, RZ, RZ, -R19 ;  /* 0x000000ffff137224 */ /* 0x000fc800078e0a13 */
[----:B------:R-:W-:Y:S02]  /*6450*/  IMAD R4, R2, R19, R4 ;  /* 0x0000001302047224 */ /* 0x000fe400078e0204 */
[----:B------:R-:W-:Y:S01]  /*6460*/  @!P2 IMAD.IADD R26, R26, 0x1, -R2 ;  /* 0x000000011a1aa824 */ /* 0x000fe200078e0a02 */
[----:B------:R-:W-:Y:S02]  /*6470*/  IABS R22, R8 ;  /* 0x0000000800167213 */ /* 0x000fe40000000000 */
[----:B------:R-:W-:-:S03]  /*6480*/  ISETP.GT.U32.AND P2, PT, R2, R4, PT ;  /* 0x000000040200720c */ /* 0x000fc60003f44070 */
[----:B------:R-:W-:-:S04]  /*6490*/  IMAD.HI.U32 R21, R0, R22, RZ ;  /* 0x0000001600157227 */ /* 0x000fc800078e00ff */
[----:B------:R-:W-:-:S04]  /*64a0*/  IMAD.MOV R21, RZ, RZ, -R21 ;  /* 0x000000ffff157224 */ /* 0x000fc800078e0a15 */
[----:B------:R-:W-:Y:S02]  /*64b0*/  IMAD R22, R2, R21, R22 ;  /* 0x0000001502167224 */ /* 0x000fe400078e0216 */
[----:B------:R-:W-:Y:S01]  /*64c0*/  @!P2 IMAD.IADD R4, R4, 0x1, -R2 ;  /* 0x000000010404a824 */ /* 0x000fe200078e0a02 */
[----:B------:R-:W-:Y:S02]  /*64d0*/  ISETP.GE.AND P2, PT, R28, RZ, PT ;  /* 0x000000ff1c00720c */ /* 0x000fe40003f46270 */
[----:B------:R-:W2:Y:S04]  /*64e0*/  LDL.LU R28, [R1+0x27e8] ;  /* 0x0027e800011c7983 */ /* 0x000ea80000300800 */
[----:B------:R-:W3:Y:S01]  /*64f0*/  LDL.LU R21, [R1+0x27e4] ;  /* 0x0027e40001157983 */ /* 0x000ee20000300800 */
[----:B------:R-:W-:-:S05]  /*6500*/  IABS R19, R7 ;  /* 0x0000000700137213 */ /* 0x000fca0000000000 */
[----:B------:R-:W-:-:S04]  /*6510*/  IMAD.HI.U32 R5, R0, R19, RZ ;  /* 0x0000001300057227 */ /* 0x000fc800078e00ff */
[----:B------:R-:W-:-:S04]  /*6520*/  IMAD.MOV R5, RZ, RZ, -R5 ;  /* 0x000000ffff057224 */ /* 0x000fc800078e0a05 */
[C---:B------:R-:W-:Y:S02]  /*6530*/  IMAD R19, R2.reuse, R5, R19 ;  /* 0x0000000502137224 */ /* 0x040fe400078e0213 */
[----:B------:R-:W4:Y:S01]  /*6540*/  LDL.LU R5, [R1+0x27e0] ;  /* 0x0027e00001057983 */ /* 0x000f220000300800 */
[----:B------:R-:W-:-:S13]  /*6550*/  ISETP.GT.U32.AND P3, PT, R2, R23, PT ;  /* 0x000000170200720c */ /* 0x000fda0003f64070 */
[----:B------:R-:W-:-:S05]  /*6560*/  @!P3 IMAD.IADD R23, R23, 0x1, -R2 ;  /* 0x000000011717b824 */ /* 0x000fca00078e0a02 */
[----:B------:R-:W-:-:S13]  /*6570*/  ISETP.GT.U32.AND P3, PT, R2, R23, PT ;  /* 0x000000170200720c */ /* 0x000fda0003f64070 */
[----:B------:R-:W-:Y:S01]  /*6580*/  @!P3 IMAD.IADD R23, R23, 0x1, -R2 ;  /* 0x000000011717b824 */ /* 0x000fe200078e0a02 */
[----:B------:R-:W-:-:S13]  /*6590*/  ISETP.GT.U32.AND P3, PT, R2, R17, PT ;  /* 0x000000110200720c */ /* 0x000fda0003f64070 */
[----:B------:R-:W-:-:S05]  /*65a0*/  @!P3 IMAD.IADD R17, R17, 0x1, -R2 ;  /* 0x000000011111b824 */ /* 0x000fca00078e0a02 */
[----:B------:R-:W-:Y:S02]  /*65b0*/  ISETP.GT.U32.AND P3, PT, R2, R17, PT ;  /* 0x000000110200720c */ /* 0x000fe40003f64070 */
[----:B------:R-:W-:Y:S02]  /*65c0*/  IABS R16, R11 ;  /* 0x0000000b00107213 */ /* 0x000fe40000000000 */
[----:B------:R-:W-:-:S03]  /*65d0*/  ISETP.GE.AND P6, PT, R20, RZ, PT ;  /* 0x000000ff1400720c */ /* 0x000fc60003fc6270 */
[----:B------:R-:W-:-:S06]  /*65e0*/  IMAD.HI.U32 R20, R0, R16, RZ ;  /* 0x0000001000147227 */ /* 0x000fcc00078e00ff */
[----:B------:R-:W-:Y:S01]  /*65f0*/  @!P3 IMAD.IADD R17, R17, 0x1, -R2 ;  /* 0x000000011111b824 */ /* 0x000fe200078e0a02 */
[----:B------:R-:W-:Y:S01]  /*6600*/  ISETP.GT.U32.AND P3, PT, R2, R18, PT ;  /* 0x000000120200720c */ /* 0x000fe20003f64070 */
[----:B------:R-:W-:Y:S01]  /*6610*/  IMAD.MOV R20, RZ, RZ, -R20 ;  /* 0x000000ffff147224 */ /* 0x000fe200078e0a14 */
[----:B------:R-:W-:-:S03]  /*6620*/  IABS R3, R6 ;  /* 0x0000000600037213 */ /* 0x000fc60000000000 */
[C---:B------:R-:W-:Y:S01]  /*6630*/  IMAD R16, R2.reuse, R20, R16 ;  /* 0x0000001402107224 */ /* 0x040fe200078e0210 */
[----:B------:R-:W-:Y:S01]  /*6640*/  IABS R20, R10 ;  /* 0x0000000a00147213 */ /* 0x000fe20000000000 */
[----:B------:R-:W-:Y:S01]  /*6650*/  @!P5 IMAD.MOV R23, RZ, RZ, -R23 ;  /* 0x000000ffff17d224 */ /* 0x000fe200078e0a17 */
[----:B------:R-:W-:Y:S01]  /*6660*/  ISETP.GT.U32.AND P5, PT, R2, R26, PT ;  /* 0x0000001a0200720c */ /* 0x000fe20003fa4070 */
[----:B------:R-:W-:-:S04]  /*6670*/  IMAD.HI.U32 R29, R0, R3, RZ ;  /* 0x00000003001d7227 */ /* 0x000fc800078e00ff */
[----:B------:R-:W-:Y:S01]  /*6680*/  @!P3 IMAD.IADD R18, R18, 0x1, -R2 ;  /* 0x000000011212b824 */ /* 0x000fe200078e0a02 */
[----:B------:R-:W-:Y:S01]  /*6690*/  ISETP.GT.U32.AND P3, PT, R2, R16, PT ;  /* 0x000000100200720c */ /* 0x000fe20003f64070 */
[----:B0-----:R-:W-:-:S04]  /*66a0*/  IMAD.HI.U32 R15, R0, R20, RZ ;  /* 0x00000014000f7227 */ /* 0x001fc800078e00ff */
[----:B------:R-:W-:Y:S02]  /*66b0*/  IMAD.MOV R15, RZ, RZ, -R15 ;  /* 0x000000ffff0f7224 */ /* 0x000fe400078e0a0f */
[----:B------:R-:W-:Y:S02]  /*66c0*/  IMAD.MOV R29, RZ, RZ, -R29 ;  /* 0x000000ffff1d7224 */ /* 0x000fe400078e0a1d */
[C---:B------:R-:W-:Y:S02]  /*66d0*/  IMAD R20, R2.reuse, R15, R20 ;  /* 0x0000000f02147224 */ /* 0x040fe400078e0214 */
[----:B------:R-:W-:Y:S01]  /*66e0*/  @!P2 IMAD.MOV R17, RZ, RZ, -R17 ;  /* 0x000000ffff11a224 */ /* 0x000fe200078e0a11 */
[C---:B------:R-:W-:Y:S01]  /*66f0*/  ISETP.GT.U32.AND P2, PT, R2.reuse, R22, PT ;  /* 0x000000160200720c */ /* 0x040fe20003f44070 */
[----:B------:R-:W-:Y:S02]  /*6700*/  IMAD R3, R2, R29, R3 ;  /* 0x0000001d02037224 */ /* 0x000fe400078e0203 */
[--C-:B------:R-:W-:Y:S01]  /*6710*/  @!P5 IMAD.IADD R26, R26, 0x1, -R2.reuse ;  /* 0x000000011a1ad824 */ /* 0x100fe200078e0a02 */
[----:B------:R-:W-:Y:S01]  /*6720*/  ISETP.GT.U32.AND P5, PT, R2, R20, PT ;  /* 0x000000140200720c */ /* 0x000fe20003fa4070 */
[----:B------:R-:W-:Y:S01]  /*6730*/  @!P3 IMAD.IADD R16, R16, 0x1, -R2 ;  /* 0x000000011010b824 */ /* 0x000fe200078e0a02 */
[----:B------:R-:W-:Y:S01]  /*6740*/  ISETP.GT.U32.AND P3, PT, R2, R3, PT ;  /* 0x000000030200720c */ /* 0x000fe20003f64070 */
[----:B------:R-:W-:-:S03]  /*6750*/  @!P4 IMAD.MOV R24, RZ, RZ, -R24 ;  /* 0x000000ffff18c224 */ /* 0x000fc600078e0a18 */
[----:B------:R-:W-:-:S03]  /*6760*/  ISETP.GT.U32.AND P4, PT, R2, R16, PT ;  /* 0x000000100200720c */ /* 0x000fc60003f84070 */
[----:B------:R-:W-:-:S04]  /*6770*/  @!P2 IMAD.IADD R22, R22, 0x1, -R2 ;  /* 0x000000011616a824 */ /* 0x000fc800078e0a02 */
[--C-:B------:R-:W-:Y:S01]  /*6780*/  @!P5 IMAD.IADD R20, R20, 0x1, -R2.reuse ;  /* 0x000000011414d824 */ /* 0x100fe200078e0a02 */
[C---:B------:R-:W-:Y:S01]  /*6790*/  ISETP.GT.U32.AND P5, PT, R2.reuse, R22, PT ;  /* 0x000000160200720c */ /* 0x040fe20003fa4070 */
[--C-:B------:R-:W-:Y:S01]  /*67a0*/  @!P3 IMAD.IADD R3, R3, 0x1, -R2.reuse ;  /* 0x000000010303b824 */ /* 0x100fe200078e0a02 */
[----:B------:R-:W-:Y:S01]  /*67b0*/  ISETP.GT.U32.AND P3, PT, R2, R18, PT ;  /* 0x000000120200720c */ /* 0x000fe20003f64070 */
[----:B------:R-:W-:Y:S02]  /*67c0*/  @!P1 IMAD.MOV R25, RZ, RZ, -R25 ;  /* 0x000000ffff199224 */ /* 0x000fe400078e0a19 */
[--C-:B------:R-:W-:Y:S01]  /*67d0*/  @!P4 IMAD.IADD R16, R16, 0x1, -R2.reuse ;  /* 0x000000011010c824 */ /* 0x100fe200078e0a02 */
[----:B------:R-:W-:Y:S02]  /*67e0*/  ISETP.GE.AND P4, PT, R13, RZ, PT ;  /* 0x000000ff0d00720c */ /* 0x000fe40003f86270 */
[----:B------:R-:W-:Y:S01]  /*67f0*/  ISETP.GT.U32.AND P1, PT, R2, R4, PT ;  /* 0x000000040200720c */ /* 0x000fe20003f24070 */
[----:B------:R-:W0:Y:S04]  /*6800*/  S2R R13, SR_TID.X ;  /* 0x00000000000d7919 */ /* 0x000e280000002100 */
[--C-:B------:R-:W-:Y:S01]  /*6810*/  @!P5 IMAD.IADD R22, R22, 0x1, -R2.reuse ;  /* 0x000000011616d824 */ /* 0x100fe200078e0a02 */
[----:B------:R-:W-:Y:S01]  /*6820*/  ISETP.GE.AND P5, PT, R8, RZ, PT ;  /* 0x000000ff0800720c */ /* 0x000fe20003fa6270 */
[--C-:B------:R-:W-:Y:S01]  /*6830*/  @!P3 IMAD.IADD R18, R18, 0x1, -R2.reuse ;  /* 0x000000011212b824 */ /* 0x100fe200078e0a02 */
[----:B------:R-:W1:Y:S05]  /*6840*/  LDC R8, c[0x0][0x230] ;  /* 0x00008c00ff087b82 */ /* 0x000e6a0000000800 */
[----:B------:R-:W-:Y:S01]  /*6850*/  @!P1 IMAD.IADD R4, R4, 0x1, -R2 ;  /* 0x0000000104049824 */ /* 0x000fe200078e0a02 */
[----:B------:R-:W-:-:S02]  /*6860*/  ISETP.GE.AND P1, PT, R12, RZ, PT ;  /* 0x000000ff0c00720c */ /* 0x000fc40003f26270 */
[----:B------:R-:W-:Y:S01]  /*6870*/  IABS R29, R14 ;  /* 0x0000000e001d7213 */ /* 0x000fe20000000000 */
[----:B------:R-:W-:Y:S01]  /*6880*/  @!P4 IMAD.MOV R18, RZ, RZ, -R18 ;  /* 0x000000ffff12c224 */ /* 0x000fe200078e0a12 */
[----:B------:R-:W-:-:S03]  /*6890*/  ISETP.GT.U32.AND P4, PT, R2, R20, PT ;  /* 0x000000140200720c */ /* 0x000fc60003f84070 */
[----:B------:R-:W-:-:S04]  /*68a0*/  IMAD.HI.U32 R0, R0, R29, RZ ;  /* 0x0000001d00007227 */ /* 0x000fc800078e00ff */
[----:B------:R-:W-:Y:S02]  /*68b0*/  IMAD.MOV R0, RZ, RZ, -R0 ;  /* 0x000000ffff007224 */ /* 0x000fe400078e0a00 */
[----:B------:R-:W-:Y:S02]  /*68c0*/  @!P1 IMAD.MOV R26, RZ, RZ, -R26 ;  /* 0x000000ffff1a9224 */ /* 0x000fe400078e0a1a */
[----:B------:R-:W-:Y:S02]  /*68d0*/  IMAD R29, R2, R0, R29 ;  /* 0x00000000021d7224 */ /* 0x000fe400078e021d */
[----:B-1----:R-:W-:Y:S01]  /*68e0*/  VIADD R8, R8, 0x3f ;  /* 0x0000003f08087836 */ /* 0x002fe20000000000 */
[----:B0-----:R-:W-:Y:S02]  /*68f0*/  SHF.R.U32.HI R0, RZ, 0x2, R13 ;  /* 0x00000002ff007819 */ /* 0x001fe4000001160d */
[----:B------:R-:W-:Y:S02]  /*6900*/  ISETP.GE.AND P2, PT, R11, RZ, PT ;  /* 0x000000ff0b00720c */ /* 0x000fe40003f46270 */
[----:B------:R-:W-:Y:S01]  /*6910*/  ISETP.GE.AND P1, PT, R6, RZ, PT ;  /* 0x000000ff0600720c */ /* 0x000fe20003f26270 */
[----:B------:R-:W-:Y:S01]  /*6920*/  @!P4 IMAD.IADD R20, R20, 0x1, -R2 ;  /* 0x000000011414c824 */ /* 0x000fe200078e0a02 */
[----:B------:R-:W-:-:S02]  /*6930*/  SGXT.U32 R6, R0, 0x3 ;  /* 0x000000030006781a */ /* 0x000fc40000000000 */
[----:B------:R-:W-:Y:S01]  /*6940*/  ISETP.GE.AND P4, PT, R10, RZ, PT ;  /* 0x000000ff0a00720c */ /* 0x000fe20003f86270 */
[----:B---3--:R-:W-:Y:S01]  /*6950*/  @!P0 IMAD.MOV R21, RZ, RZ, -R21 ;  /* 0x000000ffff158224 */ /* 0x008fe200078e0a15 */
[----:B------:R-:W-:-:S13]  /*6960*/  ISETP.GT.U32.AND P0, PT, R2, R27, PT ;  /* 0x0000001b0200720c */ /* 0x000fda0003f04070 */
[----:B------:R-:W-:Y:S01]  /*6970*/  @!P0 IMAD.IADD R27, R27, 0x1, -R2 ;  /* 0x000000011b1b8824 */ /* 0x000fe200078e0a02 */
[----:B------:R-:W-:Y:S02]  /*6980*/  ISETP.GT.U32.AND P0, PT, R2, R19, PT ;  /* 0x000000130200720c */ /* 0x000fe40003f04070 */
[----:B----4-:R-:W-:Y:S01]  /*6990*/  ISETP.GE.AND P3, PT, R5, RZ, PT ;  /* 0x000000ff0500720c */ /* 0x010fe20003f66270 */
[----:B--2---:R-:W-:Y:S01]  /*69a0*/  @!P6 IMAD.MOV R28, RZ, RZ, -R28 ;  /* 0x000000ffff1ce224 */ /* 0x004fe200078e0a1c */
[----:B------:R-:W-:Y:S09]  /*69b0*/  STL [R1+0x2790], R21 ;  /* 0x0027901501007387 */ /* 0x000ff20000100800 */
[----:B------:R-:W-:-:S02]  /*69c0*/  @!P0 IMAD.IADD R19, R19, 0x1, -R2 ;  /* 0x0000000113138824 */ /* 0x000fc400078e0a02 */
[----:B------:R-:W-:-:S03]  /*69d0*/  @!P3 IMAD.MOV R27, RZ, RZ, -R27 ;  /* 0x000000ffff1bb224 */ /* 0x000fc600078e0a1b */
[----:B------:R-:W-:Y:S01]  /*69e0*/  ISETP.GT.U32.AND P3, PT, R2, R19, PT ;  /* 0x000000130200720c */ /* 0x000fe20003f64070 */
[----:B------:R-:W-:Y:S04]  /*69f0*/  STL [R1+0x2794], R28 ;  /* 0x0027941c01007387 */ /* 0x000fe80000100800 */
[----:B------:R-:W-:Y:S04]  /*6a00*/  STL [R1+0x2798], R23 ;  /* 0x0027981701007387 */ /* 0x000fe80000100800 */
[----:B------:R-:W-:Y:S04]  /*6a10*/  STL [R1+0x279c], R24 ;  /* 0x00279c1801007387 */ /* 0x000fe80000100800 */
[----:B------:R-:W-:Y:S04]  /*6a20*/  STL [R1+0x27a0], R25 ;  /* 0x0027a01901007387 */ /* 0x000fe80000100800 */
[----:B------:R-:W-:Y:S01]  /*6a30*/  STL [R1+0x27a4], R17 ;  /* 0x0027a41101007387 */ /* 0x000fe20000100800 */
[----:B------:R-:W-:-:S03]  /*6a40*/  ISETP.GE.AND P0, PT, R9, RZ, PT ;  /* 0x000000ff0900720c */ /* 0x000fc60003f06270 */
[----:B------:R-:W2:Y:S01]  /*6a50*/  LDL.LU R5, [R1+0x27dc] ;  /* 0x0027dc0001057983 */ /* 0x000ea20000300800 */
[----:B------:R-:W-:-:S03]  /*6a60*/  LOP3.LUT R9, R13, 0x3, RZ, 0xc0, !PT ;  /* 0x000000030d097812 */ /* 0x000fc600078ec0ff */
[----:B------:R-:W-:Y:S01]  /*6a70*/  STL [R1+0x27a8], R27 ;  /* 0x0027a81b01007387 */ /* 0x000fe20000100800 */
[----:B------:R-:W-:-:S03]  /*6a80*/  @!P3 IMAD.IADD R19, R19, 0x1, -R2 ;  /* 0x000000011313b824 */ /* 0x000fc600078e0a02 */
[----:B------:R-:W-:Y:S01]  /*6a90*/  STL [R1+0x27ac], R18 ;  /* 0x0027ac1201007387 */ /* 0x000fe20000100800 */
[----:B------:R-:W-:-:S03]  /*6aa0*/  ISETP.GE.AND P3, PT, R7, RZ, PT ;  /* 0x000000ff0700720c */ /* 0x000fc60003f66270 */
[----:B------:R-:W-:Y:S01]  /*6ab0*/  STL [R1+0x27b0], R26 ;  /* 0x0027b01a01007387 */ /* 0x000fe20000100800 */
[----:B------:R-:W-:-:S03]  /*6ac0*/  SHF.R.S32.HI R7, RZ, 0x1f, R8 ;  /* 0x0000001fff077819 */ /* 0x000fc60000011408 */
[----:B------:R-:W3:Y:S01]  /*6ad0*/  LDL.LU R12, [R1+0xc4] ;  /* 0x0000c400010c7983 */ /* 0x000ee20000300800 */
[----:B------:R-:W-:-:S03]  /*6ae0*/  IMAD R0, R9, 0x820, RZ ;  /* 0x0000082009007824 */ /* 0x000fc600078e02ff */
[----:B------:R-:W4:Y:S01]  /*6af0*/  LDL.LU R11, [R1+0xc0] ;  /* 0x0000c000010b7983 */ /* 0x000f220000300800 */
[----:B------:R-:W-:-:S03]  /*6b00*/  LEA.HI R7, R7, R8, RZ, 0x6 ;  /* 0x0000000807077211 */ /* 0x000fc600078f30ff */
[----:B------:R-:W5:Y:S04]  /*6b10*/  LDL.LU R9, [R1+0xbc] ;  /* 0x0000bc0001097983 */ /* 0x000f680000300800 */
[----:B------:R-:W5:Y:S04]  /*6b20*/  LDL.LU R10, [R1+0xb4] ;  /* 0x0000b400010a7983 */ /* 0x000f680000300800 */
[----:B------:R-:W5:Y:S01]  /*6b30*/  LDL.LU R8, [R1+0xb0] ;  /* 0x0000b00001087983 */ /* 0x000f620000300800 */
[----:B------:R-:W-:Y:S02]  /*6b40*/  ISETP.GT.U32.AND P6, PT, R2, R3, PT ;  /* 0x000000030200720c */ /* 0x000fe40003fc4070 */
[----:B------:R-:W-:Y:S01]  /*6b50*/  LOP3.LUT R0, R0, R6, RZ, 0xfc, !PT ;  /* 0x0000000600007212 */ /* 0x000fe200078efcff */
[----:B------:R-:W-:Y:S01]  /*6b60*/  @!P2 IMAD.MOV R16, RZ, RZ, -R16 ;  /* 0x000000ffff10a224 */ /* 0x000fe200078e0a10 */
[----:B------:R-:W5:Y:S09]  /*6b70*/  LDL.LU R7, [R1+0xac] ;  /* 0x0000ac0001077983 */ /* 0x000f720000300800 */
[----:B------:R-:W-:Y:S01]  /*6b80*/  @!P6 IMAD.IADD R3, R3, 0x1, -R2 ;  /* 0x000000010303e824 */ /* 0x000fe200078e0a02 */
[----:B------:R-:W-:-:S02]  /*6b90*/  ISETP.GT.U32.AND P6, PT, R2, R29, PT ;  /* 0x0000001d0200720c */ /* 0x000fc40003fc4070 */
[----:B------:R-:W-:Y:S02]  /*6ba0*/  SHF.R.U32.HI R6, RZ, 0x1, R13 ;  /* 0x00000001ff067819 */ /* 0x000fe4000001160d */
[----:B------:R-:W-:-:S09]  /*6bb0*/  LOP3.LUT R13, R13, 0x3f, RZ, 0xc0, !PT ;  /* 0x0000003f0d0d7812 */ /* 0x000fd200078ec0ff */
[----:B------:R-:W-:Y:S01]  /*6bc0*/  @!P6 IMAD.IADD R29, R29, 0x1, -R2 ;  /* 0x000000011d1de824 */ /* 0x000fe200078e0a02 */
[----:B------:R-:W-:Y:S02]  /*6bd0*/  LOP3.LUT R0, R0, 0x10, R6, 0xf8, !PT ;  /* 0x0000001000007812 */ /* 0x000fe400078ef806 */
[----:B------:R-:W-:Y:S01]  /*6be0*/  ISETP.GE.AND P2, PT, R14, RZ, PT ;  /* 0x000000ff0e00720c */ /* 0x000fe20003f46270 */
[----:B------:R-:W5:Y:S01]  /*6bf0*/  LDL.LU R6, [R1+0xa8] ;  /* 0x0000a80001067983 */ /* 0x000f620000300800 */
[----:B------:R-:W-:-:S03]  /*6c00*/  ISETP.GT.U32.AND P6, PT, R2, R29, PT ;  /* 0x0000001d0200720c */ /* 0x000fc60003fc4070 */
[----:B------:R0:W-:Y:S01]  /*6c10*/  STL [R1+0x26b0], R0 ;  /* 0x0026b00001007387 */ /* 0x0001e20000100800 */
[----:B------:R-:W-:Y:S02]  /*6c20*/  @!P0 IMAD.MOV R4, RZ, RZ, -R4 ;  /* 0x000000ffff048224 */ /* 0x000fe400078e0a04 */
[----:B------:R-:W-:Y:S02]  /*6c30*/  @!P1 IMAD.MOV R3, RZ, RZ, -R3 ;  /* 0x000000ffff039224 */ /* 0x000fe400078e0a03 */
[----:B0-----:R-:W-:-:S05]  /*6c40*/  IMAD R0, R13, UR9, RZ ;  /* 0x000000090d007c24 */ /* 0x001fca000f8e02ff */
[----:B------:R-:W-:Y:S01]  /*6c50*/  @!P6 IMAD.IADD R29, R29, 0x1, -R2 ;  /* 0x000000011d1de824 */ /* 0x000fe200078e0a02 */
[----:B------:R-:W-:Y:S01]  /*6c60*/  IADD3 R2, P6, R0, UR6, RZ ;  /* 0x0000000600027c10 */ /* 0x000fe2000ffde0ff */
[----:B------:R-:W-:Y:S01]  /*6c70*/  @!P5 IMAD.MOV R22, RZ, RZ, -R22 ;  /* 0x000000ffff16d224 */ /* 0x000fe200078e0a16 */
[----:B------:R-:W-:Y:S01]  /*6c80*/  STL [R1+0x27b4], R16 ;  /* 0x0027b41001007387 */ /* 0x000fe20000100800 */
[----:B------:R-:W-:Y:S01]  /*6c90*/  @!P3 IMAD.MOV R19, RZ, RZ, -R19 ;  /* 0x000000ffff13b224 */ /* 0x000fe200078e0a13 */
[----:B------:R-:W-:Y:S01]  /*6ca0*/  UIMAD UR10, UR10, 0x2d, URZ ;  /* 0x0000002d0a0a78a4 */ /* 0x000fe2000f8e023f */
[----:B------:R-:W-:Y:S01]  /*6cb0*/  @!P4 IMAD.MOV R20, RZ, RZ, -R20 ;  /* 0x000000ffff14c224 */ /* 0x000fe200078e0a14 */
[----:B------:R-:W-:Y:S01]  /*6cc0*/  STL [R1+0x27b8], R4 ;  /* 0x0027b80401007387 */ /* 0x000fe20000100800 */
[----:B------:R-:W-:Y:S01]  /*6cd0*/  @!P2 IMAD.MOV R29, RZ, RZ, -R29 ;  /* 0x000000ffff1da224 */ /* 0x000fe200078e0a1d */
[----:B------:R-:W-:Y:S02]  /*6ce0*/  ULDC UR6, c[0x0][0x238] ;  /* 0x00008e0000067ab9 */ /* 0x000fe40000000800 */
[----:B------:R-:W-:Y:S04]  /*6cf0*/  STL [R1+0x2710], R2 ;  /* 0x0027100201007387 */ /* 0x000fe80000100800 */
[----:B------:R4:W-:Y:S04]  /*6d00*/  STL [R1+0x27bc], R3 ;  /* 0x0027bc0301007387 */ /* 0x0009e80000100800 */
[----:B------:R-:W-:Y:S04]  /*6d10*/  STL [R1+0x27c0], R22 ;  /* 0x0027c01601007387 */ /* 0x000fe80000100800 */
[----:B------:R-:W-:Y:S04]  /*6d20*/  STL [R1+0x27c4], R19 ;  /* 0x0027c41301007387 */ /* 0x000fe80000100800 */
[----:B------:R-:W-:Y:S04]  /*6d30*/  STL [R1+0x27c8], R20 ;  /* 0x0027c81401007387 */ /* 0x000fe80000100800 */
[----:B------:R-:W-:Y:S01]  /*6d40*/  STL [R1+0x27cc], R29 ;  /* 0x0027cc1d01007387 */ /* 0x000fe20000100800 */
[----:B--2---:R-:W-:-:S02]  /*6d50*/  ISETP.NE.AND P0, PT, R5, RZ, PT ;  /* 0x000000ff0500720c */ /* 0x004fc40003f05270 */
[----:B------:R-:W-:-:S04]  /*6d60*/  LOP3.LUT R5, RZ, R5, RZ, 0x33, !PT ;  /* 0x00000005ff057212 */ /* 0x000fc800078e33ff */
[C---:B---3--:R-:W-:Y:S02]  /*6d70*/  SEL R0, R5.reuse, R12, !P0 ;  /* 0x0000000c05007207 */ /* 0x048fe40004000000 */
[----:B----4-:R-:W-:-:S03]  /*6d80*/  SEL R3, R5, R11, !P0 ;  /* 0x0000000b05037207 */ /* 0x010fc60004000000 */
[----:B------:R0:W-:Y:S01]  /*6d90*/  STL [R1+0x30], R0 ;  /* 0x0000300001007387 */ /* 0x0001e20000100800 */
[----:B-----5:R-:W-:-:S03]  /*6da0*/  SEL R2, R5, R9, !P0 ;  /* 0x0000000905027207 */ /* 0x020fc60004000000 */
[----:B------:R1:W-:Y:S01]  /*6db0*/  STL [R1+0x2c], R3 ;  /* 0x00002c0301007387 */ /* 0x0003e20000100800 */
[----:B0-----:R-:W-:-:S03]  /*6dc0*/  SEL R0, R5, R10, !P0 ;  /* 0x0000000a05007207 */ /* 0x001fc60004000000 */
[----:B------:R0:W-:Y:S01]  /*6dd0*/  STL [R1+0x28], R2 ;  /* 0x0000280201007387 */ /* 0x0001e20000100800 */
[----:B-1----:R-:W-:-:S03]  /*6de0*/  SEL R3, R5, R8, !P0 ;  /* 0x0000000805037207 */ /* 0x002fc60004000000 */
[----:B------:R1:W-:Y:S04]  /*6df0*/  STL [R1+0x24], R0 ;  /* 0x0000240001007387 */ /* 0x0003e80000100800 */
[----:B------:R-:W-:Y:S04]  /*6e00*/  STL [R1+0x20], R3 ;  /* 0x0000200301007387 */ /* 0x000fe80000100800 */
[----:B------:R-:W2:Y:S01]  /*6e10*/  LDL.LU R29, [R1+0x98] ;  /* 0x00009800011d7983 */ /* 0x000ea20000300800 */
[----:B0-----:R-:W-:-:S05]  /*6e20*/  SEL R2, R5, R7, !P0 ;  /* 0x0000000705027207 */ /* 0x001fca0004000000 */
[----:B------:R-:W-:Y:S01]  /*6e30*/  STL [R1+0x1c], R2 ;  /* 0x00001c0201007387 */ /* 0x000fe20000100800 */
[----:B-1----:R-:W-:-:S03]  /*6e40*/  SEL R0, R5, R6, !P0 ;  /* 0x0000000605007207 */ /* 0x002fc60004000000 */
[----:B--2---:R0:W-:Y:S04]  /*6e50*/  STL [R1+0x27d0], R29 ;  /* 0x0027d01d01007387 */ /* 0x0041e80000100800 */
[----:B------:R-:W-:Y:S04]  /*6e60*/  STL [R1+0x10], R0 ;  /* 0x0000100001007387 */ /* 0x000fe80000100800 */
[----:B0-----:R-:W2:Y:S04]  /*6e70*/  LDL.LU R29, [R1+0x9c] ;  /* 0x00009c00011d7983 */ /* 0x001ea80000300800 */
[----:B--2---:R0:W-:Y:S04]  /*6e80*/  STL [R1+0x27d4], R29 ;  /* 0x0027d41d01007387 */ /* 0x0041e80000100800 */
[----:B0-----:R-:W2:Y:S04]  /*6e90*/  LDL.LU R29, [R1+0xa0] ;  /* 0x0000a000011d7983 */ /* 0x001ea80000300800 */
[----:B--2---:R0:W-:Y:S04]  /*6ea0*/  STL [R1+0x27d8], R29 ;  /* 0x0027d81d01007387 */ /* 0x0041e80000100800 */
[----:B0-----:R-:W2:Y:S04]  /*6eb0*/  LDL.LU R29, [R1+0xa4] ;  /* 0x0000a400011d7983 */ /* 0x001ea80000300800 */
[----:B------:R-:W3:Y:S04]  /*6ec0*/  LDL.LU R20, [R1+0x94] ;  /* 0x0000940001147983 */ /* 0x000ee80000300800 */
[----:B------:R-:W4:Y:S04]  /*6ed0*/  LDL.LU R19, [R1+0x90] ;  /* 0x0000900001137983 */ /* 0x000f280000300800 */
[----:B------:R-:W5:Y:S04]  /*6ee0*/  LDL.LU R22, [R1+0x8c] ;  /* 0x00008c0001167983 */ /* 0x000f680000300800 */
        /* <DEDUP_REMOVED lines=23> */
[----:B------:R-:W5:Y:S01]  /*7060*/  LDL.LU R0, [R1+0x14] ;  /* 0x0000140001007983 */ /* 0x000f620000300800 */
[----:B--2---:R-:W-:-:S05]  /*7070*/  SEL R29, R5, R29, !P0 ;  /* 0x0000001d051d7207 */ /* 0x004fca0004000000 */
[----:B------:R0:W-:Y:S04]  /*7080*/  STL [R1+0xc], R29 ;  /* 0x00000c1d01007387 */ /* 0x0001e80000100800 */
[----:B0-----:R-:W2:Y:S02]  /*7090*/  LDL.LU R29, [R1+0x27d8] ;  /* 0x0027d800011d7983 */ /* 0x001ea40000300800 */
[----:B--2---:R-:W-:-:S05]  /*70a0*/  SEL R29, R5, R29, !P0 ;  /* 0x0000001d051d7207 */ /* 0x004fca0004000000 */
[----:B------:R0:W-:Y:S04]  /*70b0*/  STL [R1+0x8], R29 ;  /* 0x0000081d01007387 */ /* 0x0001e80000100800 */
[----:B0-----:R-:W2:Y:S02]  /*70c0*/  LDL.LU R29, [R1+0x27d4] ;  /* 0x0027d400011d7983 */ /* 0x001ea40000300800 */
[----:B--2---:R-:W-:-:S05]  /*70d0*/  SEL R29, R5, R29, !P0 ;  /* 0x0000001d051d7207 */ /* 0x004fca0004000000 */
[----:B------:R0:W-:Y:S04]  /*70e0*/  STL [R1+0x4], R29 ;  /* 0x0000041d01007387 */ /* 0x0001e80000100800 */
[----:B0-----:R-:W2:Y:S01]  /*70f0*/  LDL.LU R29, [R1+0x27d0] ;  /* 0x0027d000011d7983 */ /* 0x001ea20000300800 */
[C---:B---3--:R-:W-:Y:S02]  /*7100*/  SEL R20, R5.reuse, R20, !P0 ;  /* 0x0000001405147207 */ /* 0x048fe40004000000 */
[C---:B----4-:R-:W-:Y:S02]  /*7110*/  SEL R19, R5.reuse, R19, !P0 ;  /* 0x0000001305137207 */ /* 0x050fe40004000000 */
[C---:B-----5:R-:W-:Y:S02]  /*7120*/  SEL R22, R5.reuse, R22, !P0 ;  /* 0x0000001605167207 */ /* 0x060fe40004000000 */
[----:B------:R-:W-:-:S02]  /*7130*/  SEL R3, R5, R3, !P0 ;  /* 0x0000000305037207 */ /* 0x000fc40004000000 */
[C---:B------:R-:W-:Y:S02]  /*7140*/  SEL R4, R5.reuse, R4, !P0 ;  /* 0x0000000405047207 */ /* 0x040fe40004000000 */
[C---:B------:R-:W-:Y:S02]  /*7150*/  SEL R16, R5.reuse, R16, !P0 ;  /* 0x0000001005107207 */ /* 0x040fe40004000000 */
[C---:B------:R-:W-:Y:S02]  /*7160*/  SEL R26, R5.reuse, R26, !P0 ;  /* 0x0000001a051a7207 */ /* 0x040fe40004000000 */
[C---:B------:R-:W-:Y:S02]  /*7170*/  SEL R18, R5.reuse, R18, !P0 ;  /* 0x0000001205127207 */ /* 0x040fe40004000000 */
[C---:B------:R-:W-:Y:S02]  /*7180*/  SEL R27, R5.reuse, R27, !P0 ;  /* 0x0000001b051b7207 */ /* 0x040fe40004000000 */
        /* <DEDUP_REMOVED lines=16> */
[----:B--2---:R-:W-:-:S05]  /*7290*/  SEL R29, R5, R29, !P0 ;  /* 0x0000001d051d7207 */ /* 0x004fca0004000000 */
[----:B------:R0:W-:Y:S04]  /*72a0*/  STL [R1], R29 ;  /* 0x0000001d01007387 */ /* 0x0001e80000100800 */
[----:B0-----:R-:W2:Y:S04]  /*72b0*/  LDL.LU R29, [R1+0x27cc] ;  /* 0x0027cc00011d7983 */ /* 0x001ea80000300800 */
[----:B------:R0:W-:Y:S04]  /*72c0*/  STL [R1+0x110], R20 ;  /* 0x0001101401007387 */ /* 0x0001e80000100800 */
[----:B0-----:R-:W3:Y:S04]  /*72d0*/  LDL.LU R20, [R1+0x27c8] ;  /* 0x0027c80001147983 */ /* 0x001ee80000300800 */
[----:B------:R0:W-:Y:S04]  /*72e0*/  STL [R1+0x10c], R19 ;  /* 0x00010c1301007387 */ /* 0x0001e80000100800 */
[----:B0-----:R-:W4:Y:S04]  /*72f0*/  LDL.LU R19, [R1+0x27c4] ;  /* 0x0027c40001137983 */ /* 0x001f280000300800 */
[----:B------:R0:W-:Y:S04]  /*7300*/  STL [R1+0x108], R22 ;  /* 0x0001081601007387 */ /* 0x0001e80000100800 */
[----:B0-----:R-:W5:Y:S04]  /*7310*/  LDL.LU R22, [R1+0x27c0] ;  /* 0x0027c00001167983 */ /* 0x001f680000300800 */
[----:B------:R0:W-:Y:S04]  /*7320*/  STL [R1+0x104], R3 ;  /* 0x0001040301007387 */ /* 0x0001e80000100800 */
        /* <DEDUP_REMOVED lines=34> */
[----:B0-----:R-:W4:Y:S04]  /*7550*/  LDL.LU R9, [R1+0x2778] ;  /* 0x0027780001097983 */ /* 0x001f280000300800 */
[----:B------:R0:W-:Y:S04]  /*7560*/  STL [R1+0xbc], R10 ;  /* 0x0000bc0a01007387 */ /* 0x0001e80000100800 */
[----:B0-----:R-:W3:Y:S04]  /*7570*/  LDL.LU R10, [R1+0x2774] ;  /* 0x00277400010a7983 */ /* 0x001ee80000300800 */
[----:B------:R0:W-:Y:S04]  /*7580*/  STL [R1+0xb8], R8 ;  /* 0x0000b80801007387 */ /* 0x0001e80000100800 */
[----:B0-----:R-:W2:Y:S04]  /*7590*/  LDL.LU R8, [R1+0x2770] ;  /* 0x0027700001087983 */ /* 0x001ea80000300800 */
[----:B------:R0:W-:Y:S04]  /*75a0*/  STL [R1+0xb4], R7 ;  /* 0x0000b40701007387 */ /* 0x0001e80000100800 */
[----:B0-----:R-:W5:Y:S04]  /*75b0*/  LDL.LU R7, [R1+0x276c] ;  /* 0x00276c0001077983 */ /* 0x001f680000300800 */
[----:B------:R0:W-:Y:S04]  /*75c0*/  STL [R1+0xb0], R6 ;  /* 0x0000b00601007387 */ /* 0x0001e80000100800 */
[----:B0-----:R-:W4:Y:S01]  /*75d0*/  LDL.LU R6, [R1+0x2768] ;  /* 0x0027680001067983 */ /* 0x001f220000300800 */
[----:B------:R-:W-:-:S02]  /*75e0*/  SEL R0, R5, R0, !P0 ;  /* 0x0000000005007207 */ /* 0x000fc40004000000 */
[----:B------:R-:W-:-:S03]  /*75f0*/  SEL R2, R5, R2, !P0 ;  /* 0x0000000205027207 */ /* 0x000fc60004000000 */
[----:B------:R5:W-:Y:S04]  /*7600*/  STL [R1+0x2714], R0 ;  /* 0x0027140001007387 */ /* 0x000be80000100800 */
[----:B------:R4:W-:Y:S01]  /*7610*/  STL [R1+0xac], R2 ;  /* 0x0000ac0201007387 */ /* 0x0009e20000100800 */
[C---:B-----5:R-:W-:Y:S02]  /*7620*/  SEL R0, R5.reuse, R7, !P0 ;  /* 0x0000000705007207 */ /* 0x060fe40004000000 */
[C---:B---3--:R-:W-:Y:S02]  /*7630*/  SEL R7, R5.reuse, R10, !P0 ;  /* 0x0000000a05077207 */ /* 0x048fe40004000000 */
[C---:B------:R-:W-:Y:S02]  /*7640*/  SEL R10, R5.reuse, R12, !P0 ;  /* 0x0000000c050a7207 */ /* 0x040fe40004000000 */
[----:B------:R-:W-:-:S02]  /*7650*/  SEL R12, R5, R14, !P0 ;  /* 0x0000000e050c7207 */ /* 0x000fc40004000000 */
[C---:B----4-:R-:W-:Y:S02]  /*7660*/  SEL R2, R5.reuse, R6, !P0 ;  /* 0x0000000605027207 */ /* 0x050fe40004000000 */
[C---:B--2---:R-:W-:Y:S02]  /*7670*/  SEL R6, R5.reuse, R8, !P0 ;  /* 0x0000000805067207 */ /* 0x044fe40004000000 */
[C---:B------:R-:W-:Y:S01]  /*7680*/  SEL R8, R5.reuse, R9, !P0 ;  /* 0x0000000905087207 */ /* 0x040fe20004000000 */
[----:B------:R-:W-:Y:S01]  /*7690*/  STL [R1+0xa4], R2 ;  /* 0x0000a40201007387 */ /* 0x000fe20000100800 */
[C---:B------:R-:W-:Y:S02]  /*76a0*/  SEL R9, R5.reuse, R11, !P0 ;  /* 0x0000000b05097207 */ /* 0x040fe40004000000 */
[C---:B------:R-:W-:Y:S01]  /*76b0*/  SEL R11, R5.reuse, R13, !P0 ;  /* 0x0000000d050b7207 */ /* 0x040fe20004000000 */
[----:B------:R0:W-:Y:S01]  /*76c0*/  STL [R1+0x2718], R6 ;  /* 0x0027180601007387 */ /* 0x0001e20000100800 */
[----:B------:R-:W-:-:S03]  /*76d0*/  SEL R13, R5, R15, !P0 ;  /* 0x0000000f050d7207 */ /* 0x000fc60004000000 */
[----:B------:R1:W-:Y:S01]  /*76e0*/  STL [R1+0xa0], R0 ;  /* 0x0000a00001007387 */ /* 0x0003e20000100800 */
[----:B------:R-:W-:-:S03]  /*76f0*/  SEL R14, R5, R21, !P0 ;  /* 0x00000015050e7207 */ /* 0x000fc60004000000 */
[----:B------:R-:W-:Y:S01]  /*7700*/  STL [R1+0x271c], R7 ;  /* 0x00271c0701007387 */ /* 0x000fe20000100800 */
[----:B------:R-:W-:-:S03]  /*7710*/  SEL R15, R5, R28, !P0 ;  /* 0x0000001c050f7207 */ /* 0x000fc60004000000 */
[----:B------:R-:W-:Y:S01]  /*7720*/  STL [R1+0x2720], R8 ;  /* 0x0027200801007387 */ /* 0x000fe20000100800 */
[----:B0-----:R-:W-:-:S03]  /*7730*/  SEL R6, R5, R23, !P0 ;  /* 0x0000001705067207 */ /* 0x001fc60004000000 */
[----:B------:R-:W-:Y:S01]  /*7740*/  STL [R1+0x2724], R9 ;  /* 0x0027240901007387 */ /* 0x000fe20000100800 */
[----:B------:R-:W-:-:S03]  /*7750*/  SEL R2, R5, R24, !P0 ;  /* 0x0000001805027207 */ /* 0x000fc60004000000 */
[----:B------:R-:W-:Y:S04]  /*7760*/  STL [R1+0x2728], R10 ;  /* 0x0027280a01007387 */ /* 0x000fe80000100800 */
[----:B------:R-:W-:Y:S01]  /*7770*/  STL [R1+0x272c], R11 ;  /* 0x00272c0b01007387 */ /* 0x000fe20000100800 */
[----:B-1----:R-:W-:-:S03]  /*7780*/  SEL R0, R5, R25, !P0 ;  /* 0x0000001905007207 */ /* 0x002fc60004000000 */
[----:B------:R0:W-:Y:S04]  /*7790*/  STL [R1+0x2730], R12 ;  /* 0x0027300c01007387 */ /* 0x0001e80000100800 */
[----:B------:R-:W-:Y:S04]  /*77a0*/  STL [R1+0x2734], R13 ;  /* 0x0027340d01007387 */ /* 0x000fe80000100800 */
[----:B------:R-:W-:Y:S04]  /*77b0*/  STL [R1+0x2738], R14 ;  /* 0x0027380e01007387 */ /* 0x000fe80000100800 */
[----:B------:R-:W-:Y:S04]  /*77c0*/  STL [R1+0x273c], R15 ;  /* 0x00273c0f01007387 */ /* 0x000fe80000100800 */
[----:B------:R-:W-:Y:S04]  /*77d0*/  STL [R1+0x9c], R6 ;  /* 0x00009c0601007387 */ /* 0x000fe80000100800 */
[----:B0-----:R-:W2:Y:S04]  /*77e0*/  LDL.LU R12, [R1+0x30] ;  /* 0x00003000010c7983 */ /* 0x001ea80000300800 */
[----:B------:R-:W-:Y:S04]  /*77f0*/  STL [R1+0x98], R2 ;  /* 0x0000980201007387 */ /* 0x000fe80000100800 */
[----:B------:R-:W3:Y:S04]  /*7800*/  LDL.LU R11, [R1+0x2c] ;  /* 0x00002c00010b7983 */ /* 0x000ee80000300800 */
[----:B------:R0:W-:Y:S04]  /*7810*/  STL [R1+0x94], R0 ;  /* 0x0000940001007387 */ /* 0x0001e80000100800 */
[----:B------:R-:W4:Y:S04]  /*7820*/  LDL.LU R10, [R1+0x28] ;  /* 0x00002800010a7983 */ /* 0x000f280000300800 */
[----:B------:R-:W5:Y:S04]  /*7830*/  LDL.LU R9, [R1+0x24] ;  /* 0x0000240001097983 */ /* 0x000f680000300800 */
[----:B------:R-:W5:Y:S04]  /*7840*/  LDL.LU R8, [R1+0x20] ;  /* 0x0000200001087983 */ /* 0x000f680000300800 */
[----:B------:R-:W5:Y:S01]  /*7850*/  LDL.LU R7, [R1+0x1c] ;  /* 0x00001c0001077983 */ /* 0x000f620000300800 */
[----:B0-----:R-:W-:-:S03]  /*7860*/  SEL R0, R5, R17, !P0 ;  /* 0x0000001105007207 */ /* 0x001fc60004000000 */
[----:B------:R-:W5:Y:S04]  /*7870*/  LDL.LU R6, [R1+0x10] ;  /* 0x0000100001067983 */ /* 0x000f680000300800 */
[----:B------:R0:W-:Y:S04]  /*7880*/  STL [R1+0x90], R0 ;  /* 0x0000900001007387 */ /* 0x0001e80000100800 */
[----:B0-----:R-:W5:Y:S01]  /*7890*/  LDL.LU R0, [R1+0xc] ;  /* 0x00000c0001007983 */ /* 0x001f620000300800 */
[----:B------:R-:W0:Y:S01]  /*78a0*/  S2R R13, SR_TID.X ;  /* 0x00000000000d7919 */ /* 0x000e220000002100 */
[----:B------:R-:W-:-:S02]  /*78b0*/  SEL R2, R5, R27, !P0 ;  /* 0x0000001b05027207 */ /* 0x000fc40004000000 */
[----:B------:R-:W-:-:S03]  /*78c0*/  SEL R21, R5, R18, !P0 ;  /* 0x0000001205157207 */ /* 0x000fc60004000000 */
[----:B------:R1:W-:Y:S01]  /*78d0*/  STL [R1+0x8c], R2 ;  /* 0x00008c0201007387 */ /* 0x0003e20000100800 */
[C---:B------:R-:W-:Y:S02]  /*78e0*/  SEL R23, R5.reuse, R16, !P0 ;  /* 0x0000001005177207 */ /* 0x040fe40004000000 */
[C---:B------:R-:W-:Y:S01]  /*78f0*/  SEL R24, R5.reuse, R4, !P0 ;  /* 0x0000000405187207 */ /* 0x040fe20004000000 */
[----:B------:R-:W-:Y:S01]  /*7900*/  STL [R1+0x2740], R21 ;  /* 0x0027401501007387 */ /* 0x000fe20000100800 */
[C---:B------:R-:W-:Y:S02]  /*7910*/  SEL R25, R5.reuse, R3, !P0 ;  /* 0x0000000305197207 */ /* 0x040fe40004000000 */
[C---:B-1----:R-:W-:Y:S02]  /*7920*/  SEL R2, R5.reuse, R26, !P0 ;  /* 0x0000001a05027207 */ /* 0x042fe40004000000 */
[C---:B------:R-:W-:Y:S02]  /*7930*/  SEL R26, R5.reuse, R22, !P0 ;  /* 0x00000016051a7207 */ /* 0x040fe40004000000 */
[C---:B------:R-:W-:Y:S01]  /*7940*/  SEL R27, R5.reuse, R19, !P0 ;  /* 0x00000013051b7207 */ /* 0x040fe20004000000 */
[----:B------:R-:W-:Y:S01]  /*7950*/  STL [R1+0x2744], R2 ;  /* 0x0027440201007387 */ /* 0x000fe20000100800 */
[----:B------:R-:W-:-:S02]  /*7960*/  SEL R28, R5, R20, !P0 ;  /* 0x00000014051c7207 */ /* 0x000fc40004000000 */
[----:B0-----:R-:W-:Y:S01]  /*7970*/  LOP3.LUT R13, R13, 0x3f, RZ, 0xc0, !PT ;  /* 0x0000003f0d0d7812 */ /* 0x001fe200078ec0ff */
[----:B------:R-:W-:Y:S04]  /*7980*/  STL [R1+0x2748], R23 ;  /* 0x0027481701007387 */ /* 0x000fe80000100800 */
[----:B------:R-:W-:Y:S01]  /*7990*/  IMAD R13, R13, UR9, RZ ;  /* 0x000000090d0d7c24 */ /* 0x000fe2000f8e02ff */
[----:B------:R-:W-:Y:S01]  /*79a0*/  STL [R1+0x274c], R24 ;  /* 0x00274c1801007387 */ /* 0x000fe20000100800 */
[----:B------:R-:W-:-:S03]  /*79b0*/  SEL R29, R5, R29, !P0 ;  /* 0x0000001d051d7207 */ /* 0x000fc60004000000 */
[----:B------:R-:W-:Y:S01]  /*79c0*/  STL [R1+0x2750], R25 ;  /* 0x0027501901007387 */ /* 0x000fe20000100800 */
[----:B------:R-:W-:Y:S01]  /*79d0*/  LEA.HI.X.SX32 R3, R13, UR7, 0x1, P6 ;  /* 0x000000070d037c11 */ /* 0x000fe2000b0f0eff */
[----:B------:R-:W-:Y:S02]  /*79e0*/  UIMAD UR6, UR6, 0x2c, URZ ;  /* 0x0000002c060678a4 */ /* 0x000fe4000f8e023f */
[----:B------:R-:W-:Y:S01]  /*79f0*/  STL [R1+0x2754], R26 ;  /* 0x0027541a01007387 */ /* 0x000fe20000100800 */
[----:B------:R-:W-:Y:S02]  /*7a00*/  UIMAD UR37, UR37, 0x2b, URZ ;  /* 0x0000002b252578a4 */ /* 0x000fe4000f8e023f */
[----:B------:R-:W-:Y:S01]  /*7a10*/  UIMAD UR53, UR53, 0x2a, URZ ;  /* 0x0000002a353578a4 */ /* 0x000fe2000f8e023f */
[----:B------:R-:W-:Y:S01]  /*7a20*/  STL [R1+0x2758], R27 ;  /* 0x0027581b01007387 */ /* 0x000fe20000100800 */
[----:B------:R-:W-:Y:S02]  /*7a30*/  UIMAD UR17, UR17, 0x29, URZ ;  /* 0x00000029111178a4 */ /* 0x000fe4000f8e023f */
[----:B------:R-:W-:Y:S01]  /*7a40*/  UIMAD UR45, UR45, 0x28, URZ ;  /* 0x000000282d2d78a4 */ /* 0x000fe2000f8e023f */
[----:B------:R-:W-:Y:S01]  /*7a50*/  STL [R1+0x275c], R28 ;  /* 0x00275c1c01007387 */ /* 0x000fe20000100800 */
[----:B------:R-:W-:Y:S01]  /*7a60*/  UIMAD UR25, UR25, 0x27, URZ ;  /* 0x00000027191978a4 */ /* 0x000fe2000f8e023f */
[----:B------:R-:W-:-:S02]  /*7a70*/  ULDC UR7, c[0x0][0x238] ;  /* 0x00008e0000077ab9 */ /* 0x000fc40000000800 */
[----:B------:R-:W-:Y:S04]  /*7a80*/  STL [R1+0x2760], R29 ;  /* 0x0027601d01007387 */ /* 0x000fe80000100800 */
[----:B------:R2:W-:Y:S02]  /*7a90*/  STL [R1+0x2764], R3 ;  /* 0x0027640301007387 */ /* 0x0005e40000100800 */
[----:B--2---:R-:W-:-:S05]  /*7aa0*/  IMAD R3, R12, UR5, RZ ;  /* 0x000000050c037c24 */ /* 0x004fca000f8e02ff */
[----:B------:R5:W-:Y:S01]  /*7ab0*/  STL [R1+0x120], R3 ;  /* 0x0001200301007387 */ /* 0x000be20000100800 */
[----:B---3--:R-:W-:-:S05]  /*7ac0*/  IMAD R4, R11, UR5, RZ ;  /* 0x000000050b047c24 */ /* 0x008fca000f8e02ff */
[----:B------:R0:W-:Y:S01]  /*7ad0*/  STL [R1+0x11c], R4 ;  /* 0x00011c0401007387 */ /* 0x0001e20000100800 */
[----:B----4-:R-:W-:Y:S02]  /*7ae0*/  IMAD R2, R10, UR5, RZ ;  /* 0x000000050a027c24 */ /* 0x010fe4000f8e02ff */
[----:B-----5:R-:W-:-:S03]  /*7af0*/  IMAD R3, R9, UR5, RZ ;  /* 0x0000000509037c24 */ /* 0x020fc6000f8e02ff */
[----:B------:R1:W-:Y:S01]  /*7b00*/  STL [R1+0x118], R2 ;  /* 0x0001180201007387 */ /* 0x0003e20000100800 */
[----:B0-----:R-:W-:-:S03]  /*7b10*/  IMAD R4, R8, UR5, RZ ;  /* 0x0000000508047c24 */ /* 0x001fc6000f8e02ff */
[----:B------:R0:W-:Y:S01]  /*7b20*/  STL [R1+0x114], R3 ;  /* 0x0001140301007387 */ /* 0x0001e20000100800 */
[----:B-1----:R-:W-:-:S03]  /*7b30*/  IMAD R2, R7, UR5, RZ ;  /* 0x0000000507027c24 */ /* 0x002fc6000f8e02ff */
[----:B0-----:R-:W2:Y:S04]  /*7b40*/  LDL.LU R3, [R1+0x8] ;  /* 0x0000080001037983 */ /* 0x001ea80000300800 */
[----:B------:R-:W-:Y:S04]  /*7b50*/  STL [R1+0x84], R4 ;  /* 0x0000840401007387 */ /* 0x000fe80000100800 */
[----:B------:R-:W3:Y:S04]  /*7b60*/  LDL.LU R29, [R1+0x4] ;  /* 0x00000400011d7983 */ /* 0x000ee80000300800 */
[----:B------:R0:W-:Y:S04]  /*7b70*/  STL [R1+0x80], R2 ;  /* 0x0000800201007387 */ /* 0x0001e80000100800 */
[----:B------:R-:W4:Y:S04]  /*7b80*/  LDL.LU R28, [R1] ;  /* 0x00000000011c7983 */ /* 0x000f280000300800 */
[----:B------:R-:W5:Y:S01]  /*7b90*/  LDL.LU R27, [R1+0x110] ;  /* 0x00011000011b7983 */ /* 0x000f620000300800 */
[----:B0-----:R-:W-:-:S03]  /*7ba0*/  IMAD R2, R6, UR5, RZ ;  /* 0x0000000506027c24 */ /* 0x001fc6000f8e02ff */
[----:B------:R-:W5:Y:S01]  /*7bb0*/  LDL.LU R4, [R1+0x10c] ;  /* 0x00010c0001047983 */ /* 0x000f620000300800 */
[----:B------:R-:W-:-:S03]  /*7bc0*/  IMAD R0, R0, UR5, RZ ;  /* 0x0000000500007c24 */ /* 0x000fc6000f8e02ff */
[----:B------:R-:W5:Y:S04]  /*7bd0*/  LDL.LU R26, [R1+0x108] ;  /* 0x00010800011a7983 */ /* 0x000f680000300800 */
[----:B------:R-:W5:Y:S04]  /*7be0*/  LDL.LU R22, [R1+0x104] ;  /* 0x0001040001167983 */ /* 0x000f680000300800 */
[----:B------:R0:W-:Y:S04]  /*7bf0*/  STL [R1+0x7c], R2 ;  /* 0x00007c0201007387 */ /* 0x0001e80000100800 */
[----:B------:R-:W5:Y:S04]  /*7c00*/  LDL.LU R25, [R1+0x100] ;  /* 0x0001000001197983 */ /* 0x000f680000300800 */
[----:B------:R-:W5:Y:S04]  /*7c10*/  LDL.LU R24, [R1+0xfc] ;  /* 0x0000fc0001187983 */ /* 0x000f680000300800 */
[----:B------:R1:W-:Y:S04]  /*7c20*/  STL [R1+0x78], R0 ;  /* 0x0000780001007387 */ /* 0x0003e80000100800 */
[----:B------:R-:W5:Y:S04]  /*7c30*/  LDL.LU R23, [R1+0xf8] ;  /* 0x0000f80001177983 */ /* 0x000f680000300800 */
[----:B0-----:R-:W5:Y:S04]  /*7c40*/  LDL.LU R2, [R1+0xf4] ;  /* 0x0000f40001027983 */ /* 0x001f680000300800 */
        /* <DEDUP_REMOVED lines=11> */
[----:B-1----:R-:W5:Y:S04]  /*7d00*/  LDL.LU R0, [R1+0xc4] ;  /* 0x0000c40001007983 */ /* 0x002f680000300800 */
[----:B------:R-:W5:Y:S04]  /*7d10*/  LDL.LU R5, [R1+0xc0] ;  /* 0x0000c00001057983 */ /* 0x000f680000300800 */
[----:B------:R-:W5:Y:S04]  /*7d20*/  LDL.LU R20, [R1+0xbc] ;  /* 0x0000bc0001147983 */ /* 0x000f680000300800 */
[----:B------:R-:W5:Y:S04]  /*7d30*/  LDL.LU R19, [R1+0xb8] ;  /* 0x0000b80001137983 */ /* 0x000f680000300800 */
[----:B------:R-:W5:Y:S04]  /*7d40*/  LDL.LU R16, [R1+0xb4] ;  /* 0x0000b40001107983 */ /* 0x000f680000300800 */
[----:B------:R-:W5:Y:S04]  /*7d50*/  LDL.LU R18, [R1+0xb0] ;  /* 0x0000b00001127983 */ /* 0x000f680000300800 */
[----:B------:R-:W5:Y:S01]  /*7d60*/  LDL.LU R17, [R1+0xac] ;  /* 0x0000ac0001117983 */ /* 0x000f620000300800 */
[----:B--2---:R-:W-:-:S05]  /*7d70*/  IMAD R3, R3, UR5, RZ ;  /* 0x0000000503037c24 */ /* 0x004fca000f8e02ff */
[----:B------:R0:W-:Y:S01]  /*7d80*/  STL [R1+0x74], R3 ;  /* 0x0000740301007387 */ /* 0x0001e20000100800 */
[----:B---3--:R-:W-:-:S03]  /*7d90*/  IMAD R29, R29, UR5, RZ ;  /* 0x000000051d1d7c24 */ /* 0x008fc6000f8e02ff */
[----:B0-----:R-:W2:Y:S01]  /*7da0*/  LDL.LU R3, [R1+0x2764] ;  /* 0x0027640001037983 */ /* 0x001ea20000300800 */
[----:B----4-:R-:W-:-:S03]  /*7db0*/  IMAD R28, R28, UR5, RZ ;  /* 0x000000051c1c7c24 */ /* 0x010fc6000f8e02ff */
[----:B------:R0:W-:Y:S01]  /*7dc0*/  STL [R1+0x70], R29 ;  /* 0x0000701d01007387 */ /* 0x0001e20000100800 */
[----:B-----5:R-:W-:Y:S02]  /*7dd0*/  IMAD R27, R27, UR5, RZ ;  /* 0x000000051b1b7c24 */ /* 0x020fe4000f8e02ff */
[----:B------:R-:W-:Y:S01]  /*7de0*/  IMAD R4, R4, UR5, RZ ;  /* 0x0000000504047c24 */ /* 0x000fe2000f8e02ff */
[----:B0-----:R-:W3:Y:S01]  /*7df0*/  LDL.LU R29, [R1+0x2760] ;  /* 0x00276000011d7983 */ /* 0x001ee20000300800 */
[----:B------:R-:W-:-:S03]  /*7e00*/  IMAD R26, R26, UR5, RZ ;  /* 0x000000051a1a7c24 */ /* 0x000fc6000f8e02ff */
[----:B------:R0:W-:Y:S01]  /*7e10*/  STL [R1+0x6c], R28 ;  /* 0x00006c1c01007387 */ /* 0x0001e20000100800 */
[----:B------:R-:W-:-:S03]  /*7e20*/  IMAD R22, R22, UR5, RZ ;  /* 0x0000000516167c24 */ /* 0x000fc6000f8e02ff */
[----:B0-----:R-:W4:Y:S01]  /*7e30*/  LDL.LU R28, [R1+0x275c] ;  /* 0x00275c00011c7983 */ /* 0x001f220000300800 */
[----:B------:R-:W-:-:S03]  /*7e40*/  IMAD R25, R25, UR5, RZ ;  /* 0x0000000519197c24 */ /* 0x000fc6000f8e02ff */
[----:B------:R0:W-:Y:S01]  /*7e50*/  STL [R1+0x68], R27 ;  /* 0x0000681b01007387 */ /* 0x0001e20000100800 */
[----:B------:R-:W-:-:S03]  /*7e60*/  IMAD R24, R24, UR5, RZ ;  /* 0x0000000518187c24 */ /* 0x000fc6000f8e02ff */
[----:B0-----:R-:W5:Y:S04]  /*7e70*/  LDL.LU R27, [R1+0x2758] ;  /* 0x00275800011b7983 */ /* 0x001f680000300800 */
[----:B------:R0:W-:Y:S01]  /*7e80*/  STL [R1+0x64], R4 ;  /* 0x0000640401007387 */ /* 0x0001e20000100800 */
[----:B------:R-:W-:Y:S02]  /*7e90*/  IMAD R23, R23, UR5, RZ ;  /* 0x0000000517177c24 */ /* 0x000fe4000f8e02ff */
[----:B------:R-:W-:Y:S01]  /*7ea0*/  IMAD R2, R2, UR5, RZ ;  /* 0x0000000502027c24 */ /* 0x000fe2000f8e02ff */
[----:B0-----:R-:W2:Y:S04]  /*7eb0*/  LDL.LU R4, [R1+0xa4] ;  /* 0x0000a40001047983 */ /* 0x001ea80000300800 */
[----:B------:R0:W-:Y:S01]  /*7ec0*/  STL [R1+0x60], R26 ;  /* 0x0000601a01007387 */ /* 0x0001e20000100800 */
[----:B------:R-:W-:-:S03]  /*7ed0*/  IMAD R21, R21, UR5, RZ ;  /* 0x0000000515157c24 */ /* 0x000fc6000f8e02ff */
[----:B0-----:R-:W3:Y:S04]  /*7ee0*/  LDL.LU R26, [R1+0x2754] ;  /* 0x00275400011a7983 */ /* 0x001ee80000300800 */
[----:B------:R0:W-:Y:S01]  /*7ef0*/  STL [R1+0x5c], R22 ;  /* 0x00005c1601007387 */ /* 0x0001e20000100800 */
[----:B------:R-:W-:-:S03]  /*7f00*/  IMAD R15, R15, UR5, RZ ;  /* 0x000000050f0f7c24 */ /* 0x000fc6000f8e02ff */
[----:B0-----:R-:W4:Y:S04]  /*7f10*/  LDL.LU R22, [R1+0xa0] ;  /* 0x0000a00001167983 */ /* 0x001f280000300800 */
[----:B------:R0:W-:Y:S01]  /*7f20*/  STL [R1+0x58], R25 ;  /* 0x0000581901007387 */ /* 0x0001e20000100800 */
[----:B------:R-:W-:-:S03]  /*7f30*/  IMAD R14, R14, UR5, RZ ;  /* 0x000000050e0e7c24 */ /* 0x000fc6000f8e02ff */
[----:B0-----:R-:W5:Y:S04]  /*7f40*/  LDL.LU R25, [R1+0x2750] ;  /* 0x0027500001197983 */ /* 0x001f680000300800 */
[----:B------:R0:W-:Y:S01]  /*7f50*/  STL [R1+0x54], R24 ;  /* 0x0000541801007387 */ /* 0x0001e20000100800 */
[----:B------:R-:W-:-:S03]  /*7f60*/  IMAD R13, R13, UR5, RZ ;  /* 0x000000050d0d7c24 */ /* 0x000fc6000f8e02ff */
[----:B0-----:R-:W3:Y:S04]  /*7f70*/  LDL.LU R24, [R1+0x274c] ;  /* 0x00274c0001187983 */ /* 0x001ee80000300800 */
        /* <DEDUP_REMOVED lines=24> */
[----:B------:R0:W-:Y:S04]  /*8100*/  STL [R1+0x30], R10 ;  /* 0x0000300a01007387 */ /* 0x0001e80000100800 */
[----:B0-----:R-:W5:Y:S04]  /*8110*/  LDL.LU R10, [R1+0x2728] ;  /* 0x00272800010a7983 */ /* 0x001f680000300800 */
[----:B------:R0:W-:Y:S04]  /*8120*/  STL [R1+0x2c], R9 ;  /* 0x00002c0901007387 */ /* 0x0001e80000100800 */
        /* <DEDUP_REMOVED lines=8> */
[----:B0-----:R-:W3:Y:S01]  /*81b0*/  LDL.LU R0, [R1+0x2714] ;  /* 0x0027140001007983 */ /* 0x001ee20000300800 */
[----:B------:R-:W-:-:S02]  /*81c0*/  IMAD R5, R5, UR5, RZ ;  /* 0x0000000505057c24 */ /* 0x000fc4000f8e02ff */
[----:B------:R-:W-:-:S03]  /*81d0*/  IMAD R20, R20, UR5, RZ ;  /* 0x0000000514147c24 */ /* 0x000fc6000f8e02ff */
[----:B------:R0:W-:Y:S01]  /*81e0*/  STL [R1+0x18], R5 ;  /* 0x0000180501007387 */ /* 0x0001e20000100800 */
[----:B------:R-:W-:Y:S02]  /*81f0*/  IMAD R16, R16, UR5, RZ ;  /* 0x0000000510107c24 */ /* 0x000fe4000f8e02ff */
[----:B------:R-:W-:Y:S01]  /*8200*/  IMAD R18, R18, UR5, RZ ;  /* 0x0000000512127c24 */ /* 0x000fe2000f8e02ff */
[----:B------:R-:W-:Y:S01]  /*8210*/  STL [R1+0x14], R20 ;  /* 0x0000141401007387 */ /* 0x000fe20000100800 */
[----:B0-----:R-:W-:-:S05]  /*8220*/  IMAD R5, R19, UR5, RZ ;  /* 0x0000000513057c24 */ /* 0x001fca000f8e02ff */
[----:B------:R0:W-:Y:S04]  /*8230*/  STL [R1+0x10], R5 ;  /* 0x0000100501007387 */ /* 0x0001e80000100800 */
[----:B------:R1:W-:Y:S01]  /*8240*/  STL [R1+0xc], R16 ;  /* 0x00000c1001007387 */ /* 0x0003e20000100800 */
[----:B0-----:R-:W-:-:S03]  /*8250*/  IMAD R5, R17, UR5, RZ ;  /* 0x0000000511057c24 */ /* 0x001fc6000f8e02ff */
[----:B-1----:R-:W5:Y:S04]  /*8260*/  LDL.LU R16, [R1+0x9c] ;  /* 0x00009c0001107983 */ /* 0x002f680000300800 */
[----:B------:R0:W-:Y:S04]  /*8270*/  STL [R1+0x8], R18 ;  /* 0x0000081201007387 */ /* 0x0001e80000100800 */
[----:B------:R4:W-:Y:S04]  /*8280*/  STL [R1+0x4], R5 ;  /* 0x0000040501007387 */ /* 0x0009e80000100800 */
[----:B------:R-:W5:Y:S04]  /*8290*/  LDL.LU R17, [R1+0x98] ;  /* 0x0000980001117983 */ /* 0x000f680000300800 */
[----:B0-----:R-:W5:Y:S01]  /*82a0*/  LDL.LU R18, [R1+0x94] ;  /* 0x0000940001127983 */ /* 0x001f620000300800 */
[----:B--2---:R-:W-:-:S02]  /*82b0*/  IMAD R4, R4, UR5, RZ ;  /* 0x0000000504047c24 */ /* 0x004fc4000f8e02ff */
[----:B----4-:R-:W-:Y:S02]  /*82c0*/  IMAD R5, R22, UR5, RZ ;  /* 0x0000000516057c24 */ /* 0x010fe4000f8e02ff */
[----:B---3--:R-:W-:-:S05]  /*82d0*/  IMAD R0, R0, UR5, RZ ;  /* 0x0000000500007c24 */ /* 0x008fca000f8e02ff */
[----:B------:R-:W-:Y:S04]  /*82e0*/  STL [R1+0x26d0], R0 ;  /* 0x0026d00001007387 */ /* 0x000fe80000100800 */
[----:B------:R-:W2:Y:S04]  /*82f0*/  LDL.LU R19, [R1+0x90] ;  /* 0x0000900001137983 */ /* 0x000ea80000300800 */
[----:B------:R-:W-:Y:S04]  /*8300*/  STL [R1+0x26cc], R4 ;  /* 0x0026cc0401007387 */ /* 0x000fe80000100800 */
[----:B------:R-:W3:Y:S01]  /*8310*/  LDL.LU R22, [R1+0x8c] ;  /* 0x00008c0001167983 */ /* 0x000ee20000300800 */
[----:B-----5:R-:W-:-:S02]  /*8320*/  IMAD R6, R6, UR5, RZ ;  /* 0x0000000506067c24 */ /* 0x020fc4000f8e02ff */
[----:B------:R-:W-:Y:S02]  /*8330*/  IMAD R7, R7, UR5, RZ ;  /* 0x0000000507077c24 */ /* 0x000fe4000f8e02ff */
[----:B------:R-:W-:Y:S01]  /*8340*/  IMAD R8, R8, UR5, RZ ;  /* 0x0000000508087c24 */ /* 0x000fe2000f8e02ff */
[----:B------:R-:W-:Y:S01]  /*8350*/  STL [R1+0x26c8], R5 ;  /* 0x0026c80501007387 */ /* 0x000fe20000100800 */
[----:B------:R-:W-:Y:S02]  /*8360*/  IMAD R9, R9, UR5, RZ ;  /* 0x0000000509097c24 */ /* 0x000fe4000f8e02ff */
[----:B------:R-:W-:Y:S01]  /*8370*/  IMAD R10, R10, UR5, RZ ;  /* 0x000000050a0a7c24 */ /* 0x000fe2000f8e02ff */
[----:B------:R-:W-:Y:S01]  /*8380*/  STL [R1+0x26c4], R6 ;  /* 0x0026c40601007387 */ /* 0x000fe20000100800 */
[----:B------:R-:W-:Y:S02]  /*8390*/  IMAD R11, R11, UR5, RZ ;  /* 0x000000050b0b7c24 */ /* 0x000fe4000f8e02ff */
[----:B------:R-:W-:Y:S01]  /*83a0*/  IMAD R12, R12, UR5, RZ ;  /* 0x000000050c0c7c24 */ /* 0x000fe2000f8e02ff */
[----:B------:R-:W-:Y:S01]  /*83b0*/  STL [R1+0x26c0], R7 ;  /* 0x0026c00701007387 */ /* 0x000fe20000100800 */
[----:B------:R-:W-:-:S02]  /*83c0*/  IMAD R13, R13, UR5, RZ ;  /* 0x000000050d0d7c24 */ /* 0x000fc4000f8e02ff */
[----:B------:R-:W-:Y:S01]  /*83d0*/  IMAD R14, R14, UR5, RZ ;  /* 0x000000050e0e7c24 */ /* 0x000fe2000f8e02ff */
[----:B------:R-:W-:Y:S01]  /*83e0*/  STL [R1+0x26bc], R8 ;  /* 0x0026bc0801007387 */ /* 0x000fe20000100800 */
[----:B------:R-:W-:-:S03]  /*83f0*/  IMAD R15, R15, UR5, RZ ;  /* 0x000000050f0f7c24 */ /* 0x000fc6000f8e02ff */
[----:B------:R-:W-:Y:S01]  /*8400*/  STL [R1+0x26b8], R9 ;  /* 0x0026b80901007387 */ /* 0x000fe20000100800 */
[----:B------:R-:W-:-:S03]  /*8410*/  IMAD R16, R16, UR5, RZ ;  /* 0x0000000510107c24 */ /* 0x000fc6000f8e02ff */
[----:B------:R-:W-:Y:S04]  /*8420*/  STL [R1+0x26b4], R10 ;  /* 0x0026b40a01007387 */ /* 0x000fe80000100800 */
[----:B------:R-:W-:Y:S01]  /*8430*/  STL [R1+0x26d4], R11 ;  /* 0x0026d40b01007387 */ /* 0x000fe20000100800 */
[----:B------:R-:W-:-:S03]  /*8440*/  IMAD R17, R17, UR5, RZ ;  /* 0x0000000511117c24 */ /* 0x000fc6000f8e02ff */
[----:B------:R-:W-:Y:S01]  /*8450*/  STL [R1+0x26d8], R12 ;  /* 0x0026d80c01007387 */ /* 0x000fe20000100800 */
[----:B------:R-:W-:-:S03]  /*8460*/  IMAD R18, R18, UR5, RZ ;  /* 0x0000000512127c24 */ /* 0x000fc6000f8e02ff */
[----:B------:R-:W-:Y:S04]  /*8470*/  STL [R1+0x26dc], R13 ;  /* 0x0026dc0d01007387 */ /* 0x000fe80000100800 */
[----:B------:R-:W-:Y:S04]  /*8480*/  STL [R1+0x26e0], R14 ;  /* 0x0026e00e01007387 */ /* 0x000fe80000100800 */
[----:B------:R-:W-:Y:S04]  /*8490*/  STL [R1+0x26e4], R15 ;  /* 0x0026e40f01007387 */ /* 0x000fe80000100800 */
[----:B------:R-:W-:Y:S04]  /*84a0*/  STL [R1+0x26e8], R16 ;  /* 0x0026e81001007387 */ /* 0x000fe80000100800 */
[----:B------:R0:W-:Y:S04]  /*84b0*/  STL [R1+0x26ec], R17 ;  /* 0x0026ec1101007387 */ /* 0x0001e80000100800 */
[----:B------:R-:W-:Y:S01]  /*84c0*/  STL [R1+0x26f0], R18 ;  /* 0x0026f01201007387 */ /* 0x000fe20000100800 */
[----:B------:R-:W-:-:S03]  /*84d0*/  IMAD R21, R21, UR5, RZ ;  /* 0x0000000515157c24 */ /* 0x000fc6000f8e02ff */
[----:B0-----:R-:W4:Y:S04]  /*84e0*/  LDL.LU R17, [R1+0x120] ;  /* 0x0001200001117983 */ /* 0x001f280000300800 */
[----:B------:R-:W5:Y:S04]  /*84f0*/  LDL.LU R16, [R1+0x11c] ;  /* 0x00011c0001107983 */ /* 0x000f680000300800 */
[----:B------:R-:W5:Y:S01]  /*8500*/  LDL.LU R15, [R1+0x118] ;  /* 0x00011800010f7983 */ /* 0x000f620000300800 */
[----:B--2---:R-:W-:-:S05]  /*8510*/  IMAD R19, R19, UR5, RZ ;  /* 0x0000000513137c24 */ /* 0x004fca000f8e02ff */
[----:B------:R-:W-:Y:S01]  /*8520*/  STL [R1+0x26f4], R19 ;  /* 0x0026f41301007387 */ /* 0x000fe20000100800 */
[----:B---3--:R-:W-:-:S03]  /*8530*/  IMAD R20, R22, UR5, RZ ;  /* 0x0000000516147c24 */ /* 0x008fc6000f8e02ff */
[----:B------:R-:W2:Y:S04]  /*8540*/  LDL.LU R14, [R1+0x114] ;  /* 0x00011400010e7983 */ /* 0x000ea80000300800 */
[----:B------:R-:W3:Y:S04]  /*8550*/  LDL.LU R13, [R1+0x84] ;  /* 0x00008400010d7983 */ /* 0x000ee80000300800 */
[----:B------:R-:W3:Y:S01]  /*8560*/  LDL.LU R12, [R1+0x80] ;  /* 0x00008000010c7983 */ /* 0x000ee20000300800 */
[----:B------:R-:W-:-:S03]  /*8570*/  IMAD R22, R2, UR5, RZ ;  /* 0x0000000502167c24 */ /* 0x000fc6000f8e02ff */
[----:B------:R-:W3:Y:S04]  /*8580*/  LDL.LU R11, [R1+0x7c] ;  /* 0x00007c00010b7983 */ /* 0x000ee80000300800 */
[----:B------:R-:W3:Y:S04]  /*8590*/  LDL.LU R9, [R1+0x78] ;  /* 0x0000780001097983 */ /* 0x000ee80000300800 */
[----:B------:R4:W-:Y:S04]  /*85a0*/  STL [R1+0x26f8], R20 ;  /* 0x0026f81401007387 */ /* 0x0009e80000100800 */
[----:B------:R-:W-:Y:S04]  /*85b0*/  STL [R1+0x26fc], R21 ;  /* 0x0026fc1501007387 */ /* 0x000fe80000100800 */
[----:B------:R-:W4:Y:S04]  /*85c0*/  LDL.LU R2, [R1+0x2710] ;  /* 0x0027100001027983 */ /* 0x000f280000300800 */
[----:B------:R-:W3:Y:S04]  /*85d0*/  LDL.LU R7, [R1+0x74] ;  /* 0x0000740001077983 */ /* 0x000ee80000300800 */
[----:B------:R-:W3:Y:S04]  /*85e0*/  LDL.LU R5, [R1+0x70] ;  /* 0x0000700001057983 */ /* 0x000ee80000300800 */
[----:B------:R-:W3:Y:S04]  /*85f0*/  LDL.LU R0, [R1+0x6c] ;  /* 0x00006c0001007983 */ /* 0x000ee80000300800 */
[----:B------:R-:W3:Y:S04]  /*8600*/  LDL.LU R4, [R1+0x68] ;  /* 0x0000680001047983 */ /* 0x000ee80000300800 */
[----:B------:R-:W3:Y:S04]  /*8610*/  LDL.LU R6, [R1+0x64] ;  /* 0x0000640001067983 */ /* 0x000ee80000300800 */
[----:B------:R-:W3:Y:S04]  /*8620*/  LDL.LU R8, [R1+0x60] ;  /* 0x0000600001087983 */ /* 0x000ee80000300800 */
[----:B------:R-:W3:Y:S01]  /*8630*/  LDL.LU R10, [R1+0x5c] ;  /* 0x00005c00010a7983 */ /* 0x000ee20000300800 */
[----:B------:R-:W-:-:S02]  /*8640*/  IMAD R23, R23, UR5, RZ ;  /* 0x0000000517177c24 */ /* 0x000fc4000f8e02ff */
[----:B------:R-:W-:Y:S02]  /*8650*/  IMAD R24, R24, UR5, RZ ;  /* 0x0000000518187c24 */ /* 0x000fe4000f8e02ff */
[----:B------:R-:W-:Y:S01]  /*8660*/  IMAD R25, R25, UR5, RZ ;  /* 0x0000000519197c24 */ /* 0x000fe2000f8e02ff */
[----:B------:R-:W-:Y:S04]  /*8670*/  STL [R1+0x2700], R22 ;  /* 0x0027001601007387 */ /* 0x000fe80000100800 */
[----:B------:R-:W-:Y:S04]  /*8680*/  STL [R1+0x2704], R23 ;  /* 0x0027041701007387 */ /* 0x000fe80000100800 */
[----:B------:R0:W-:Y:S04]  /*8690*/  STL [R1+0x2708], R24 ;  /* 0x0027081801007387 */ /* 0x0001e80000100800 */
[----:B------:R-:W-:Y:S01]  /*86a0*/  STL [R1+0x270c], R25 ;  /* 0x00270c1901007387 */ /* 0x000fe20000100800 */
[----:B----4-:R-:W-:-:S05]  /*86b0*/  IADD3 R20, P6, R17, R2, RZ ;  /* 0x0000000211147210 */ /* 0x010fca0007fde0ff */
[----:B------:R2:W-:Y:S04]  /*86c0*/  STL [R1+0x23f0], R20 ;  /* 0x0023f01401007387 */ /* 0x0005e80000100800 */
[----:B0-----:R-:W4:Y:S01]  /*86d0*/  LDL.LU R24, [R1+0x58] ;  /* 0x0000580001187983 */ /* 0x001f220000300800 */
[-C--:B-----5:R-:W-:Y:S02]  /*86e0*/  IADD3 R19, P5, R16, R2.reuse, RZ ;  /* 0x0000000210137210 */ /* 0x0a0fe40007fbe0ff */
[-C--:B------:R-:W-:Y:S02]  /*86f0*/  IADD3 R18, P3, R15, R2.reuse, RZ ;  /* 0x000000020f127210 */ /* 0x080fe40007f7e0ff */
[-C--:B--2---:R-:W-:Y:S01]  /*8700*/  IADD3 R20, P2, R14, R2.reuse, RZ ;  /* 0x000000020e147210 */ /* 0x084fe20007f5e0ff */
[----:B------:R3:W-:Y:S04]  /*8710*/  STL [R1+0x23f4], R19 ;  /* 0x0023f41301007387 */ /* 0x0007e80000100800 */
[----:B------:R0:W-:Y:S04]  /*8720*/  STL [R1+0x23f8], R18 ;  /* 0x0023f81201007387 */ /* 0x0001e80000100800 */
[----:B------:R-:W-:Y:S04]  /*8730*/  STL [R1+0x23fc], R20 ;  /* 0x0023fc1401007387 */ /* 0x000fe80000100800 */
[----:B------:R-:W2:Y:S01]  /*8740*/  LDL.LU R23, [R1+0x54] ;  /* 0x0000540001177983 */ /* 0x000ea20000300800 */
[----:B---3--:R-:W-:-:S02]  /*8750*/  IADD3 R19, P1, R13, R2, RZ ;  /* 0x000000020d137210 */ /* 0x008fc40007f3e0ff */
[----:B0-----:R-:W-:-:S03]  /*8760*/  IADD3 R18, P0, R12, R2, RZ ;  /* 0x000000020c127210 */ /* 0x001fc60007f1e0ff */
[----:B------:R0:W-:Y:S04]  /*8770*/  STL [R1+0x2400], R19 ;  /* 0x0024001301007387 */ /* 0x0001e80000100800 */
[----:B------:R1:W-:Y:S01]  /*8780*/  STL [R1+0x2404], R18 ;  /* 0x0024041201007387 */ /* 0x0003e20000100800 */
[----:B0-----:R-:W-:-:S05]  /*8790*/  IADD3 R19, P4, R11, R2, RZ ;  /* 0x000000020b137210 */ /* 0x001fca0007f9e0ff */
[----:B------:R-:W-:Y:S04]  /*87a0*/  STL [R1+0x2408], R19 ;  /* 0x0024081301007387 */ /* 0x000fe80000100800 */
[----:B------:R-:W3:Y:S01]  /*87b0*/  LDL.LU R22, [R1+0x50] ;  /* 0x0000500001167983 */ /* 0x000ee20000300800 */
[----:B------:R-:W-:Y:S02]  /*87c0*/  LEA.HI.X.SX32 R17, R17, R3, 0x1, P6 ;  /* 0x0000000311117211 */ /* 0x000fe400030f0eff */
[----:B-1----:R-:W-:-:S03]  /*87d0*/  IADD3 R18, P6, R9, R2, RZ ;  /* 0x0000000209127210 */ /* 0x002fc60007fde0ff */
[----:B------:R0:W-:Y:S04]  /*87e0*/  STL [R1+0x23e8], R17 ;  /* 0x0023e81101007387 */ /* 0x0001e80000100800 */
[----:B------:R-:W-:Y:S01]  /*87f0*/  STL [R1+0x23ec], R18 ;  /* 0x0023ec1201007387 */ /* 0x000fe20000100800 */
[----:B0-----:R-:W-:-:S05]  /*8800*/  LEA.HI.X.SX32 R17, R16, R3, 0x1, P5 ;  /* 0x0000000310117211 */ /* 0x001fca00028f0eff */
[----:B------:R-:W-:Y:S04]  /*8810*/  STL [R1+0x23e0], R17 ;  /* 0x0023e01101007387 */ /* 0x000fe80000100800 */
[----:B------:R-:W5:Y:S01]  /*8820*/  LDL.LU R21, [R1+0x4c] ;  /* 0x00004c0001157983 */ /* 0x000f620000300800 */
[----:B------:R-:W-:Y:S02]  /*8830*/  IADD3 R16, P5, R7, R2, RZ ;  /* 0x0000000207107210 */ /* 0x000fe40007fbe0ff */
[----:B------:R-:W-:-:S03]  /*8840*/  LEA.HI.X.SX32 R15, R15, R3, 0x1, P3 ;  /* 0x000000030f0f7211 */ /* 0x000fc600018f0eff */
[----:B------:R0:W-:Y:S04]  /*8850*/  STL [R1+0x23e4], R16 ;  /* 0x0023e41001007387 */ /* 0x0001e80000100800 */
[----:B------:R1:W-:Y:S01]  /*8860*/  STL [R1+0x23d8], R15 ;  /* 0x0023d80f01007387 */ /* 0x0003e20000100800 */
[----:B0-----:R-:W-:-:S05]  /*8870*/  IADD3 R16, P3, R5, R2, RZ ;  /* 0x0000000205107210 */ /* 0x001fca0007f7e0ff */
[----:B------:R-:W-:Y:S01]  /*8880*/  STL [R1+0x23dc], R16 ;  /* 0x0023dc1001007387 */ /* 0x000fe20000100800 */
[----:B------:R-:W-:-:S03]  /*8890*/  LEA.HI.X.SX32 R14, R14, R3, 0x1, P2 ;  /* 0x000000030e0e7211 */ /* 0x000fc600010f0eff */
[----:B------:R-:W5:Y:S01]  /*88a0*/  LDL.LU R20, [R1+0x48] ;  /* 0x0000480001147983 */ /* 0x000f620000300800 */
        /* <DEDUP_REMOVED lines=8> */
[----:B------:R0:W-:Y:S01]  /*8930*/  STL [R1+0x23cc], R13 ;  /* 0x0023cc0d01007387 */ /* 0x0001e20000100800 */
[----:B------:R-:W-:-:S03]  /*8940*/  LEA.HI.X.SX32 R11, R11, R3, 0x1, P4 ;  /* 0x000000030b0b7211 */ /* 0x000fc600020f0eff */
[----:B------:R1:W-:Y:S01]  /*8950*/  STL [R1+0x23c0], R12 ;  /* 0x0023c00c01007387 */ /* 0x0003e20000100800 */
[----:B0-----:R-:W-:-:S05]  /*8960*/  IADD3 R13, P0, R6, R2, RZ ;  /* 0x00000002060d7210 */ /* 0x001fca0007f1e0ff */
[----:B------:R-:W-:Y:S01]  /*8970*/  STL [R1+0x23c4], R13 ;  /* 0x0023c40d01007387 */ /* 0x000fe20000100800 */
[----:B-1----:R-:W-:-:S03]  /*8980*/  IADD3 R12, P4, R8, R2, RZ ;  /* 0x00000002080c7210 */ /* 0x002fc60007f9e0ff */
[----:B------:R-:W5:Y:S04]  /*8990*/  LDL.LU R18, [R1+0x40] ;  /* 0x0000400001127983 */ /* 0x000f680000300800 */
[----:B------:R0:W-:Y:S04]  /*89a0*/  STL [R1+0x23b8], R11 ;  /* 0x0023b80b01007387 */ /* 0x0001e80000100800 */
[----:B------:R-:W-:Y:S04]  /*89b0*/  STL [R1+0x23bc], R12 ;  /* 0x0023bc0c01007387 */ /* 0x000fe80000100800 */
[----:B------:R-:W5:Y:S01]  /*89c0*/  LDL.LU R17, [R1+0x3c] ;  /* 0x00003c0001117983 */ /* 0x000f620000300800 */
[----:B0-----:R-:W-:-:S02]  /*89d0*/  LEA.HI.X.SX32 R11, R9, R3, 0x1, P6 ;  /* 0x00000003090b7211 */ /* 0x001fc400030f0eff */
[----:B------:R-:W-:-:S03]  /*89e0*/  IADD3 R9, P6, R10, R2, RZ ;  /* 0x000000020a097210 */ /* 0x000fc60007fde0ff */
[----:B------:R-:W-:Y:S04]  /*89f0*/  STL [R1+0x23b0], R11 ;  /* 0x0023b00b01007387 */ /* 0x000fe80000100800 */
[----:B------:R-:W5:Y:S01]  /*8a00*/  LDL.LU R16, [R1+0x38] ;  /* 0x0000380001107983 */ /* 0x000f620000300800 */
[----:B------:R-:W-:-:S03]  /*8a10*/  LEA.HI.X.SX32 R7, R7, R3, 0x1, P5 ;  /* 0x0000000307077211 */ /* 0x000fc600028f0eff */
[----:B------:R-:W-:Y:S04]  /*8a20*/  STL [R1+0x23b4], R9 ;  /* 0x0023b40901007387 */ /* 0x000fe80000100800 */
[----:B------:R-:W5:Y:S04]  /*8a30*/  LDL.LU R15, [R1+0x34] ;  /* 0x00003400010f7983 */ /* 0x000f680000300800 */
[----:B------:R0:W-:Y:S04]  /*8a40*/  STL [R1+0x23a8], R7 ;  /* 0x0023a80701007387 */ /* 0x0001e80000100800 */
[----:B------:R-:W5:Y:S01]  /*8a50*/  LDL.LU R14, [R1+0x30] ;  /* 0x00003000010e7983 */ /* 0x000f620000300800 */
[----:B0-----:R-:W-:-:S02]  /*8a60*/  LEA.HI.X.SX32 R7, R5, R3, 0x1, P3 ;  /* 0x0000000305077211 */ /* 0x001fc400018f0eff */
[----:B------:R-:W-:Y:S02]  /*8a70*/  LEA.HI.X.SX32 R0, R0, R3, 0x1, P2 ;  /* 0x0000000300007211 */ /* 0x000fe400010f0eff */
[----:B----4-:R-:W-:-:S05]  /*8a80*/  IADD3 R9, P5, R24, R2, RZ ;  /* 0x0000000218097210 */ /* 0x010fca0007fbe0ff */
[----:B------:R-:W-:Y:S04]  /*8a90*/  STL [R1+0x23ac], R9 ;  /* 0x0023ac0901007387 */ /* 0x000fe80000100800 */
[----:B------:R-:W4:Y:S04]  /*8aa0*/  LDL.LU R13, [R1+0x2c] ;  /* 0x00002c00010d7983 */ /* 0x000f280000300800 */
[----:B------:R-:W-:Y:S04]  /*8ab0*/  STL [R1+0x23a0], R7 ;  /* 0x0023a00701007387 */ /* 0x000fe80000100800 */
[----:B------:R-:W4:Y:S01]  /*8ac0*/  LDL.LU R12, [R1+0x28] ;  /* 0x00002800010c7983 */ /* 0x000f220000300800 */
[----:B--2---:R-:W-:-:S05]  /*8ad0*/  IADD3 R5, P3, R23, R2, RZ ;  /* 0x0000000217057210 */ /* 0x004fca0007f7e0ff */
[----:B------:R0:W-:Y:S04]  /*8ae0*/  STL [R1+0x23a4], R5 ;  /* 0x0023a40501007387 */ /* 0x0001e80000100800 */
[----:B------:R-:W2:Y:S04]  /*8af0*/  LDL.LU R11, [R1+0x24] ;  /* 0x00002400010b7983 */ /* 0x000ea80000300800 */
[----:B------:R1:W-:Y:S01]  /*8b00*/  STL [R1+0x2398], R0 ;  /* 0x0023980001007387 */ /* 0x0003e20000100800 */
[----:B0-----:R-:W-:-:S03]  /*8b10*/  LEA.HI.X.SX32 R5, R4, R3, 0x1, P1 ;  /* 0x0000000304057211 */ /* 0x001fc600008f0eff */
[----:B-1----:R-:W2:Y:S01]  /*8b20*/  LDL.LU R0, [R1+0x20] ;  /* 0x0000200001007983 */ /* 0x002ea20000300800 */
[----:B---3--:R-:W-:-:S05]  /*8b30*/  IADD3 R7, P2, R22, R2, RZ ;  /* 0x0000000216077210 */ /* 0x008fca0007f5e0ff */
[----:B------:R0:W-:Y:S04]  /*8b40*/  STL [R1+0x239c], R7 ;  /* 0x00239c0701007387 */ /* 0x0001e80000100800 */
[----:B------:R-:W3:Y:S04]  /*8b50*/  LDL.LU R4, [R1+0x1c] ;  /* 0x00001c0001047983 */ /* 0x000ee80000300800 */
[----:B------:R1:W-:Y:S01]  /*8b60*/  STL [R1+0x2390], R5 ;  /* 0x0023900501007387 */ /* 0x0003e20000100800 */
[----:B0-----:R-:W-:-:S03]  /*8b70*/  LEA.HI.X.SX32 R7, R6, R3, 0x1, P0 ;  /* 0x0000000306077211 */ /* 0x001fc600000f0eff */
[----:B-1----:R-:W3:Y:S01]  /*8b80*/  LDL.LU R5, [R1+0x18] ;  /* 0x0000180001057983 */ /* 0x002ee20000300800 */
[----:B-----5:R-:W-:-:S05]  /*8b90*/  IADD3 R9, P1, R21, R2, RZ ;  /* 0x0000000215097210 */ /* 0x020fca0007f3e0ff */
[----:B------:R0:W-:Y:S04]  /*8ba0*/  STL [R1+0x2394], R9 ;  /* 0x0023940901007387 */ /* 0x0001e80000100800 */
[----:B------:R-:W5:Y:S04]  /*8bb0*/  LDL.LU R6, [R1+0x14] ;  /* 0x0000140001067983 */ /* 0x000f680000300800 */
[----:B------:R1:W-:Y:S01]  /*8bc0*/  STL [R1+0x2388], R7 ;  /* 0x0023880701007387 */ /* 0x0003e20000100800 */
[----:B0-----:R-:W-:-:S03]  /*8bd0*/  LEA.HI.X.SX32 R9, R8, R3, 0x1, P4 ;  /* 0x0000000308097211 */ /* 0x001fc600020f0eff */
[----:B-1----:R-:W5:Y:S01]  /*8be0*/  LDL.LU R7, [R1+0x10] ;  /* 0x0000100001077983 */ /* 0x002f620000300800 */
[----:B------:R-:W-:-:S05]  /*8bf0*/  IADD3 R25, P0, R20, R2, RZ ;  /* 0x0000000214197210 */ /* 0x000fca0007f1e0ff */
[----:B------:R-:W-:Y:S04]  /*8c00*/  STL [R1+0x238c], R25 ;  /* 0x00238c1901007387 */ /* 0x000fe80000100800 */
[----:B------:R-:W5:Y:S04]  /*8c10*/  LDL.LU R8, [R1+0xc] ;  /* 0x00000c0001087983 */ /* 0x000f680000300800 */
[----:B------:R0:W-:Y:S04]  /*8c20*/  STL [R1+0x2380], R9 ;  /* 0x0023800901007387 */ /* 0x0001e80000100800 */
[----:B0-----:R-:W5:Y:S01]  /*8c30*/  LDL.LU R9, [R1+0x8] ;  /* 0x0000080001097983 */ /* 0x001f620000300800 */
[----:B------:R-:W-:-:S05]  /*8c40*/  IADD3 R25, P4, R19, R2, RZ ;  /* 0x0000000213197210 */ /* 0x000fca0007f9e0ff */
[----:B------:R0:W-:Y:S02]  /*8c50*/  STL [R1+0x2384], R25 ;  /* 0x0023841901007387 */ /* 0x0001e40000100800 */
[-C--:B0-----:R-:W-:Y:S02]  /*8c60*/  LEA.HI.X.SX32 R25, R10, R3.reuse, 0x1, P6 ;  /* 0x000000030a197211 */ /* 0x081fe400030f0eff */
[----:B------:R-:W5:Y:S01]  /*8c70*/  LDL.LU R10, [R1+0x4] ;  /* 0x00000400010a7983 */ /* 0x000f620000300800 */
[----:B------:R-:W-:-:S03]  /*8c80*/  LEA.HI.X.SX32 R24, R24, R3, 0x1, P5 ;  /* 0x0000000318187211 */ /* 0x000fc600028f0eff */
[----:B------:R0:W-:Y:S02]  /*8c90*/  STL [R1+0x2378], R25 ;  /* 0x0023781901007387 */ /* 0x0001e40000100800 */
[----:B0-----:R-:W-:-:S05]  /*8ca0*/  IADD3 R25, P6, R18, R2, RZ ;  /* 0x0000000212197210 */ /* 0x001fca0007fde0ff */
[----:B------:R0:W-:Y:S01]  /*8cb0*/  STL [R1+0x237c], R25 ;  /* 0x00237c1901007387 */ /* 0x0001e20000100800 */
[----:B------:R-:W-:-:S03]  /*8cc0*/  LEA.HI.X.SX32 R23, R23, R3, 0x1, P3 ;  /* 0x0000000317177211 */ /* 0x000fc600018f0eff */
[----:B0-----:R-:W5:Y:S04]  /*8cd0*/  LDL.LU R25, [R1+0x270c] ;  /* 0x00270c0001197983 */ /* 0x001f680000300800 */
        /* <DEDUP_REMOVED lines=20> */
[----:B------:R4:W-:Y:S01]  /*8e20*/  STL [R1+0x2350], R20 ;  /* 0x0023501401007387 */ /* 0x0009e20000100800 */
[-C--:B------:R-:W-:Y:S02]  /*8e30*/  LEA.HI.X.SX32 R18, R18, R3.reuse, 0x1, P6 ;  /* 0x0000000312127211 */ /* 0x080fe400030f0eff */
[----:B------:R-:W-:Y:S02]  /*8e40*/  LEA.HI.X.SX32 R17, R17, R3, 0x1, P5 ;  /* 0x0000000311117211 */ /* 0x000fe400028f0eff */
[----:B----4-:R-:W-:-:S05]  /*8e50*/  IADD3 R20, P0, R13, R2, RZ ;  /* 0x000000020d147210 */ /* 0x010fca0007f1e0ff */
[----:B------:R0:W-:Y:S04]  /*8e60*/  STL [R1+0x2354], R20 ;  /* 0x0023541401007387 */ /* 0x0001e80000100800 */
[----:B0-----:R-:W4:Y:S04]  /*8e70*/  LDL.LU R20, [R1+0x26f8] ;  /* 0x0026f80001147983 */ /* 0x001f280000300800 */
[----:B------:R0:W-:Y:S02]  /*8e80*/  STL [R1+0x2348], R19 ;  /* 0x0023481301007387 */ /* 0x0001e40000100800 */
[----:B0-----:R-:W-:-:S05]  /*8e90*/  IADD3 R19, P4, R12, R2, RZ ;  /* 0x000000020c137210 */ /* 0x001fca0007f9e0ff */
[----:B------:R0:W-:Y:S04]  /*8ea0*/  STL [R1+0x234c], R19 ;  /* 0x00234c1301007387 */ /* 0x0001e80000100800 */
[----:B0-----:R-:W4:Y:S04]  /*8eb0*/  LDL.LU R19, [R1+0x26f4] ;  /* 0x0026f40001137983 */ /* 0x001f280000300800 */
[----:B------:R2:W-:Y:S02]  /*8ec0*/  STL [R1+0x2340], R18 ;  /* 0x0023401201007387 */ /* 0x0005e40000100800 */
[----:B--2---:R-:W-:-:S05]  /*8ed0*/  IADD3 R18, P6, R11, R2, RZ ;  /* 0x000000020b127210 */ /* 0x004fca0007fde0ff */
[----:B------:R0:W-:Y:S01]  /*8ee0*/  STL [R1+0x2344], R18 ;  /* 0x0023441201007387 */ /* 0x0001e20000100800 */
[----:B------:R-:W-:-:S03]  /*8ef0*/  LEA.HI.X.SX32 R16, R16, R3, 0x1, P3 ;  /* 0x0000000310107211 */ /* 0x000fc600018f0eff */
[----:B0-----:R-:W2:Y:S04]  /*8f00*/  LDL.LU R18, [R1+0x26f0] ;  /* 0x0026f00001127983 */ /* 0x001ea80000300800 */
[----:B------:R0:W-:Y:S02]  /*8f10*/  STL [R1+0x2338], R17 ;  /* 0x0023381101007387 */ /* 0x0001e40000100800 */
[----:B0-----:R-:W-:-:S05]  /*8f20*/  IADD3 R17, P5, R0, R2, RZ ;  /* 0x0000000200117210 */ /* 0x001fca0007fbe0ff */
[----:B------:R0:W-:Y:S01]  /*8f30*/  STL [R1+0x233c], R17 ;  /* 0x00233c1101007387 */ /* 0x0001e20000100800 */
[----:B------:R-:W-:-:S03]  /*8f40*/  LEA.HI.X.SX32 R15, R15, R3, 0x1, P2 ;  /* 0x000000030f0f7211 */ /* 0x000fc600010f0eff */
[----:B0-----:R-:W4:Y:S04]  /*8f50*/  LDL.LU R17, [R1+0x26ec] ;  /* 0x0026ec0001117983 */ /* 0x001f280000300800 */
[----:B------:R3:W-:Y:S02]  /*8f60*/  STL [R1+0x2330], R16 ;  /* 0x0023301001007387 */ /* 0x0007e40000100800 */
[----:B---3--:R-:W-:-:S05]  /*8f70*/  IADD3 R16, P3, R4, R2, RZ ;  /* 0x0000000204107210 */ /* 0x008fca0007f7e0ff */
[----:B------:R0:W-:Y:S01]  /*8f80*/  STL [R1+0x2334], R16 ;  /* 0x0023341001007387 */ /* 0x0001e20000100800 */
[----:B------:R-:W-:-:S03]  /*8f90*/  LEA.HI.X.SX32 R14, R14, R3, 0x1, P1 ;  /* 0x000000030e0e7211 */ /* 0x000fc600008f0eff */
[----:B0-----:R-:W3:Y:S04]  /*8fa0*/  LDL.LU R16, [R1+0x26e8] ;  /* 0x0026e80001107983 */ /* 0x001ee80000300800 */
[----:B------:R0:W-:Y:S02]  /*8fb0*/  STL [R1+0x2328], R15 ;  /* 0x0023280f01007387 */ /* 0x0001e40000100800 */
[----:B0-----:R-:W-:-:S05]  /*8fc0*/  IADD3 R15, P2, R5, R2, RZ ;  /* 0x00000002050f7210 */ /* 0x001fca0007f5e0ff */
[----:B------:R0:W-:Y:S01]  /*8fd0*/  STL [R1+0x232c], R15 ;  /* 0x00232c0f01007387 */ /* 0x0001e20000100800 */
[----:B------:R-:W-:-:S03]  /*8fe0*/  LEA.HI.X.SX32 R13, R13, R3, 0x1, P0 ;  /* 0x000000030d0d7211 */ /* 0x000fc600000f0eff */
[----:B0-----:R-:W2:Y:S04]  /*8ff0*/  LDL.LU R15, [R1+0x26e4] ;  /* 0x0026e400010f7983 */ /* 0x001ea80000300800 */
[----:B------:R5:W-:Y:S02]  /*9000*/  STL [R1+0x2320], R14 ;  /* 0x0023200e01007387 */ /* 0x000be40000100800 */
[----:B-----5:R-:W-:-:S05]  /*9010*/  IADD3 R14, P1, R6, R2, RZ ;  /* 0x00000002060e7210 */ /* 0x020fca0007f3e0ff */
[----:B------:R0:W-:Y:S01]  /*9020*/  STL [R1+0x2324], R14 ;  /* 0x0023240e01007387 */ /* 0x0001e20000100800 */
[----:B------:R-:W-:-:S03]  /*9030*/  LEA.HI.X.SX32 R12, R12, R3, 0x1, P4 ;  /* 0x000000030c0c7211 */ /* 0x000fc600020f0eff */
[----:B0-----:R-:W5:Y:S04]  /*9040*/  LDL.LU R14, [R1+0x26e0] ;  /* 0x0026e000010e7983 */ /* 0x001f680000300800 */
[----:B------:R0:W-:Y:S02]  /*9050*/  STL [R1+0x2318], R13 ;  /* 0x0023180d01007387 */ /* 0x0001e40000100800 */
[----:B0-----:R-:W-:-:S05]  /*9060*/  IADD3 R13, P0, R7, R2, RZ ;  /* 0x00000002070d7210 */ /* 0x001fca0007f1e0ff */
[----:B------:R0:W-:Y:S01]  /*9070*/  STL [R1+0x231c], R13 ;  /* 0x00231c0d01007387 */ /* 0x0001e20000100800 */
[----:B------:R-:W-:-:S03]  /*9080*/  LEA.HI.X.SX32 R11, R11, R3, 0x1, P6 ;  /* 0x000000030b0b7211 */ /* 0x000fc600030f0eff */
[----:B0-----:R-:W4:Y:S04]  /*9090*/  LDL.LU R13, [R1+0x26dc] ;  /* 0x0026dc00010d7983 */ /* 0x001f280000300800 */
[----:B------:R0:W-:Y:S02]  /*90a0*/  STL [R1+0x2310], R12 ;  /* 0x0023100c01007387 */ /* 0x0001e40000100800 */
[----:B0-----:R-:W-:-:S05]  /*90b0*/  IADD3 R12, P4, R8, R2, RZ ;  /* 0x00000002080c7210 */ /* 0x001fca0007f9e0ff */
[----:B------:R0:W-:Y:S01]  /*90c0*/  STL [R1+0x2314], R12 ;  /* 0x0023140c01007387 */ /* 0x0001e20000100800 */
[----:B------:R-:W-:-:S03]  /*90d0*/  LEA.HI.X.SX32 R0, R0, R3, 0x1, P5 ;  /* 0x0000000300007211 */ /* 0x000fc600028f0eff */
[----:B0-----:R-:W3:Y:S04]  /*90e0*/  LDL.LU R12, [R1+0x26d8] ;  /* 0x0026d800010c7983 */ /* 0x001ee80000300800 */
[----:B------:R0:W-:Y:S02]  /*90f0*/  STL [R1+0x2308], R11 ;  /* 0x0023080b01007387 */ /* 0x0001e40000100800 */
[----:B0-----:R-:W-:-:S05]  /*9100*/  IADD3 R11, P6, R9, R2, RZ ;  /* 0x00000002090b7210 */ /* 0x001fca0007fde0ff */
[----:B------:R0:W-:Y:S04]  /*9110*/  STL [R1+0x230c], R11 ;  /* 0x00230c0b01007387 */ /* 0x0001e80000100800 */
[----:B0-----:R-:W2:Y:S04]  /*9120*/  LDL.LU R11, [R1+0x26d4] ;  /* 0x0026d400010b7983 */ /* 0x001ea80000300800 */
[----:B------:R0:W-:Y:S02]  /*9130*/  STL [R1+0x2300], R0 ;  /* 0x0023000001007387 */ /* 0x0001e40000100800 */
[----:B0-----:R-:W-:-:S05]  /*9140*/  IADD3 R0, P5, R10, R2, RZ ;  /* 0x000000020a007210 */ /* 0x001fca0007fbe0ff */
[----:B------:R0:W-:Y:S04]  /*9150*/  STL [R1+0x2304], R0 ;  /* 0x0023040001007387 */ /* 0x0001e80000100800 */
[----:B0-----:R-:W5:Y:S01]  /*9160*/  LDL.LU R0, [R1+0x26d0] ;  /* 0x0026d00001007983 */ /* 0x001f620000300800 */
[----:B------:R-:W-:-:S05]  /*9170*/  LEA.HI.X.SX32 R4, R4, R3, 0x1, P3 ;  /* 0x0000000304047211 */ /* 0x000fca00018f0eff */
[----:B------:R5:W-:Y:S02]  /*9180*/  STL [R1+0x22f8], R4 ;  /* 0x0022f80401007387 */ /* 0x000be40000100800 */
[----:B-----5:R-:W-:-:S05]  /*9190*/  IADD3 R4, P3, R0, R2, RZ ;  /* 0x0000000200047210 */ /* 0x020fca0007f7e0ff */
        /* <DEDUP_REMOVED lines=32> */
[-C--:B------:R-:W-:Y:S02]  /*93a0*/  LEA.HI.X.SX32 R0, R0, R3.reuse, 0x1, P3 ;  /* 0x0000000300007211 */ /* 0x080fe400018f0eff */
[----:B------:R-:W-:-:S03]  /*93b0*/  LEA.HI.X.SX32 R4, R4, R3, 0x1, P2 ;  /* 0x0000000304047211 */ /* 0x000fc600010f0eff */
[----:B------:R5:W-:Y:S01]  /*93c0*/  STL [R1+0x22c0], R0 ;  /* 0x0022c00001007387 */ /* 0x000be20000100800 */
[----:B------:R-:W-:Y:S02]  /*93d0*/  IMAD R26, R26, UR5, RZ ;  /* 0x000000051a1a7c24 */ /* 0x000fe4000f8e02ff */
[----:B------:R-:W-:Y:S02]  /*93e0*/  IMAD R27, R27, UR5, RZ ;  /* 0x000000051b1b7c24 */ /* 0x000fe4000f8e02ff */
[----:B------:R-:W-:Y:S02]  /*93f0*/  IMAD R28, R28, UR5, RZ ;  /* 0x000000051c1c7c24 */ /* 0x000fe4000f8e02ff */
[----:B------:R-:W-:Y:S01]  /*9400*/  IMAD R29, R29, UR5, RZ ;  /* 0x000000051d1d7c24 */ /* 0x000fe2000f8e02ff */
[----:B------:R-:W-:Y:S01]  /*9410*/  ULDC UR5, c[0x0][0x238] ;  /* 0x00008e0000057ab9 */ /* 0x000fe20000000800 */
[----:B-----5:R-:W-:-:S05]  /*9420*/  IADD3 R0, P3, R10, R2, RZ ;  /* 0x000000020a007210 */ /* 0x020fca0007f7e0ff */
[----:B------:R0:W-:Y:S04]  /*9430*/  STL [R1+0x22c4], R0 ;  /* 0x0022c40001007387 */ /* 0x0001e80000100800 */
[----:B0-----:R-:W5:Y:S04]  /*9440*/  LDL.LU R0, [R1+0x26b0] ;  /* 0x0026b00001007983 */ /* 0x001f680000300800 */
[----:B------:R2:W-:Y:S02]  /*9450*/  STL [R1+0x22b8], R4 ;  /* 0x0022b80401007387 */ /* 0x0005e40000100800 */
[----:B--2---:R-:W-:-:S05]  /*9460*/  IADD3 R4, P2, R11, R2, RZ ;  /* 0x000000020b047210 */ /* 0x004fca0007f5e0ff */
[----:B------:R0:W-:Y:S02]  /*9470*/  STL [R1+0x22bc], R4 ;  /* 0x0022bc0401007387 */ /* 0x0001e40000100800 */
[----:B0-----:R-:W-:Y:S02]  /*9480*/  LEA.HI.X.SX32 R4, R5, R3, 0x1, P1 ;  /* 0x0000000305047211 */ /* 0x001fe400008f0eff */
[----:B---3--:R-:W-:-:S03]  /*9490*/  IADD3 R5, P1, R12, R2, RZ ;  /* 0x000000020c057210 */ /* 0x008fc60007f3e0ff */
[----:B------:R0:W-:Y:S04]  /*94a0*/  STL [R1+0x22b0], R4 ;  /* 0x0022b00401007387 */ /* 0x0001e80000100800 */
[----:B------:R1:W-:Y:S01]  /*94b0*/  STL [R1+0x22b4], R5 ;  /* 0x0022b40501007387 */ /* 0x0003e20000100800 */
[-C--:B0-----:R-:W-:Y:S02]  /*94c0*/  LEA.HI.X.SX32 R4, R6, R3.reuse, 0x1, P0 ;  /* 0x0000000306047211 */ /* 0x081fe400000f0eff */
[-C--:B----4-:R-:W-:Y:S02]  /*94d0*/  IADD3 R6, P0, R13, R2.reuse, RZ ;  /* 0x000000020d067210 */ /* 0x090fe40007f1e0ff */
[----:B-1----:R-:W-:Y:S01]  /*94e0*/  LEA.HI.X.SX32 R5, R7, R3, 0x1, P4 ;  /* 0x0000000307057211 */ /* 0x002fe200020f0eff */
[----:B------:R0:W-:Y:S04]  /*94f0*/  STL [R1+0x22a8], R4 ;  /* 0x0022a80401007387 */ /* 0x0001e80000100800 */
[----:B------:R1:W-:Y:S01]  /*9500*/  STL [R1+0x22ac], R6 ;  /* 0x0022ac0601007387 */ /* 0x0003e20000100800 */
[----:B0-----:R-:W-:-:S03]  /*9510*/  IADD3 R4, P4, R14, R2, RZ ;  /* 0x000000020e047210 */ /* 0x001fc60007f9e0ff */
[----:B------:R0:W-:Y:S01]  /*9520*/  STL [R1+0x22a0], R5 ;  /* 0x0022a00501007387 */ /* 0x0001e20000100800 */
[----:B-1----:R-:W-:-:S03]  /*9530*/  LEA.HI.X.SX32 R6, R8, R3, 0x1, P6 ;  /* 0x0000000308067211 */ /* 0x002fc600030f0eff */
[----:B------:R1:W-:Y:S01]  /*9540*/  STL [R1+0x22a4], R4 ;  /* 0x0022a40401007387 */ /* 0x0003e20000100800 */
[----:B0-----:R-:W-:-:S03]  /*9550*/  IADD3 R5, P6, R15, R2, RZ ;  /* 0x000000020f057210 */ /* 0x001fc60007fde0ff */
[----:B------:R0:W-:Y:S01]  /*9560*/  STL [R1+0x2298], R6 ;  /* 0x0022980601007387 */ /* 0x0001e20000100800 */
[----:B-1----:R-:W-:-:S03]  /*9570*/  LEA.HI.X.SX32 R4, R9, R3, 0x1, P5 ;  /* 0x0000000309047211 */ /* 0x002fc600028f0eff */
[----:B------:R1:W-:Y:S04]  /*9580*/  STL [R1+0x229c], R5 ;  /* 0x00229c0501007387 */ /* 0x0003e80000100800 */
[----:B------:R2:W-:Y:S01]  /*9590*/  STL [R1+0x2290], R4 ;  /* 0x0022900401007387 */ /* 0x0005e20000100800 */
[----:B0-----:R-:W-:Y:S02]  /*95a0*/  IADD3 R6, P5, R16, R2, RZ ;  /* 0x0000000210067210 */ /* 0x001fe40007fbe0ff */
[----:B-1----:R-:W-:-:S03]  /*95b0*/  LEA.HI.X.SX32 R5, R10, R3, 0x1, P3 ;  /* 0x000000030a057211 */ /* 0x002fc600018f0eff */
[----:B------:R0:W-:Y:S01]  /*95c0*/  STL [R1+0x2294], R6 ;  /* 0x0022940601007387 */ /* 0x0001e20000100800 */
[----:B--2---:R-:W-:-:S03]  /*95d0*/  IADD3 R4, P3, R17, R2, RZ ;  /* 0x0000000211047210 */ /* 0x004fc60007f7e0ff */
[----:B------:R1:W-:Y:S04]  /*95e0*/  STL [R1+0x2288], R5 ;  /* 0x0022880501007387 */ /* 0x0003e80000100800 */
[----:B------:R2:W-:Y:S01]  /*95f0*/  STL [R1+0x228c], R4 ;  /* 0x00228c0401007387 */ /* 0x0005e20000100800 */
[----:B0-----:R-:W-:Y:S02]  /*9600*/  LEA.HI.X.SX32 R6, R11, R3, 0x1, P2 ;  /* 0x000000030b067211 */ /* 0x001fe400010f0eff */
[----:B-1----:R-:W-:-:S03]  /*9610*/  IADD3 R5, P2, R18, R2, RZ ;  /* 0x0000000212057210 */ /* 0x002fc60007f5e0ff */
[----:B------:R0:W-:Y:S01]  /*9620*/  STL [R1+0x2280], R6 ;  /* 0x0022800601007387 */ /* 0x0001e20000100800 */
[----:B--2---:R-:W-:-:S03]  /*9630*/  LEA.HI.X.SX32 R4, R12, R3, 0x1, P1 ;  /* 0x000000030c047211 */ /* 0x004fc600008f0eff */
        /* <DEDUP_REMOVED lines=40> */
[----:B------:R-:W-:Y:S01]  /*98c0*/  STL [R1+0x2234], R6 ;  /* 0x0022340601007387 */ /* 0x000fe20000100800 */
[----:B--2---:R-:W-:-:S03]  /*98d0*/  IADD3 R4, P6, R29, R2, RZ ;  /* 0x000000021d047210 */ /* 0x004fc60007fde0ff */
[----:B------:R0:W-:Y:S01]  /*98e0*/  STL [R1+0x222c], R5 ;  /* 0x00222c0501007387 */ /* 0x0001e20000100800 */
[----:B------:R-:W-:-:S03]  /*98f0*/  LEA.HI.X.SX32 R2, R23, R3, 0x1, P5 ;  /* 0x0000000317027211 */ /* 0x000fc600028f0eff */
[----:B------:R1:W-:Y:S01]  /*9900*/  STL [R1+0x2228], R4 ;  /* 0x0022280401007387 */ /* 0x0003e20000100800 */
[----:B0-----:R-:W-:-:S03]  /*9910*/  LEA.HI.X.SX32 R5, R24, R3, 0x1, P3 ;  /* 0x0000000318057211 */ /* 0x001fc600018f0eff */
[----:B------:R0:W-:Y:S01]  /*9920*/  STL [R1+0x2224], R2 ;  /* 0x0022240201007387 */ /* 0x0001e20000100800 */
[----:B-1----:R-:W-:-:S03]  /*9930*/  LEA.HI.X.SX32 R4, R25, R3, 0x1, P2 ;  /* 0x0000000319047211 */ /* 0x002fc600010f0eff */
        /* <DEDUP_REMOVED lines=8> */
[----:B------:R-:W2:Y:S04]  /*99c0*/  LDL.LU R9, [R1+0x160] ;  /* 0x0001600001097983 */ /* 0x000ea80000300800 */
[----:B------:R1:W-:Y:S04]  /*99d0*/  STL [R1+0x2210], R4 ;  /* 0x0022100401007387 */ /* 0x0003e80000100800 */
[----:B------:R-:W3:Y:S04]  /*99e0*/  LDL.LU R8, [R1+0x15c] ;  /* 0x00015c0001087983 */ /* 0x000ee80000300800 */
[----:B------:R4:W-:Y:S04]  /*99f0*/  STL [R1+0x1230], R2 ;  /* 0x0012300201007387 */ /* 0x0009e80000100800 */
[----:B------:R-:W4:Y:S04]  /*9a00*/  LDL.LU R7, [R1+0x158] ;  /* 0x0001580001077983 */ /* 0x000f280000300800 */
[----:B------:R-:W5:Y:S04]  /*9a10*/  LDL.LU R6, [R1+0x154] ;  /* 0x0001540001067983 */ /* 0x000f680000300800 */
[----:B0-----:R-:W5:Y:S04]  /*9a20*/  LDL.LU R5, [R1+0x150] ;  /* 0x0001500001057983 */ /* 0x001f680000300800 */
[----:B-1----:R-:W5:Y:S04]  /*9a30*/  LDL.LU R4, [R1+0x14c] ;  /* 0x00014c0001047983 */ /* 0x002f680000300800 */
[----:B------:R-:W5:Y:S04]  /*9a40*/  LDL.LU R11, [R1+0x148] ;  /* 0x00014800010b7983 */ /* 0x000f680000300800 */
[----:B------:R-:W5:Y:S01]  /*9a50*/  LDL.LU R10, [R1+0x144] ;  /* 0x00014400010a7983 */ /* 0x000f620000300800 */
[----:B------:R-:W0:Y:S02]  /*9a60*/  S2R R27, SR_TID.X ;  /* 0x00000000001b7919 */ /* 0x000e240000002100 */
[----:B0-----:R-:W-:-:S02]  /*9a70*/  IMAD.SHL.U32 R26, R27, 0x8, RZ ;  /* 0x000000081b1a7824 */ /* 0x001fc400078e00ff */
[----:B--2---:R-:W-:Y:S02]  /*9a80*/  IMAD R9, R9, UR61, RZ ;  /* 0x0000003d09097c24 */ /* 0x004fe4000f8e02ff */
[----:B---3--:R-:W-:-:S03]  /*9a90*/  IMAD R8, R8, UR61, RZ ;  /* 0x0000003d08087c24 */ /* 0x008fc6000f8e02ff */
[----:B------:R-:W-:Y:S01]  /*9aa0*/  IADD3 R17, P4, R9, UR34, RZ ;  /* 0x0000002209117c10 */ /* 0x000fe2000ff9e0ff */
[----:B----4-:R-:W-:Y:S01]  /*9ab0*/  IMAD R7, R7, UR61, RZ ;  /* 0x0000003d07077c24 */ /* 0x010fe2000f8e02ff */
[----:B------:R-:W-:Y:S01]  /*9ac0*/  IADD3 R19, P5, R8, UR34, RZ ;  /* 0x0000002208137c10 */ /* 0x000fe2000ffbe0ff */
[----:B-----5:R-:W-:-:S03]  /*9ad0*/  IMAD R6, R6, UR61, RZ ;  /* 0x0000003d06067c24 */ /* 0x020fc6000f8e02ff */
[----:B------:R-:W-:Y:S01]  /*9ae0*/  IADD3 R20, P3, R7, UR34, RZ ;  /* 0x0000002207147c10 */ /* 0x000fe2000ff7e0ff */
[----:B------:R-:W-:Y:S01]  /*9af0*/  IMAD R5, R5, UR61, RZ ;  /* 0x0000003d05057c24 */ /* 0x000fe2000f8e02ff */
[----:B------:R-:W-:Y:S01]  /*9b00*/  IADD3 R21, P2, R6, UR34, RZ ;  /* 0x0000002206157c10 */ /* 0x000fe2000ff5e0ff */
[----:B------:R-:W-:-:S03]  /*9b10*/  IMAD R4, R4, UR61, RZ ;  /* 0x0000003d04047c24 */ /* 0x000fc6000f8e02ff */
[----:B------:R-:W-:Y:S01]  /*9b20*/  IADD3 R22, P1, R5, UR34, RZ ;  /* 0x0000002205167c10 */ /* 0x000fe2000ff3e0ff */
[----:B------:R-:W-:Y:S01]  /*9b30*/  IMAD R3, R11, UR61, RZ ;  /* 0x0000003d0b037c24 */ /* 0x000fe2000f8e02ff */
[----:B------:R-:W-:Y:S01]  /*9b40*/  STL [R1+0xfd4], R17 ;  /* 0x000fd41101007387 */ /* 0x000fe20000100800 */
[----:B------:R-:W-:Y:S01]  /*9b50*/  IADD3 R23, P0, R4, UR34, RZ ;  /* 0x0000002204177c10 */ /* 0x000fe2000ff1e0ff */
[----:B------:R-:W-:Y:S01]  /*9b60*/  IMAD R2, R10, UR61, RZ ;  /* 0x0000003d0a027c24 */ /* 0x000fe2000f8e02ff */
[----:B------:R-:W-:Y:S01]  /*9b70*/  LEA.HI.X.SX32 R10, R9, UR35, 0x1, P4 ;  /* 0x00000023090a7c11 */ /* 0x000fe2000a0f0eff */
[----:B------:R-:W-:Y:S01]  /*9b80*/  STL [R1+0xfdc], R19 ;  /* 0x000fdc1301007387 */ /* 0x000fe20000100800 */
[----:B------:R-:W-:Y:S02]  /*9b90*/  IADD3 R24, P4, R3, UR34, RZ ;  /* 0x0000002203187c10 */ /* 0x000fe4000ff9e0ff */
[----:B------:R-:W-:Y:S01]  /*9ba0*/  LEA.HI.X.SX32 R11, R8, UR35, 0x1, P5 ;  /* 0x00000023080b7c11 */ /* 0x000fe2000a8f0eff */
[----:B------:R-:W-:Y:S01]  /*9bb0*/  STL [R1+0xfe4], R20 ;  /* 0x000fe41401007387 */ /* 0x000fe20000100800 */
[----:B------:R-:W-:-:S03]  /*9bc0*/  IADD3 R25, P5, R2, UR34, RZ ;  /* 0x0000002202197c10 */ /* 0x000fc6000ffbe0ff */
[----:B------:R-:W-:Y:S01]  /*9bd0*/  STL [R1+0xfec], R21 ;  /* 0x000fec1501007387 */ /* 0x000fe20000100800 */
[----:B------:R-:W-:Y:S01]  /*9be0*/  LEA.HI.X.SX32 R12, R7, UR35, 0x1, P3 ;  /* 0x00000023070c7c11 */ /* 0x000fe200098f0eff */
[----:B------:R-:W-:Y:S02]  /*9bf0*/  UIMAD UR34, UR5, 0x3f, URZ ;  /* 0x0000003f052278a4 */ /* 0x000fe4000f8e023f */
[----:B------:R-:W-:Y:S01]  /*9c00*/  STL [R1+0xff4], R22 ;  /* 0x000ff41601007387 */ /* 0x000fe20000100800 */
[----:B------:R-:W-:-:S03]  /*9c10*/  LEA.HI.X.SX32 R13, R6, UR35, 0x1, P2 ;  /* 0x00000023060d7c11 */ /* 0x000fc600090f0eff */
        /* <DEDUP_REMOVED lines=9> */
[----:B------:R-:W-:Y:S01]  /*9cb0*/  IADD3 R5, P6, R25, UR34, RZ ;  /* 0x0000002219057c10 */ /* 0x000fe2000ffde0ff */
[----:B------:R-:W-:Y:S02]  /*9cc0*/  USHF.R.S32.HI UR61, URZ, 0x1f, UR34 ;  /* 0x0000001f3f3d7899 */ /* 0x000fe40008011422 */
[----:B------:R-:W-:Y:S01]  /*9cd0*/  STL [R1+0xfe0], R12 ;  /* 0x000fe00c01007387 */ /* 0x000fe20000100800 */
[----:B------:R-:W-:Y:S02]  /*9ce0*/  IADD3 R4, P5, R24, UR34, RZ ;  /* 0x0000002218047c10 */ /* 0x000fe4000ffbe0ff */
[----:B------:R-:W-:Y:S01]  /*9cf0*/  IADD3 R6, P3, R22, UR34, RZ ;  /* 0x0000002216067c10 */ /* 0x000fe2000ff7e0ff */
[----:B------:R-:W-:Y:S01]  /*9d00*/  STL [R1+0xfe8], R13 ;  /* 0x000fe80d01007387 */ /* 0x000fe20000100800 */
[----:B------:R-:W-:Y:S01]  /*9d10*/  IMAD.SHL.U32 R2, R27, 0x40, RZ ;  /* 0x000000401b027824 */ /* 0x000fe200078e00ff */
[----:B------:R-:W-:-:S02]  /*9d20*/  UIMAD UR7, UR7, 0x26, URZ ;  /* 0x00000026070778a4 */ /* 0x000fc4000f8e023f */
[----:B------:R-:W-:Y:S01]  /*9d30*/  STL [R1+0xff0], R14 ;  /* 0x000ff00e01007387 */ /* 0x000fe20000100800 */
[----:B------:R-:W-:Y:S01]  /*9d40*/  IMAD.SHL.U32 R3, R27, 0x2, RZ ;  /* 0x000000021b037824 */ /* 0x000fe200078e00ff */
[----:B------:R-:W-:Y:S01]  /*9d50*/  LOP3.LUT R2, R2, 0x1c0, RZ, 0xc0, !PT ;  /* 0x000001c002027812 */ /* 0x000fe200078ec0ff */
[----:B------:R-:W-:Y:S01]  /*9d60*/  UIMAD UR49, UR49, 0x25, URZ ;  /* 0x00000025313178a4 */ /* 0x000fe2000f8e023f */
[----:B------:R-:W-:Y:S01]  /*9d70*/  STL [R1+0xff8], R15 ;  /* 0x000ff80f01007387 */ /* 0x000fe20000100800 */
[----:B------:R-:W-:Y:S01]  /*9d80*/  UIMAD UR41, UR41, 0x24, URZ ;  /* 0x00000024292978a4 */ /* 0x000fe2000f8e023f */
[----:B------:R-:W0:Y:S01]  /*9d90*/  LDC R27, c[0x0][0x230] ;  /* 0x00008c00ff1b7b82 */ /* 0x000e220000000800 */
[----:B------:R-:W-:Y:S01]  /*9da0*/  UIMAD UR29, UR29, 0x23, URZ ;  /* 0x000000231d1d78a4 */ /* 0x000fe2000f8e023f */
[----:B------:R-:W-:Y:S01]  /*9db0*/  STL [R1+0x1000], R16 ;  /* 0x0010001001007387 */ /* 0x000fe20000100800 */
[----:B------:R-:W-:Y:S02]  /*9dc0*/  UIMAD UR21, UR21, 0x22, URZ ;  /* 0x00000022151578a4 */ /* 0x000fe4000f8e023f */
[----:B------:R-:W-:Y:S01]  /*9dd0*/  UIMAD UR13, UR13, 0x21, URZ ;  /* 0x000000210d0d78a4 */ /* 0x000fe2000f8e023f */
[----:B------:R-:W-:Y:S01]  /*9de0*/  STL [R1+0x1008], R18 ;  /* 0x0010081201007387 */ /* 0x000fe20000100800 */
[----:B------:R-:W-:-:S02]  /*9df0*/  USHF.L.U32 UR55, UR55, 0x5, URZ ;  /* 0x0000000537377899 */ /* 0x000fc4000800063f */
[----:B------:R-:W-:Y:S01]  /*9e00*/  UIMAD UR51, UR51, 0x1f, URZ ;  /* 0x0000001f333378a4 */ /* 0x000fe2000f8e023f */
[----:B------:R-:W-:Y:S01]  /*9e10*/  STL [R1+0x26ac], R26 ;  /* 0x0026ac1a01007387 */ /* 0x000fe20000100800 */
[----:B------:R-:W-:Y:S02]  /*9e20*/  UIMAD UR47, UR47, 0x1e, URZ ;  /* 0x0000001e2f2f78a4 */ /* 0x000fe4000f8e023f */
[----:B------:R-:W-:Y:S01]  /*9e30*/  UIMAD UR43, UR43, 0x1d, URZ ;  /* 0x0000001d2b2b78a4 */ /* 0x000fe2000f8e023f */
[----:B------:R1:W-:Y:S01]  /*9e40*/  STL [R1+0x1238], R5 ;  /* 0x0012380501007387 */ /* 0x0003e20000100800 */
[----:B------:R-:W-:Y:S02]  /*9e50*/  UIMAD UR39, UR39, 0x1c, URZ ;  /* 0x0000001c272778a4 */ /* 0x000fe4000f8e023f */
[----:B------:R-:W-:Y:S01]  /*9e60*/  UIMAD UR31, UR31, 0x1b, URZ ;  /* 0x0000001b1f1f78a4 */ /* 0x000fe2000f8e023f */
[----:B------:R2:W-:Y:S01]  /*9e70*/  STL [R1+0x1240], R4 ;  /* 0x0012400401007387 */ /* 0x0005e20000100800 */
[----:B------:R-:W-:-:S02]  /*9e80*/  UIMAD UR27, UR27, 0x1a, URZ ;  /* 0x0000001a1b1b78a4 */ /* 0x000fc4000f8e023f */
[----:B------:R-:W-:Y:S02]  /*9e90*/  UIMAD UR23, UR23, 0x19, URZ ;  /* 0x00000019171778a4 */ /* 0x000fe4000f8e023f */
[----:B------:R-:W-:Y:S01]  /*9ea0*/  UIMAD UR19, UR19, 0x18, URZ ;  /* 0x00000018131378a4 */ /* 0x000fe2000f8e023f */
[----:B-1----:R-:W-:Y:S01]  /*9eb0*/  IADD3 R5, P4, R23, UR34, RZ ;  /* 0x0000002217057c10 */ /* 0x002fe2000ff9e0ff */
[----:B------:R-:W-:Y:S02]  /*9ec0*/  UIMAD UR15, UR15, 0x17, URZ ;  /* 0x000000170f0f78a4 */ /* 0x000fe4000f8e023f */
[----:B------:R-:W-:Y:S01]  /*9ed0*/  UIMAD UR11, UR11, 0x16, URZ ;  /* 0x000000160b0b78a4 */ /* 0x000fe2000f8e023f */
[----:B--2---:R-:W-:Y:S01]  /*9ee0*/  IADD3 R4, P2, R21, UR34, RZ ;  /* 0x0000002215047c10 */ /* 0x004fe2000ff5e0ff */
[----:B------:R1:W-:Y:S01]  /*9ef0*/  STL [R1+0x1248], R5 ;  /* 0x0012480501007387 */ /* 0x0003e20000100800 */
[----:B------:R-:W-:Y:S02]  /*9f00*/  UIMAD UR8, UR8, 0x15, URZ ;  /* 0x00000015080878a4 */ /* 0x000fe4000f8e023f */
[----:B------:R-:W-:Y:S01]  /*9f10*/  UIMAD UR54, UR54, 0x14, URZ ;  /* 0x00000014363678a4 */ /* 0x000fe2000f8e023f */
[----:B------:R2:W-:Y:S01]  /*9f20*/  STL [R1+0x1250], R6 ;  /* 0x0012500601007387 */ /* 0x0005e20000100800 */
[----:B------:R-:W-:-:S02]  /*9f30*/  UIMAD UR52, UR52, 0x13, URZ ;  /* 0x00000013343478a4 */ /* 0x000fc4000f8e023f */
[----:B------:R-:W-:Y:S01]  /*9f40*/  UIMAD UR50, UR50, 0x12, URZ ;  /* 0x00000012323278a4 */ /* 0x000fe2000f8e023f */
[----:B------:R3:W-:Y:S01]  /*9f50*/  STL [R1+0x1258], R4 ;  /* 0x0012580401007387 */ /* 0x0007e20000100800 */
[----:B------:R-:W-:Y:S01]  /*9f60*/  UIMAD UR48, UR48, 0x11, URZ ;  /* 0x00000011303078a4 */ /* 0x000fe2000f8e023f */
[----:B-1----:R-:W-:Y:S01]  /*9f70*/  IADD3 R5, P1, R20, UR34, RZ ;  /* 0x0000002214057c10 */ /* 0x002fe2000ff3e0ff */
[----:B------:R-:W-:Y:S02]  /*9f80*/  USHF.L.U32 UR46, UR46, 0x4, URZ ;  /* 0x000000042e2e7899 */ /* 0x000fe4000800063f */
[----:B------:R-:W-:Y:S01]  /*9f90*/  UIMAD UR44, UR44, 0xf, URZ ;  /* 0x0000000f2c2c78a4 */ /* 0x000fe2000f8e023f */
[----:B--2---:R-:W-:Y:S01]  /*9fa0*/  IADD3 R6, P0, R19, UR34, RZ ;  /* 0x0000002213067c10 */ /* 0x004fe2000ff1e0ff */
[----:B------:R1:W-:Y:S01]  /*9fb0*/  STL [R1+0x1260], R5 ;  /* 0x0012600501007387 */ /* 0x0003e20000100800 */
[----:B------:R-:W-:Y:S01]  /*9fc0*/  UIMAD UR42, UR42, 0xe, URZ ;  /* 0x0000000e2a2a78a4 */ /* 0x000fe2000f8e023f */
[----:B---3--:R-:W-:-:S02]  /*9fd0*/  IADD3.X R4, R18, UR61, RZ, P6, !PT ;  /* 0x0000003d12047c10 */ /* 0x008fc4000b7fe4ff */
[----:B------:R2:W-:Y:S01]  /*9fe0*/  STL [R1+0x1268], R6 ;  /* 0x0012680601007387 */ /* 0x0005e20000100800 */
[----:B------:R-:W-:Y:S02]  /*9ff0*/  UIMAD UR40, UR40, 0xd, URZ ;  /* 0x0000000d282878a4 */ /* 0x000fe4000f8e023f */
[----:B------:R-:W-:Y:S01]  /*a000*/  UIMAD UR38, UR38, 0xc, URZ ;  /* 0x0000000c262678a4 */ /* 0x000fe2000f8e023f */
[----:B------:R3:W-:Y:S01]  /*a010*/  STL [R1+0x1234], R4 ;  /* 0x0012340401007387 */ /* 0x0007e20000100800 */
[----:B------:R-:W-:Y:S01]  /*a020*/  UIMAD UR36, UR36, 0xb, URZ ;  /* 0x0000000b242478a4 */ /* 0x000fe2000f8e023f */
[----:B-1----:R-:W-:Y:S01]  /*a030*/  IADD3 R5, P6, R17, UR34, RZ ;  /* 0x0000002211057c10 */ /* 0x002fe2000ffde0ff */
[----:B------:R-:W-:Y:S02]  /*a040*/  UIMAD UR30, UR30, 0xa, URZ ;  /* 0x0000000a1e1e78a4 */ /* 0x000fe4000f8e023f */
[----:B------:R-:W-:Y:S01]  /*a050*/  UIMAD UR28, UR28, 0x9, URZ ;  /* 0x000000091c1c78a4 */ /* 0x000fe2000f8e023f */
[----:B--2---:R-:W-:Y:S01]  /*a060*/  IADD3.X R6, R15, UR61, RZ, P4, !PT ;  /* 0x0000003d0f067c10 */ /* 0x004fe2000a7fe4ff */
[----:B------:R-:W-:-:S02]  /*a070*/  USHF.L.U32 UR26, UR26, 0x3, URZ ;  /* 0x000000031a1a7899 */ /* 0x000fc4000800063f */
[----:B------:R-:W-:Y:S01]  /*a080*/  UIMAD UR24, UR24, 0x7, URZ ;  /* 0x00000007181878a4 */ /* 0x000fe2000f8e023f */
[----:B---3--:R-:W-:Y:S01]  /*a090*/  IADD3.X R4, R16, UR61, RZ, P5, !PT ;  /* 0x0000003d10047c10 */ /* 0x008fe2000affe4ff */
[----:B------:R1:W-:Y:S01]  /*a0a0*/  STL [R1+0x1270], R5 ;  /* 0x0012700501007387 */ /* 0x0003e20000100800 */
[----:B------:R-:W-:Y:S02]  /*a0b0*/  UIMAD UR22, UR22, 0x6, URZ ;  /* 0x00000006161678a4 */ /* 0x000fe4000f8e023f */
[----:B------:R-:W-:Y:S01]  /*a0c0*/  UIMAD UR20, UR20, 0x5, URZ ;  /* 0x00000005141478a4 */ /* 0x000fe2000f8e023f */
[----:B------:R2:W-:Y:S01]  /*a0d0*/  STL [R1+0x123c], R4 ;  /* 0x00123c0401007387 */ /* 0x0005e20000100800 */
[----:B------:R-:W-:Y:S02]  /*a0e0*/  USHF.L.U32 UR18, UR18, 0x2, URZ ;  /* 0x0000000212127899 */ /* 0x000fe4000800063f */
[----:B------:R-:W-:Y:S02]  /*a0f0*/  UIMAD UR16, UR16, 0x3, URZ ;  /* 0x00000003101078a4 */ /* 0x000fe4000f8e023f */
[----:B------:R-:W-:Y:S01]  /*a100*/  USHF.L.U32 UR14, UR14, 0x1, URZ ;  /* 0x000000010e0e7899 */ /* 0x000fe2000800063f */
[----:B-1----:R-:W-:Y:S01]  /*a110*/  IADD3.X R5, R14, UR61, RZ, P3, !PT ;  /* 0x0000003d0e057c10 */ /* 0x002fe20009ffe4ff */
[----:B------:R1:W-:Y:S01]  /*a120*/  STL [R1+0x1244], R6 ;  /* 0x0012440601007387 */ /* 0x0003e20000100800 */
[----:B------:R-:W-:Y:S01]  /*a130*/  ULDC UR35, c[0x0][0x238] ;  /* 0x00008e0000237ab9 */ /* 0x000fe20000000800 */
[----:B--2---:R-:W-:-:S02]  /*a140*/  IADD3.X R4, R13, UR61, RZ, P2, !PT ;  /* 0x0000003d0d047c10 */ /* 0x004fc400097fe4ff */
[----:B------:R2:W-:Y:S01]  /*a150*/  STL [R1+0x124c], R5 ;  /* 0x00124c0501007387 */ /* 0x0005e20000100800 */
[----:B------:R-:W-:-:S03]  /*a160*/  UIMAD UR34, UR5, 0x3e, URZ ;  /* 0x0000003e052278a4 */ /* 0x000fc6000f8e023f */
[----:B------:R3:W-:Y:S01]  /*a170*/  STL [R1+0x1254], R4 ;  /* 0x0012540401007387 */ /* 0x0007e20000100800 */
[----:B-1----:R-:W-:Y:S02]  /*a180*/  IADD3.X R6, R12, UR61, RZ, P1, !PT ;  /* 0x0000003d0c067c10 */ /* 0x002fe40008ffe4ff */
[----:B--2---:R-:W-:-:S03]  /*a190*/  IADD3.X R5, R11, UR61, RZ, P0, !PT ;  /* 0x0000003d0b057c10 */ /* 0x004fc600087fe4ff */
[----:B------:R1:W-:Y:S01]  /*a1a0*/  STL [R1+0x125c], R6 ;  /* 0x00125c0601007387 */ /* 0x0003e20000100800 */
[----:B---3--:R-:W-:-:S03]  /*a1b0*/  IADD3.X R4, R10, UR61, RZ, P6, !PT ;  /* 0x0000003d0a047c10 */ /* 0x008fc6000b7fe4ff */
[----:B------:R2:W-:Y:S04]  /*a1c0*/  STL [R1+0x1264], R5 ;  /* 0x0012640501007387 */ /* 0x0005e80000100800 */
[----:B------:R3:W-:Y:S01]  /*a1d0*/  STL [R1+0x126c], R4 ;  /* 0x00126c0401007387 */ /* 0x0007e20000100800 */
[----:B-1----:R-:W-:Y:S01]  /*a1e0*/  IADD3 R6, P6, R25, UR34, RZ ;  /* 0x0000002219067c10 */ /* 0x002fe2000ffde0ff */
[----:B------:R-:W-:Y:S02]  /*a1f0*/  USHF.R.S32.HI UR61, URZ, 0x1f, UR34 ;  /* 0x0000001f3f3d7899 */ /* 0x000fe40008011422 */
[----:B--2---:R-:W-:Y:S02]  /*a200*/  IADD3 R5, P4, R23, UR34, RZ ;  /* 0x0000002217057c10 */ /* 0x004fe4000ff9e0ff */
[----:B---3--:R-:W-:Y:S01]  /*a210*/  IADD3 R4, P5, R24, UR34, RZ ;  /* 0x0000002218047c10 */ /* 0x008fe2000ffbe0ff */
[----:B------:R1:W-:Y:S04]  /*a220*/  STL [R1+0x1278], R6 ;  /* 0x0012780601007387 */ /* 0x0003e80000100800 */
[----:B------:R2:W-:Y:S01]  /*a230*/  STL [R1+0x1280], R4 ;  /* 0x0012800401007387 */ /* 0x0005e20000100800 */
[----:B-1----:R-:W-:-:S03]  /*a240*/  IADD3 R6, P3, R22, UR34, RZ ;  /* 0x0000002216067c10 */ /* 0x002fc6000ff7e0ff */
[----:B------:R1:W-:Y:S01]  /*a250*/  STL [R1+0x1288], R5 ;  /* 0x0012880501007387 */ /* 0x0003e20000100800 */
[----:B--2---:R-:W-:-:S03]  /*a260*/  IADD3 R4, P2, R21, UR34, RZ ;  /* 0x0000002215047c10 */ /* 0x004fc6000ff5e0ff */
[----:B------:R2:W-:Y:S04]  /*a270*/  STL [R1+0x1290], R6 ;  /* 0x0012900601007387 */ /* 0x0005e80000100800 */
[----:B------:R3:W-:Y:S01]  /*a280*/  STL [R1+0x1298], R4 ;  /* 0x0012980401007387 */ /* 0x0007e20000100800 */
[----:B-1----:R-:W-:Y:S02]  /*a290*/  IADD3 R5, P1, R20, UR34, RZ ;  /* 0x0000002214057c10 */ /* 0x002fe4000ff3e0ff */
[----:B--2---:R-:W-:-:S03]  /*a2a0*/  IADD3 R6, P0, R19, UR34, RZ ;  /* 0x0000002213067c10 */ /* 0x004fc6000ff1e0ff */
[----:B------:R1:W-:Y:S01]  /*a2b0*/  STL [R1+0x12a0], R5 ;  /* 0x0012a00501007387 */ /* 0x0003e20000100800 */
[----:B---3--:R-:W-:-:S03]  /*a2c0*/  IADD3.X R4, R18, UR61, RZ, P6, !PT ;  /* 0x0000003d12047c10 */ /* 0x008fc6000b7fe4ff */
[----:B------:R2:W-:Y:S04]  /*a2d0*/  STL [R1+0x12a8], R6 ;  /* 0x0012a80601007387 */ /* 0x0005e80000100800 */
[----:B------:R3:W-:Y:S01]  /*a2e0*/  STL [R1+0x1274], R4 ;  /* 0x0012740401007387 */ /* 0x0007e20000100800 */
[----:B-1----:R-:W-:Y:S02]  /*a2f0*/  IADD3 R5, P6, R17, UR34, RZ ;  /* 0x0000002211057c10 */ /* 0x002fe4000ffde0ff */
[----:B--2---:R-:W-:Y:S02]  /*a300*/  IADD3.X R6, R15, UR61, RZ, P4, !PT ;  /* 0x0000003d0f067c10 */ /* 0x004fe4000a7fe4ff */
[----:B---3--:R-:W-:Y:S01]  /*a310*/  IADD3.X R4, R16, UR61, RZ, P5, !PT ;  /* 0x0000003d10047c10 */ /* 0x008fe2000affe4ff */
[----:B------:R1:W-:Y:S04]  /*a320*/  STL [R1+0x12b0], R5 ;  /* 0x0012b00501007387 */ /* 0x0003e80000100800 */
[----:B------:R2:W-:Y:S01]  /*a330*/  STL [R1+0x127c], R4 ;  /* 0x00127c0401007387 */ /* 0x0005e20000100800 */
[----:B-1----:R-:W-:-:S03]  /*a340*/  IADD3.X R5, R14, UR61, RZ, P3, !PT ;  /* 0x0000003d0e057c10 */ /* 0x002fc60009ffe4ff */
[----:B------:R1:W-:Y:S01]  /*a350*/  STL [R1+0x1284], R6 ;  /* 0x0012840601007387 */ /* 0x0003e20000100800 */
[----:B--2---:R-:W-:-:S03]  /*a360*/  IADD3.X R4, R13, UR61, RZ, P2, !PT ;  /* 0x0000003d0d047c10 */ /* 0x004fc600097fe4ff */
        /* <DEDUP_REMOVED lines=473> */
[----:B------:R-:W-:Y:S01]  /*c100*/  UIMAD UR34, UR5, 0x2f, URZ ;  /* 0x0000002f052278a4 */ /* 0x000fe2000f8e023f */
[----:B-1----:R-:W-:-:S02]  /*c110*/  IADD3.X R5, R14, UR61, RZ, P3, !PT ;  /* 0x0000003d0e057c10 */ /* 0x002fc40009ffe4ff */
[----:B------:R1:W-:Y:S01]  /*c120*/  STL [R1+0x1604], R6 ;  /* 0x0016040601007387 */ /* 0x0003e20000100800 */
[----:B--2---:R-:W-:-:S03]  /*c130*/  IADD3.X R4, R13, UR61, RZ, P2, !PT ;  /* 0x0000003d0d047c10 */ /* 0x004fc600097fe4ff */
[----:B------:R2:W-:Y:S04]  /*c140*/  STL [R1+0x160c], R5 ;  /* 0x00160c0501007387 */ /* 0x0005e80000100800 */
[----:B------:R3:W-:Y:S01]  /*c150*/  STL [R1+0x1614], R4 ;  /* 0x0016140401007387 */ /* 0x0007e20000100800 */
[----:B-1----:R-:W-:Y:S02]  /*c160*/  IADD3.X R6, R12, UR61, RZ, P1, !PT ;  /* 0x0000003d0c067c10 */ /* 0x002fe40008ffe4ff */
[----:B--2---:R-:W-:-:S03]  /*c170*/  IADD3.X R5, R11, UR61, RZ, P0, !PT ;  /* 0x0000003d0b057c10 */ /* 0x004fc600087fe4ff */
[----:B------:R1:W-:Y:S01]  /*c180*/  STL [R1+0x161c], R6 ;  /* 0x00161c0601007387 */ /* 0x0003e20000100800 */
[----:B---3--:R-:W-:-:S03]  /*c190*/  IADD3.X R4, R10, UR61, RZ, P6, !PT ;  /* 0x0000003d0a047c10 */ /* 0x008fc6000b7fe4ff */
[----:B------:R2:W-:Y:S04]  /*c1a0*/  STL [R1+0x1624], R5 ;  /* 0x0016240501007387 */ /* 0x0005e80000100800 */
[----:B------:R3:W-:Y:S01]  /*c1b0*/  STL [R1+0x162c], R4 ;  /* 0x00162c0401007387 */ /* 0x0007e20000100800 */
[----:B-1----:R-:W-:Y:S02]  /*c1c0*/  IADD3 R6, P6, R25, UR34, RZ ;  /* 0x0000002219067c10 */ /* 0x002fe4000ffde0ff */
[----:B--2---:R-:W-:-:S03]  /*c1d0*/  IADD3 R5, P5, R24, UR34, RZ ;  /* 0x0000002218057c10 */ /* 0x004fc6000ffbe0ff */
[----:B------:R1:W-:Y:S01]  /*c1e0*/  STL [R1+0x1638], R6 ;  /* 0x0016380601007387 */ /* 0x0003e20000100800 */
[----:B---3--:R-:W-:-:S03]  /*c1f0*/  IADD3 R4, P4, R23, UR34, RZ ;  /* 0x0000002217047c10 */ /* 0x008fc6000ff9e0ff */
[----:B------:R2:W-:Y:S01]  /*c200*/  STL [R1+0x1640], R5 ;  /* 0x0016400501007387 */ /* 0x0005e20000100800 */
[----:B------:R-:W-:-:S03]  /*c210*/  USHF.R.S32.HI UR61, URZ, 0x1f, UR34 ;  /* 0x0000001f3f3d7899 */ /* 0x000fc60008011422 */
[----:B------:R3:W-:Y:S01]  /*c220*/  STL [R1+0x1648], R4 ;  /* 0x0016480401007387 */ /* 0x0007e20000100800 */
[----:B-1----:R-:W-:Y:S02]  /*c230*/  IADD3 R6, P3, R22, UR34, RZ ;  /* 0x0000002216067c10 */ /* 0x002fe4000ff7e0ff */
[----:B--2---:R-:W-:-:S03]  /*c240*/  IADD3 R5, P2, R21, UR34, RZ ;  /* 0x0000002215057c10 */ /* 0x004fc6000ff5e0ff */
[----:B------:R1:W-:Y:S01]  /*c250*/  STL [R1+0x1650], R6 ;  /* 0x0016500601007387 */ /* 0x0003e20000100800 */
[----:B---3--:R-:W-:-:S03]  /*c260*/  IADD3 R4, P1, R20, UR34, RZ ;  /* 0x0000002214047c10 */ /* 0x008fc6000ff3e0ff */
[----:B------:R2:W-:Y:S04]  /*c270*/  STL [R1+0x1658], R5 ;  /* 0x0016580501007387 */ /* 0x0005e80000100800 */
[----:B------:R3:W-:Y:S01]  /*c280*/  STL [R1+0x1660], R4 ;  /* 0x0016600401007387 */ /* 0x0007e20000100800 */
[----:B-1----:R-:W-:Y:S02]  /*c290*/  IADD3 R6, P0, R19, UR34, RZ ;  /* 0x0000002213067c10 */ /* 0x002fe4000ff1e0ff */
[----:B--2---:R-:W-:-:S03]  /*c2a0*/  IADD3.X R5, R18, UR61, RZ, P6, !PT ;  /* 0x0000003d12057c10 */ /* 0x004fc6000b7fe4ff */
[----:B------:R1:W-:Y:S01]  /*c2b0*/  STL [R1+0x1668], R6 ;  /* 0x0016680601007387 */ /* 0x0003e20000100800 */
[----:B---3--:R-:W-:-:S03]  /*c2c0*/  IADD3 R4, P6, R17, UR34, RZ ;  /* 0x0000002211047c10 */ /* 0x008fc6000ffde0ff */
[----:B------:R-:W-:Y:S04]  /*c2d0*/  STL [R1+0x1634], R5 ;  /* 0x0016340501007387 */ /* 0x000fe80000100800 */
[----:B------:R2:W-:Y:S01]  /*c2e0*/  STL [R1+0x1670], R4 ;  /* 0x0016700401007387 */ /* 0x0005e20000100800 */
[----:B-1----:R-:W-:Y:S02]  /*c2f0*/  IADD3.X R6, R15, UR61, RZ, P4, !PT ;  /* 0x0000003d0f067c10 */ /* 0x002fe4000a7fe4ff */
[----:B--2---:R-:W-:Y:S02]  /*c300*/  IADD3.X R4, R16, UR61, RZ, P5, !PT ;  /* 0x0000003d10047c10 */ /* 0x004fe4000affe4ff */
[----:B------:R-:W-:-:S03]  /*c310*/  IADD3.X R5, R14, UR61, RZ, P3, !PT ;  /* 0x0000003d0e057c10 */ /* 0x000fc60009ffe4ff */
[----:B------:R1:W-:Y:S01]  /*c320*/  STL [R1+0x163c], R4 ;  /* 0x00163c0401007387 */ /* 0x0003e20000100800 */
[----:B------:R-:W-:-:S03]  /*c330*/  UIMAD UR34, UR5, 0x2e, URZ ;  /* 0x0000002e052278a4 */ /* 0x000fc6000f8e023f */
[----:B------:R2:W-:Y:S01]  /*c340*/  STL [R1+0x1644], R6 ;  /* 0x0016440601007387 */ /* 0x0005e20000100800 */
[----:B-1----:R-:W-:-:S03]  /*c350*/  IADD3.X R4, R13, UR61, RZ, P2, !PT ;  /* 0x0000003d0d047c10 */ /* 0x002fc600097fe4ff */
[----:B------:R1:W-:Y:S01]  /*c360*/  STL [R1+0x164c], R5 ;  /* 0x00164c0501007387 */ /* 0x0003e20000100800 */
[----:B--2---:R-:W-:-:S03]  /*c370*/  IADD3.X R6, R12, UR61, RZ, P1, !PT ;  /* 0x0000003d0c067c10 */ /* 0x004fc60008ffe4ff */
[----:B------:R2:W-:Y:S01]  /*c380*/  STL [R1+0x1654], R4 ;  /* 0x0016540401007387 */ /* 0x0005e20000100800 */
[----:B-1----:R-:W-:-:S03]  /*c390*/  IADD3.X R5, R11, UR61, RZ, P0, !PT ;  /* 0x0000003d0b057c10 */ /* 0x002fc600087fe4ff */
[----:B------:R1:W-:Y:S01]  /*c3a0*/  STL [R1+0x165c], R6 ;  /* 0x00165c0601007387 */ /* 0x0003e20000100800 */
[----:B--2---:R-:W-:-:S03]  /*c3b0*/  IADD3.X R4, R10, UR61, RZ, P6, !PT ;  /* 0x0000003d0a047c10 */ /* 0x004fc6000b7fe4ff */
        /* <DEDUP_REMOVED lines=13> */
[----:B------:R2:W-:Y:S01]  /*c490*/  STL [R1+0x1698], R5 ;  /* 0x0016980501007387 */ /* 0x0005e20000100800 */
[----:B------:R-:W-:-:S03]  /*c4a0*/  LOP3.LUT R2, R2, 0x30, R26, 0xf8, !PT ;  /* 0x0000003002027812 */ /* 0x000fc600078ef81a */
[----:B------:R3:W-:Y:S01]  /*c4b0*/  STL [R1+0x16a0], R4 ;  /* 0x0016a00401007387 */ /* 0x0007e20000100800 */
[----:B-1----:R-:W-:Y:S02]  /*c4c0*/  IADD3 R6, P0, R19, UR34, RZ ;  /* 0x0000002213067c10 */ /* 0x002fe4000ff1e0ff */
[----:B------:R-:W-:Y:S02]  /*c4d0*/  LOP3.LUT R3, R2, 0x30, R3, 0x78, !PT ;  /* 0x0000003002037812 */ /* 0x000fe400078e7803 */
[----:B--2---:R-:W-:Y:S01]  /*c4e0*/  IADD3.X R5, R18, UR61, RZ, P6, !PT ;  /* 0x0000003d12057c10 */ /* 0x004fe2000b7fe4ff */
[----:B------:R-:W-:Y:S01]  /*c4f0*/  STL [R1+0x16a8], R6 ;  /* 0x0016a80601007387 */ /* 0x000fe20000100800 */
[----:B------:R-:W-:Y:S02]  /*c500*/  IADD3.X R2, R16, UR61, RZ, P5, !PT ;  /* 0x0000003d10027c10 */ /* 0x000fe4000affe4ff */
[----:B---3--:R-:W-:Y:S01]  /*c510*/  IADD3 R4, P6, R17, UR34, RZ ;  /* 0x0000002211047c10 */ /* 0x008fe2000ffde0ff */
[----:B------:R-:W-:Y:S01]  /*c520*/  STL [R1+0x1674], R5 ;  /* 0x0016740501007387 */ /* 0x000fe20000100800 */
[----:B0-----:R-:W-:Y:S01]  /*c530*/  VIADD R27, R27, 0x3f ;  /* 0x0000003f1b1b7836 */ /* 0x001fe20000000000 */
[----:B------:R-:W-:-:S02]  /*c540*/  ULDC UR34, c[0x0][0x238] ;  /* 0x00008e0000227ab9 */ /* 0x000fc40000000800 */
[----:B------:R0:W-:Y:S04]  /*c550*/  STL [R1+0x16b0], R4 ;  /* 0x0016b00401007387 */ /* 0x0001e80000100800 */
[----:B------:R1:W-:Y:S04]  /*c560*/  STL [R1+0xfc0], R3 ;  /* 0x000fc00301007387 */ /* 0x0003e80000100800 */
[----:B------:R2:W-:Y:S01]  /*c570*/  STL [R1+0x167c], R2 ;  /* 0x00167c0201007387 */ /* 0x0005e20000100800 */
[----:B0-----:R-:W-:Y:S02]  /*c580*/  IADD3.X R4, R15, UR61, RZ, P4, !PT ;  /* 0x0000003d0f047c10 */ /* 0x001fe4000a7fe4ff */
[----:B-1----:R-:W-:-:S03]  /*c590*/  IADD3.X R3, R14, UR61, RZ, P3, !PT ;  /* 0x0000003d0e037c10 */ /* 0x002fc60009ffe4ff */
[----:B------:R0:W-:Y:S01]  /*c5a0*/  STL [R1+0x1684], R4 ;  /* 0x0016840401007387 */ /* 0x0001e20000100800 */
[----:B--2---:R-:W-:-:S03]  /*c5b0*/  IADD3.X R2, R13, UR61, RZ, P2, !PT ;  /* 0x0000003d0d027c10 */ /* 0x004fc600097fe4ff */
        /* <DEDUP_REMOVED lines=8> */
[----:B0-----:R-:W-:Y:S02]  /*c640*/  IADD3 R4, P6, R25, UR10, RZ ;  /* 0x0000000a19047c10 */ /* 0x001fe4000ffde0ff */
[----:B-1----:R-:W-:-:S03]  /*c650*/  IADD3 R3, P5, R24, UR10, RZ ;  /* 0x0000000a18037c10 */ /* 0x002fc6000ffbe0ff */
[----:B------:R0:W-:Y:S01]  /*c660*/  STL [R1+0x16b8], R4 ;  /* 0x0016b80401007387 */ /* 0x0001e20000100800 */
[----:B--2---:R-:W-:-:S03]  /*c670*/  IADD3 R2, P4, R23, UR10, RZ ;  /* 0x0000000a17027c10 */ /* 0x004fc6000ff9e0ff */
[----:B------:R1:W-:Y:S01]  /*c680*/  STL [R1+0x16c0], R3 ;  /* 0x0016c00301007387 */ /* 0x0003e20000100800 */
[----:B------:R-:W-:-:S03]  /*c690*/  USHF.R.S32.HI UR61, URZ, 0x1f, UR10 ;  /* 0x0000001f3f3d7899 */ /* 0x000fc6000801140a */
[----:B------:R2:W-:Y:S01]  /*c6a0*/  STL [R1+0x16c8], R2 ;  /* 0x0016c80201007387 */ /* 0x0005e20000100800 */
[----:B0-----:R-:W-:Y:S02]  /*c6b0*/  IADD3 R4, P3, R22, UR10, RZ ;  /* 0x0000000a16047c10 */ /* 0x001fe4000ff7e0ff */
[----:B-1----:R-:W-:-:S03]  /*c6c0*/  IADD3 R3, P2, R21, UR10, RZ ;  /* 0x0000000a15037c10 */ /* 0x002fc6000ff5e0ff */
[----:B------:R0:W-:Y:S01]  /*c6d0*/  STL [R1+0x16d0], R4 ;  /* 0x0016d00401007387 */ /* 0x0001e20000100800 */
[----:B--2---:R-:W-:-:S03]  /*c6e0*/  IADD3 R2, P1, R20, UR10, RZ ;  /* 0x0000000a14027c10 */ /* 0x004fc6000ff3e0ff */
[----:B------:R1:W-:Y:S04]  /*c6f0*/  STL [R1+0x16d8], R3 ;  /* 0x0016d80301007387 */ /* 0x0003e80000100800 */
[----:B------:R2:W-:Y:S01]  /*c700*/  STL [R1+0x16e0], R2 ;  /* 0x0016e00201007387 */ /* 0x0005e20000100800 */
[----:B0-----:R-:W-:Y:S02]  /*c710*/  IADD3 R4, P0, R19, UR10, RZ ;  /* 0x0000000a13047c10 */ /* 0x001fe4000ff1e0ff */
[----:B-1----:R-:W-:-:S03]  /*c720*/  IADD3.X R3, R18, UR61, RZ, P6, !PT ;  /* 0x0000003d12037c10 */ /* 0x002fc6000b7fe4ff */
[----:B------:R-:W-:Y:S01]  /*c730*/  STL [R1+0x16e8], R4 ;  /* 0x0016e80401007387 */ /* 0x000fe20000100800 */
[----:B--2---:R-:W-:-:S03]  /*c740*/  IADD3 R2, P6, R17, UR10, RZ ;  /* 0x0000000a11027c10 */ /* 0x004fc6000ffde0ff */
[----:B------:R-:W-:Y:S01]  /*c750*/  STL [R1+0x16b4], R3 ;  /* 0x0016b40301007387 */ /* 0x000fe20000100800 */
[----:B------:R-:W-:Y:S01]  /*c760*/  SHF.R.S32.HI R26, RZ, 0x1f, R27 ;  /* 0x0000001fff1a7819 */ /* 0x000fe2000001141b */
[----:B------:R-:W-:Y:S02]  /*c770*/  USHF.R.S32.HI UR12, URZ, 0x1f, UR12 ;  /* 0x0000001f3f0c7899 */ /* 0x000fe4000801140c */
[----:B------:R0:W-:Y:S01]  /*c780*/  STL [R1+0x16f0], R2 ;  /* 0x0016f00201007387 */ /* 0x0001e20000100800 */
[----:B------:R-:W-:-:S03]  /*c790*/  ULDC UR10, c[0x0][0x238] ;  /* 0x00008e00000a7ab9 */ /* 0x000fc60000000800 */
[----:B------:R-:W-:Y:S04]  /*c7a0*/  STL [R1+0x10e8], RZ ;  /* 0x0010e8ff01007387 */ /* 0x000fe80000100800 */
        /* <DEDUP_REMOVED lines=503> */
[----:B------:R-:W-:Y:S01]  /*e720*/  STL [R1+0x82c], RZ ;  /* 0x00082cff01007387 */ /* 0x000fe20000100800 */
[----:B0-----:R-:W-:-:S03]  /*e730*/  IADD3.X R2, R16, UR61, RZ, P5, !PT ;  /* 0x0000003d10027c10 */ /* 0x001fc6000affe4ff */
[----:B------:R-:W-:Y:S04]  /*e740*/  STL [R1+0x810], RZ ;  /* 0x000810ff01007387 */ /* 0x000fe80000100800 */
[----:B------:R-:W-:Y:S04]  /*e750*/  STL [R1+0x814], RZ ;  /* 0x000814ff01007387 */ /* 0x000fe80000100800 */
[----:B------:R-:W-:Y:S04]  /*e760*/  STL [R1+0x818], RZ ;  /* 0x000818ff01007387 */ /* 0x000fe80000100800 */
[----:B------:R-:W-:Y:S01]  /*e770*/  STL [R1+0x81c], RZ ;  /* 0x00081cff01007387 */ /* 0x000fe20000100800 */
[----:B------:R-:W-:-:S03]  /*e780*/  IADD3.X R4, R15, UR61, RZ, P4, !PT ;  /* 0x0000003d0f047c10 */ /* 0x000fc6000a7fe4ff */
[----:B------:R-:W-:Y:S01]  /*e790*/  STL [R1+0xa0], RZ ;  /* 0x0000a0ff01007387 */ /* 0x000fe20000100800 */
[----:B------:R-:W-:-:S03]  /*e7a0*/  IADD3.X R3, R14, UR61, RZ, P3, !PT ;  /* 0x0000003d0e037c10 */ /* 0x000fc60009ffe4ff */
[----:B------:R-:W-:Y:S04]  /*e7b0*/  STL [R1+0xa4], RZ ;  /* 0x0000a4ff01007387 */ /* 0x000fe80000100800 */
[----:B------:R-:W-:Y:S04]  /*e7c0*/  STL [R1+0xa8], RZ ;  /* 0x0000a8ff01007387 */ /* 0x000fe80000100800 */
[----:B------:R-:W-:Y:S04]  /*e7d0*/  STL [R1+0xac], RZ ;  /* 0x0000acff01007387 */ /* 0x000fe80000100800 */
[----:B------:R0:W-:Y:S04]  /*e7e0*/  STL [R1+0x16bc], R2 ;  /* 0x0016bc0201007387 */ /* 0x0001e80000100800 */
[----:B------:R1:W-:Y:S01]  /*e7f0*/  STL [R1+0x16c4], R4 ;  /* 0x0016c40401007387 */ /* 0x0003e20000100800 */
[----:B0-----:R-:W-:-:S03]  /*e800*/  IADD3.X R2, R13, UR61, RZ, P2, !PT ;  /* 0x0000003d0d027c10 */ /* 0x001fc600097fe4ff */
[----:B------:R0:W-:Y:S01]  /*e810*/  STL [R1+0x16cc], R3 ;  /* 0x0016cc0301007387 */ /* 0x0001e20000100800 */
[----:B-1----:R-:W-:-:S03]  /*e820*/  IADD3.X R4, R12, UR61, RZ, P1, !PT ;  /* 0x0000003d0c047c10 */ /* 0x002fc60008ffe4ff */
[----:B------:R1:W-:Y:S01]  /*e830*/  STL [R1+0x16d4], R2 ;  /* 0x0016d40201007387 */ /* 0x0003e20000100800 */
[----:B0-----:R-:W-:-:S03]  /*e840*/  IADD3.X R3, R11, UR61, RZ, P0, !PT ;  /* 0x0000003d0b037c10 */ /* 0x001fc600087fe4ff */
[----:B------:R0:W-:Y:S01]  /*e850*/  STL [R1+0x16dc], R4 ;  /* 0x0016dc0401007387 */ /* 0x0001e20000100800 */
[----:B-1----:R-:W-:-:S03]  /*e860*/  IADD3.X R2, R10, UR61, RZ, P6, !PT ;  /* 0x0000003d0a027c10 */ /* 0x002fc6000b7fe4ff */
[----:B------:R1:W-:Y:S04]  /*e870*/  STL [R1+0x16e4], R3 ;  /* 0x0016e40301007387 */ /* 0x0003e80000100800 */
[----:B------:R2:W-:Y:S01]  /*e880*/  STL [R1+0x16ec], R2 ;  /* 0x0016ec0201007387 */ /* 0x0005e20000100800 */
[----:B0-----:R-:W-:Y:S01]  /*e890*/  IADD3 R4, P6, R25, UR6, RZ ;  /* 0x0000000619047c10 */ /* 0x001fe2000ffde0ff */
[----:B------:R-:W-:Y:S02]  /*e8a0*/  USHF.R.S32.HI UR61, URZ, 0x1f, UR6 ;  /* 0x0000001f3f3d7899 */ /* 0x000fe40008011406 */
[----:B-1----:R-:W-:Y:S02]  /*e8b0*/  IADD3 R3, P4, R23, UR6, RZ ;  /* 0x0000000617037c10 */ /* 0x002fe4000ff9e0ff */
[----:B--2---:R-:W-:Y:S01]  /*e8c0*/  IADD3 R2, P5, R24, UR6, RZ ;  /* 0x0000000618027c10 */ /* 0x004fe2000ffbe0ff */
[----:B------:R0:W-:Y:S04]  /*e8d0*/  STL [R1+0x16f8], R4 ;  /* 0x0016f80401007387 */ /* 0x0001e80000100800 */
[----:B------:R1:W-:Y:S01]  /*e8e0*/  STL [R1+0x1700], R2 ;  /* 0x0017000201007387 */ /* 0x0003e20000100800 */
[----:B0-----:R-:W-:-:S03]  /*e8f0*/  IADD3 R4, P3, R22, UR6, RZ ;  /* 0x0000000616047c10 */ /* 0x001fc6000ff7e0ff */
[----:B------:R0:W-:Y:S01]  /*e900*/  STL [R1+0x1708], R3 ;  /* 0x0017080301007387 */ /* 0x0001e20000100800 */
[----:B-1----:R-:W-:-:S03]  /*e910*/  IADD3 R2, P2, R21, UR6, RZ ;  /* 0x0000000615027c10 */ /* 0x002fc6000ff5e0ff */
[----:B------:R1:W-:Y:S04]  /*e920*/  STL [R1+0x1710], R4 ;  /* 0x0017100401007387 */ /* 0x0003e80000100800 */
[----:B------:R2:W-:Y:S01]  /*e930*/  STL [R1+0x1718], R2 ;  /* 0x0017180201007387 */ /* 0x0005e20000100800 */
[----:B0-----:R-:W-:Y:S02]  /*e940*/  IADD3 R3, P1, R20, UR6, RZ ;  /* 0x0000000614037c10 */ /* 0x001fe4000ff3e0ff */
[----:B-1----:R-:W-:-:S03]  /*e950*/  IADD3 R4, P0, R19, UR6, RZ ;  /* 0x0000000613047c10 */ /* 0x002fc6000ff1e0ff */
[----:B------:R0:W-:Y:S01]  /*e960*/  STL [R1+0x1720], R3 ;  /* 0x0017200301007387 */ /* 0x0001e20000100800 */
[----:B--2---:R-:W-:-:S03]  /*e970*/  IADD3.X R2, R18, UR61, RZ, P6, !PT ;  /* 0x0000003d12027c10 */ /* 0x004fc6000b7fe4ff */
[----:B------:R1:W-:Y:S04]  /*e980*/  STL [R1+0x1728], R4 ;  /* 0x0017280401007387 */ /* 0x0003e80000100800 */
[----:B------:R2:W-:Y:S01]  /*e990*/  STL [R1+0x16f4], R2 ;  /* 0x0016f40201007387 */ /* 0x0005e20000100800 */
[----:B0-----:R-:W-:Y:S02]  /*e9a0*/  IADD3 R3, P6, R17, UR6, RZ ;  /* 0x0000000611037c10 */ /* 0x001fe4000ffde0ff */
[----:B-1----:R-:W-:Y:S02]  /*e9b0*/  IADD3.X R4, R15, UR61, RZ, P4, !PT ;  /* 0x0000003d0f047c10 */ /* 0x002fe4000a7fe4ff */
[----:B--2---:R-:W-:Y:S01]  /*e9c0*/  IADD3.X R2, R16, UR61, RZ, P5, !PT ;  /* 0x0000003d10027c10 */ /* 0x004fe2000affe4ff */
[----:B------:R0:W-:Y:S04]  /*e9d0*/  STL [R1+0x1730], R3 ;  /* 0x0017300301007387 */ /* 0x0001e80000100800 */
[----:B------:R1:W-:Y:S01]  /*e9e0*/  STL [R1+0x16fc], R2 ;  /* 0x0016fc0201007387 */ /* 0x0003e20000100800 */
[----:B0-----:R-:W-:-:S03]  /*e9f0*/  IADD3.X R3, R14, UR61, RZ, P3, !PT ;  /* 0x0000003d0e037c10 */ /* 0x001fc60009ffe4ff */
[----:B------:R0:W-:Y:S01]  /*ea00*/  STL [R1+0x1704], R4 ;  /* 0x0017040401007387 */ /* 0x0001e20000100800 */
[----:B-1----:R-:W-:-:S03]  /*ea10*/  IADD3.X R2, R13, UR61, RZ, P2, !PT ;  /* 0x0000003d0d027c10 */ /* 0x002fc600097fe4ff */
        /* <DEDUP_REMOVED lines=652> */
[----:B------:R0:W-:Y:S04]  /*112e0*/  STL [R1+0x1bfc], R3 ;  /* 0x001bfc0301007387 */ /* 0x0001e80000100800 */
[----:B------:R1:W-:Y:S01]  /*112f0*/  STL [R1+0x1c3c], R2 ;  /* 0x001c3c0201007387 */ /* 0x0003e20000100800 */
[----:B0-----:R-:W-:Y:S02]  /*11300*/  IADD3.X R3, R16, UR45, RZ, P5, !PT ;  /* 0x0000002d10037c10 */ /* 0x001fe4000affe4ff */
[----:B-1----:R-:W-:-:S03]  /*11310*/  IADD3.X R2, R15, UR45, RZ, P4, !PT ;  /* 0x0000002d0f027c10 */ /* 0x002fc6000a7fe4ff */
[----:B------:R0:W-:Y:S01]  /*11320*/  STL [R1+0x1c04], R3 ;  /* 0x001c040301007387 */ /* 0x0001e20000100800 */
[----:B------:R-:W-:-:S03]  /*11330*/  IADD3.X R4, R14, UR45, RZ, P3, !PT ;  /* 0x0000002d0e047c10 */ /* 0x000fc60009ffe4ff */
[----:B------:R1:W-:Y:S01]  /*11340*/  STL [R1+0x1c0c], R2 ;  /* 0x001c0c0201007387 */ /* 0x0003e20000100800 */
[----:B0-----:R-:W-:-:S03]  /*11350*/  IADD3.X R3, R13, UR45, RZ, P2, !PT ;  /* 0x0000002d0d037c10 */ /* 0x001fc600097fe4ff */
[----:B------:R-:W-:Y:S01]  /*11360*/  STL [R1+0x1c14], R4 ;  /* 0x001c140401007387 */ /* 0x000fe20000100800 */
[----:B-1----:R-:W-:-:S03]  /*11370*/  IADD3.X R2, R12, UR45, RZ, P1, !PT ;  /* 0x0000002d0c027c10 */ /* 0x002fc60008ffe4ff */
[----:B------:R0:W-:Y:S04]  /*11380*/  STL [R1+0x1c1c], R3 ;  /* 0x001c1c0301007387 */ /* 0x0001e80000100800 */
[----:B------:R1:W-:Y:S01]  /*11390*/  STL [R1+0x1c24], R2 ;  /* 0x001c240201007387 */ /* 0x0003e20000100800 */
[----:B0-----:R-:W-:Y:S02]  /*113a0*/  IADD3.X R3, R11, UR45, RZ, P0, !PT ;  /* 0x0000002d0b037c10 */ /* 0x001fe400087fe4ff */
[----:B-1----:R-:W-:-:S03]  /*113b0*/  IADD3.X R2, R10, UR45, RZ, P6, !PT ;  /* 0x0000002d0a027c10 */ /* 0x002fc6000b7fe4ff */
[----:B------:R0:W-:Y:S01]  /*113c0*/  STL [R1+0x1c2c], R3 ;  /* 0x001c2c0301007387 */ /* 0x0001e20000100800 */
[----:B------:R-:W-:Y:S02]  /*113d0*/  LEA.HI R26, R26, R27, RZ, 0x6 ;  /* 0x0000001b1a1a7211 */ /* 0x000fe400078f30ff */
[----:B------:R-:W-:Y:S01]  /*113e0*/  IADD3 R4, P6, R25, UR15, RZ ;  /* 0x0000000f19047c10 */ /* 0x000fe2000ffde0ff */
[----:B------:R1:W-:Y:S01]  /*113f0*/  STL [R1+0x1c38], R2 ;  /* 0x001c380201007387 */ /* 0x0003e20000100800 */
[----:B------:R-:W-:-:S03]  /*11400*/  USHF.R.S32.HI UR21, URZ, 0x1f, UR15 ;  /* 0x0000001f3f157899 */ /* 0x000fc6000801140f */
[----:B------:R2:W-:Y:S01]  /*11410*/  STL [R1+0x1c44], R4 ;  /* 0x001c440401007387 */ /* 0x0005e20000100800 */
[----:B0-----:R-:W-:Y:S02]  /*11420*/  SHF.R.S32.HI R3, RZ, 0x6, R26 ;  /* 0x00000006ff037819 */ /* 0x001fe4000001141a */
[----:B-1----:R-:W-:Y:S02]  /*11430*/  IADD3 R2, P5, R24, UR15, RZ ;  /* 0x0000000f18027c10 */ /* 0x002fe4000ffbe0ff */
[----:B------:R-:W-:Y:S02]  /*11440*/  IADD3 R3, P4, R23, UR15, RZ ;  /* 0x0000000f17037c10 */ /* 0x000fe4000ff9e0ff */
[----:B--2---:R-:W-:Y:S01]  /*11450*/  IADD3 R4, P3, R22, UR15, RZ ;  /* 0x0000000f16047c10 */ /* 0x004fe2000ff7e0ff */
[----:B------:R0:W-:Y:S04]  /*11460*/  STL [R1+0x1c50], R2 ;  /* 0x001c500201007387 */ /* 0x0001e80000100800 */
[----:B------:R1:W-:Y:S01]  /*11470*/  STL [R1+0x1c58], R3 ;  /* 0x001c580301007387 */ /* 0x0003e20000100800 */
[----:B0-----:R-:W-:-:S03]  /*11480*/  IADD3 R2, P2, R21, UR15, RZ ;  /* 0x0000000f15027c10 */ /* 0x001fc6000ff5e0ff */
[----:B------:R0:W-:Y:S01]  /*11490*/  STL [R1+0x1c60], R4 ;  /* 0x001c600401007387 */ /* 0x0001e20000100800 */
[----:B-1----:R-:W-:-:S03]  /*114a0*/  IADD3 R3, P1, R20, UR15, RZ ;  /* 0x0000000f14037c10 */ /* 0x002fc6000ff3e0ff */
[----:B------:R1:W-:Y:S01]  /*114b0*/  STL [R1+0x1c68], R2 ;  /* 0x001c680201007387 */ /* 0x0003e20000100800 */
[----:B0-----:R-:W-:-:S03]  /*114c0*/  IADD3 R4, P0, R19, UR15, RZ ;  /* 0x0000000f13047c10 */ /* 0x001fc6000ff1e0ff */
[----:B------:R0:W-:Y:S01]  /*114d0*/  STL [R1+0x1c74], R3 ;  /* 0x001c740301007387 */ /* 0x0001e20000100800 */
[----:B-1----:R-:W-:-:S03]  /*114e0*/  IADD3.X R2, R18, UR21, RZ, P6, !PT ;  /* 0x0000001512027c10 */ /* 0x002fc6000b7fe4ff */
        /* <DEDUP_REMOVED lines=18> */
[C---:B0-----:R-:W-:Y:S02]  /*11610*/  LOP3.LUT R4, R0.reuse, 0x430, RZ, 0x3c, !PT ;  /* 0x0000043000047812 */ /* 0x041fe400078e3cff */
[C---:B------:R-:W-:Y:S02]  /*11620*/  LOP3.LUT R4, R0.reuse, 0x60, RZ, 0x3c, !PT ;  /* 0x0000006000047812 */ /* 0x040fe400078e3cff */
[C---:B-1----:R-:W-:Y:S02]  /*11630*/  LOP3.LUT R3, R0.reuse, 0x410, RZ, 0x3c, !PT ;  /* 0x0000041000037812 */ /* 0x042fe400078e3cff */
[----:B--2---:R-:W-:-:S02]  /*11640*/  LOP3.LUT R2, R0, 0x20, RZ, 0x3c, !PT ;  /* 0x0000002000027812 */ /* 0x004fc400078e3cff */
[C---:B------:R-:W-:Y:S02]  /*11650*/  LOP3.LUT R2, R0.reuse, 0x450, RZ, 0x3c, !PT ;  /* 0x0000045000027812 */ /* 0x040fe400078e3cff */
[----:B------:R-:W-:Y:S02]  /*11660*/  IADD3 R2, P6, R25, UR11, RZ ;  /* 0x0000000b19027c10 */ /* 0x000fe4000ffde0ff */
[C---:B------:R-:W-:Y:S02]  /*11670*/  LOP3.LUT R3, R0.reuse, 0x40, RZ, 0x3c, !PT ;  /* 0x0000004000037812 */ /* 0x040fe400078e3cff */
[----:B------:R-:W-:Y:S01]  /*11680*/  LOP3.LUT R3, R0, 0x470, RZ, 0x3c, !PT ;  /* 0x0000047000037812 */ /* 0x000fe200078e3cff */
[----:B------:R0:W-:Y:S01]  /*11690*/  STL [R1+0x1c8c], R2 ;  /* 0x001c8c0201007387 */ /* 0x0001e20000100800 */
[----:B------:R-:W-:Y:S02]  /*116a0*/  IADD3 R4, P5, R24, UR11, RZ ;  /* 0x0000000b18047c10 */ /* 0x000fe4000ffbe0ff */
[----:B------:R-:W-:Y:S01]  /*116b0*/  IADD3 R3, P4, R23, UR11, RZ ;  /* 0x0000000b17037c10 */ /* 0x000fe2000ff9e0ff */
[----:B------:R-:W-:-:S02]  /*116c0*/  USHF.R.S32.HI UR6, URZ, 0x1f, UR11 ;  /* 0x0000001f3f067899 */ /* 0x000fc4000801140b */
[----:B------:R1:W-:Y:S01]  /*116d0*/  STL [R1+0x1c94], R4 ;  /* 0x001c940401007387 */ /* 0x0003e20000100800 */
[----:B0-----:R-:W-:-:S03]  /*116e0*/  IADD3 R2, P3, R22, UR11, RZ ;  /* 0x0000000b16027c10 */ /* 0x001fc6000ff7e0ff */
[----:B------:R0:W-:Y:S04]  /*116f0*/  STL [R1+0x1c9c], R3 ;  /* 0x001c9c0301007387 */ /* 0x0001e80000100800 */
[----:B------:R2:W-:Y:S01]  /*11700*/  STL [R1+0x1ca4], R2 ;  /* 0x001ca40201007387 */ /* 0x0005e20000100800 */
[----:B-1----:R-:W-:Y:S02]  /*11710*/  IADD3 R4, P2, R21, UR11, RZ ;  /* 0x0000000b15047c10 */ /* 0x002fe4000ff5e0ff */
[----:B0-----:R-:W-:-:S03]  /*11720*/  IADD3 R3, P1, R20, UR11, RZ ;  /* 0x0000000b14037c10 */ /* 0x001fc6000ff3e0ff */
[----:B------:R0:W-:Y:S01]  /*11730*/  STL [R1+0x1cac], R4 ;  /* 0x001cac0401007387 */ /* 0x0001e20000100800 */
[----:B--2---:R-:W-:-:S03]  /*11740*/  IADD3 R2, P0, R19, UR11, RZ ;  /* 0x0000000b13027c10 */ /* 0x004fc6000ff1e0ff */
[----:B------:R1:W-:Y:S04]  /*11750*/  STL [R1+0x1cb4], R3 ;  /* 0x001cb40301007387 */ /* 0x0003e80000100800 */
[----:B------:R2:W-:Y:S01]  /*11760*/  STL [R1+0x1cbc], R2 ;  /* 0x001cbc0201007387 */ /* 0x0005e20000100800 */
[----:B0-----:R-:W-:Y:S02]  /*11770*/  IADD3.X R4, R18, UR6, RZ, P6, !PT ;  /* 0x0000000612047c10 */ /* 0x001fe4000b7fe4ff */
[----:B-1----:R-:W-:-:S03]  /*11780*/  IADD3 R3, P6, R17, UR11, RZ ;  /* 0x0000000b11037c10 */ /* 0x002fc6000ffde0ff */
[----:B------:R0:W-:Y:S01]  /*11790*/  STL [R1+0x1c88], R4 ;  /* 0x001c880401007387 */ /* 0x0001e20000100800 */
[----:B--2---:R-:W-:-:S03]  /*117a0*/  IADD3.X R2, R16, UR6, RZ, P5, !PT ;  /* 0x0000000610027c10 */ /* 0x004fc6000affe4ff */
[----:B------:R1:W-:Y:S04]  /*117b0*/  STL [R1+0x1cc4], R3 ;  /* 0x001cc40301007387 */ /* 0x0003e80000100800 */
[----:B------:R2:W-:Y:S01]  /*117c0*/  STL [R1+0x1c90], R2 ;  /* 0x001c900201007387 */ /* 0x0005e20000100800 */
[----:B0-----:R-:W-:Y:S02]  /*117d0*/  IADD3 R4, P5, R25, UR8, RZ ;  /* 0x0000000819047c10 */ /* 0x001fe4000ffbe0ff */
[----:B-1----:R-:W-:-:S03]  /*117e0*/  IADD3.X R3, R15, UR6, RZ, P4, !PT ;  /* 0x000000060f037c10 */ /* 0x002fc6000a7fe4ff */
        /* <DEDUP_REMOVED lines=14> */
[----:B------:R1:W-:Y:S01]  /*118d0*/  STL [R1+0x1cb0], R3 ;  /* 0x001cb00301007387 */ /* 0x0003e20000100800 */
[----:B------:R-:W-:-:S03]  /*118e0*/  USHF.R.S32.HI UR13, URZ, 0x1f, UR8 ;  /* 0x0000001f3f0d7899 */ /* 0x000fc60008011408 */
        /* <DEDUP_REMOVED lines=29> */
[----:B------:R1:W-:Y:S01]  /*11ac0*/  STL [R1+0x1d24], R3 ;  /* 0x001d240301007387 */ /* 0x0003e20000100800 */
[----:B------:R-:W-:-:S03]  /*11ad0*/  USHF.R.S32.HI UR25, URZ, 0x1f, UR54 ;  /* 0x0000001f3f197899 */ /* 0x000fc60008011436 */
        /* <DEDUP_REMOVED lines=34> */
[----:B--2---:R-:W-:Y:S01]  /*11d00*/  IADD3.X R2, R11, UR25, RZ, P5, !PT ;  /* 0x000000190b027c10 */ /* 0x004fe2000affe4ff */
[----:B------:R-:W-:Y:S02]  /*11d10*/  USHF.R.S32.HI UR55, URZ, 0x1f, UR52 ;  /* 0x0000001f3f377899 */ /* 0x000fe40008011434 */
        /* <DEDUP_REMOVED lines=614> */
[----:B-1----:R-:W-:Y:S02]  /*14380*/  IADD3.X R3, R11, UR12, RZ, P0, !PT ;  /* 0x0000000c0b037c10 */ /* 0x002fe400087fe4ff */
[----:B--2---:R-:W-:Y:S01]  /*14390*/  IADD3.X R2, R10, UR12, RZ, P6, !PT ;  /* 0x0000000c0a027c10 */ /* 0x004fe2000b7fe4ff */
[----:B------:R0:W-:Y:S04]  /*143a0*/  STL [R1+0x21f8], R4 ;  /* 0x0021f80401007387 */ /* 0x0001e80000100800 */
[----:B------:R0:W-:Y:S04]  /*143b0*/  STL [R1+0x2208], R2 ;  /* 0x0022080201007387 */ /* 0x0001e80000100800 */
[----:B------:R0:W-:Y:S01]  /*143c0*/  STL [R1+0x2200], R3 ;  /* 0x0022000301007387 */ /* 0x0001e20000100800 */
[----:B------:R-:W-:-:S02]  /*143d0*/  USHF.L.U32 UR9, UR9, 0x6, URZ ;  /* 0x0000000609097899 */ /* 0x000fc4000800063f */
[----:B------:R-:W-:Y:S02]  /*143e0*/  USHF.L.U32 UR5, UR5, 0x6, URZ ;  /* 0x0000000605057899 */ /* 0x000fe4000800063f */
[----:B------:R-:W-:Y:S02]  /*143f0*/  USHF.R.S32.HI UR21, URZ, 0x1f, UR9 ;  /* 0x0000001f3f157899 */ /* 0x000fe40008011409 */
[----:B------:R-:W-:-:S12]  /*14400*/  USHF.R.S32.HI UR15, URZ, 0x1f, UR5 ;  /* 0x0000001f3f0f7899 */ /* 0x000fd80008011405 */
.L_x_2:
[----:B0-----:R-:W2:Y:S01]  /*14410*/  LDL R3, [R1+0xfd0] ;  /* 0x000fd00001037983 */ /* 0x001ea20000100800 */
[----:B------:R-:W0:Y:S03]  /*14420*/  LDC R14, c[0x0][0x230] ;  /* 0x00008c00ff0e7b82 */ /* 0x000e260000000800 */
[----:B-12---:R1:W-:Y:S04]  /*14430*/  STL [R1+0x4bdc], R3 ;  /* 0x004bdc0301007387 */ /* 0x0063e80000100800 */
[----:B------:R-:W2:Y:S04]  /*14440*/  LDL R2, [R1+0xfd4] ;  /* 0x000fd40001027983 */ /* 0x000ea80000100800 */
[----:B-1----:R-:W0:Y:S04]  /*14450*/  LDL R3, [R1+0x10e8] ;  /* 0x0010e80001037983 */ /* 0x002e280000100800 */
[----:B------:R-:W-:Y:S04]  /*14460*/  STL [R1+0x44d4], R12 ;  /* 0x0044d40c01007387 */ /* 0x000fe80000100800 */
        /* <DEDUP_REMOVED lines=450> */
[----:B------:R1:W-:Y:S04]  /*16090*/  STL [R1+0x4bd8], R13 ;  /* 0x004bd80d01007387 */ /* 0x0003e80000100800 */
        /* <DEDUP_REMOVED lines=22> */
[----:B-----5:R-:W-:Y:S04]  /*16200*/  STL [R1+0x431c], R0 ;  /* 0x00431c0001007387 */ /* 0x020fe80000100800 */
        /* <DEDUP_REMOVED lines=10> */
[----:B------:R-:W-:Y:S01]  /*162b0*/  STL [R1+0x4364], R0 ;  /* 0x0043640001007387 */ /* 0x000fe20000100800 */
[----:B0-----:R-:W-:-:S03]  /*162c0*/  IMAD R14, R3, -0x40, R14 ;  /* 0xffffffc0030e7824 */ /* 0x001fc600078e020e */
[----:B------:R-:W-:Y:S04]  /*162d0*/  STL [R1+0x436c], R0 ;  /* 0x00436c0001007387 */ /* 0x000fe80000100800 */
[----:B------:R-:W-:Y:S04]  /*162e0*/  STL [R1+0x4374], R0 ;  /* 0x0043740001007387 */ /* 0x000fe80000100800 */
[----:B------:R-:W-:Y:S04]  /*162f0*/  STL [R1+0x437c], R0 ;  /* 0x00437c0001007387 */ /* 0x000fe80000100800 */
[----:B------:R-:W-:Y:S04]  /*16300*/  STL [R1+0x4384], R0 ;  /* 0x0043840001007387 */ /* 0x000fe80000100800 */
[----:B------:R-:W2:Y:S01]  /*16310*/  LDL.LU R3, [R1+0x4bdc] ;  /* 0x004bdc0001037983 */ /* 0x000ea20000300800 */
[----:B------:R-:W-:-:S02]  /*16320*/  ISETP.GT.AND P0, PT, R14, RZ, PT ;  /* 0x000000ff0e00720c */ /* 0x000fc40003f04270 */
[----:B-1----:R-:W-:-:S11]  /*16330*/  PRMT R13, RZ, 0x7610, R13 ;  /* 0x00007610ff0d7816 */ /* 0x002fd6000000000d */
[----:B--2---:R-:W2:Y:S04]  /*16340*/  @P0 LDG.E.U8 R13, desc[UR32][R2.64] ;  /* 0x00000020020d0981 */ /* 0x004ea8000c1e1100 */
[----:B--2---:R0:W-:Y:S04]  /*16350*/  STL [R1+0xf94], R13 ;  /* 0x000f940d01007387 */ /* 0x0041e80000100800 */
[----:B0-----:R-:W2:Y:S04]  /*16360*/  LDL.LU R13, [R1+0x4bd8] ;  /* 0x004bd800010d7983 */ /* 0x001ea80000300800 */
[----:B------:R-:W3:Y:S04]  /*16370*/  LDL R2, [R1+0xfd8] ;  /* 0x000fd80001027983 */ /* 0x000ee80000100800 */
[----:B------:R-:W3:Y:S01]  /*16380*/  LDL R3, [R1+0xfdc] ;  /* 0x000fdc0001037983 */ /* 0x000ee20000100800 */
[----:B------:R-:W-:-:S02]  /*16390*/  PRMT R10, RZ, 0x7610, R10 ;  /* 0x00007610ff0a7816 */ /* 0x000fc4000000000a */
[----:B---3--:R-:W-:-:S04]  /*163a0*/  @P0 LOP3.LUT R3, R3, R2, RZ, 0x3c, !PT ;  /* 0x0000000203030212 */ /* 0x008fc800078e3cff */
[----:B------:R-:W-:-:S04]  /*163b0*/  @P0 LOP3.LUT R2, R3, R2, RZ, 0x3c, !PT ;  /* 0x0000000203020212 */ /* 0x000fc800078e3cff */
[----:B------:R-:W-:-:S05]  /*163c0*/  @P0 LOP3.LUT R3, R3, R2, RZ, 0x3c, !PT ;  /* 0x0000000203030212 */ /* 0x000fca00078e3cff */
[----:B------:R-:W3:Y:S04]  /*163d0*/  @P0 LDG.E.U8 R10, desc[UR32][R2.64] ;  /* 0x00000020020a0981 */ /* 0x000ee8000c1e1100 */
[----:B---3--:R0:W-:Y:S04]  /*163e0*/  STL [R1+0xf90], R10 ;  /* 0x000f900a01007387 */ /* 0x0081e80000100800 */
[----:B0-----:R-:W3:Y:S04]  /*163f0*/  LDL.LU R10, [R1+0x4bd4] ;  /* 0x004bd400010a7983 */ /* 0x001ee80000300800 */
[----:B------:R-:W4:Y:S04]  /*16400*/  LDL R2, [R1+0xfe0] ;  /* 0x000fe00001027983 */ /* 0x000f280000100800 */
[----:B------:R-:W4:Y:S01]  /*16410*/  LDL R3, [R1+0xfe4] ;  /* 0x000fe40001037983 */ /* 0x000f220000100800 */
[----:B------:R-:W-:-:S02]  /*16420*/  PRMT R12, RZ, 0x7610, R12 ;  /* 0x00007610ff0c7816 */ /* 0x000fc4000000000c */
[----:B----4-:R-:W-:-:S04]  /*16430*/  @P0 LOP3.LUT R3, R3, R2, RZ, 0x3c, !PT ;  /* 0x0000000203030212 */ /* 0x010fc800078e3cff */
[----:B------:R-:W-:-:S04]  /*16440*/  @P0 LOP3.LUT R2, R3, R2, RZ, 0x3c, !PT ;  /* 0x0000000203020212 */ /* 0x000fc800078e3cff */
[----:B------:R-:W-:-:S05]  /*16450*/  @P0 LOP3.LUT R3, R3, R2, RZ, 0x3c, !PT ;  /* 0x0000000203030212 */ /* 0x000fca00078e3cff */
[----:B------:R-:W4:Y:S04]  /*16460*/  @P0 LDG.E.U8 R12, desc[UR32][R2.64] ;  /* 0x00000020020c0981 */ /* 0x000f28000c1e1100 */
[----:B----4-:R0:W-:Y:S04]  /*16470*/  STL [R1+0xf8c], R12 ;  /* 0x000f8c0c01007387 */ /* 0x0101e80000100800 */
[----:B0-----:R-:W4:Y:S04]  /*16480*/  LDL.LU R12, [R1+0x4bd0] ;  /* 0x004bd000010c7983 */ /* 0x001f280000300800 */
[----:B------:R-:W2:Y:S04]  /*16490*/  LDL R2, [R1+0xfe8] ;  /* 0x000fe80001027983 */ /* 0x000ea80000100800 */
[----:B------:R-:W2:Y:S01]  /*164a0*/  LDL R3, [R1+0xfec] ;  /* 0x000fec0001037983 */ /* 0x000ea20000100800 */
[----:B---3--:R-:W-:-:S02]  /*164b0*/  PRMT R10, RZ, 0x7610, R10 ;  /* 0x00007610ff0a7816 */ /* 0x008fc4000000000a */
[----:B--2---:R-:W-:-:S04]  /*164c0*/  @P0 LOP3.LUT R3, R3, R2, RZ, 0x3c, !PT ;  /* 0x0000000203030212 */ /* 0x004fc800078e3cff */
[----:B------:R-:W-:-:S04]  /*164d0*/  @P0 LOP3.LUT R2, R3, R2, RZ, 0x3c, !PT ;  /* 0x0000000203020212 */ /* 0x000fc800078e3cff */
[----:B------:R-:W-:-:S05]  /*164e0*/  @P0 LOP3.LUT R3, R3, R2, RZ, 0x3c, !PT ;  /* 0x0000000203030212 */ /* 0x000fca00078e3cff */
[----:B------:R-:W2:Y:S04]  /*164f0*/  @P0 LDG.E.U8 R10, desc[UR32][R2.64] ;  /* 0x00000020020a0981 */ /* 0x000ea8000c1e1100 */
[----:B--2---:R0:W-:Y:S04]  /*16500*/  STL [R1+0xf88], R10 ;  /* 0x000f880a01007387 */ /* 0x0041e80000100800 */
[----:B0-----:R-:W2:Y:S04]  /*16510*/  LDL.LU R10, [R1+0x4bcc] ;  /* 0x004bcc00010a7983 */ /* 0x001ea80000300800 */
[----:B------:R-:W3:Y:S04]  /*16520*/  LDL R2, [R1+0xff0] ;  /* 0x000ff00001027983 */ /* 0x000ee80000100800 */
[----:B------:R-:W3:Y:S01]  /*16530*/  LDL R3, [R1+0xff4] ;  /* 0x000ff40001037983 */ /* 0x000ee20000100800 */
[----:B----4-:R-:W-:-:S02]  /*16540*/  PRMT R12, RZ, 0x7610, R12 ;  /* 0x00007610ff0c7816 */ /* 0x010fc4000000000c */
        /* <DEDUP_REMOVED lines=8> */
[----:B--2---:R-:W-:-:S02]  /*165d0*/  PRMT R10, RZ, 0x7610, R10 ;  /* 0x00007610ff0a7816 */ /* 0x004fc4000000000a */
[----:B----4-:R-:W-:-:S04]  /*165e0*/  @P0 LOP3.LUT R3, R3, R2, RZ, 0x3c, !PT ;  /* 0x0000000203030212 */ /* 0x010fc800078e3cff */
[----:B------:R-:W-:-:S04]  /*165f0*/  @P0 LOP3.LUT R2, R3, R2, RZ, 0x3c, !PT ;  /* 0x0000000203020212 */ /* 0x000fc800078e3cff */
[----:B------:R-:W-:-:S05]  /*16600*/  @P0 LOP3.LUT R3, R3, R2, RZ, 0x3c, !PT ;  /* 0x0000000203030212 */ /* 0x000fca00078e3cff */
[----:B------:R-:W2:Y:S04]  /*16610*/  @P0 LDG.E.U8 R10, desc[UR32][R2.64] ;  /* 0x00000020020a0981 */ /* 0x000ea8000c1e1100 */
[----:B--2---:R0:W-:Y:S04]  /*16620*/  STL [R1+0xf80], R10 ;  /* 0x000f800a01007387 */ /* 0x0041e80000100800 */
[----:B0-----:R-:W2:Y:S04]  /*16630*/  LDL.LU R10, [R1+0x4bc4] ;  /* 0x004bc400010a7983 */ /* 0x001ea80000300800 */
[----:B------:R-:W4:Y:S04]  /*16640*/  LDL R2, [R1+0x1000] ;  /* 0x0010000001027983 */ /* 0x000f280000100800 */
[----:B------:R-:W4:Y:S01]  /*16650*/  LDL R3, [R1+0x1004] ;  /* 0x0010040001037983 */ /* 0x000f220000100800 */
[----:B---3--:R-:W-:-:S02]  /*16660*/  PRMT R12, RZ, 0x7610, R12 ;  /* 0x00007610ff0c7816 */ /* 0x008fc4000000000c */
[----:B----4-:R-:W-:-:S04]  /*16670*/  @P0 LOP3.LUT R3, R3, R2, RZ, 0x3c, !PT ;  /* 0x0000000203030212 */ /* 0x010fc800078e3cff */
        /* <DEDUP_REMOVED lines=11> */
[----:B------:R-:W2:Y:S01]  /*16730*/  @P0 LDG.E.U8 R10, desc[UR32][R2.64] ;  /* 0x00000020020a0981 */ /* 0x000ea2000c1e1100 */
[----:B------:R-:W-:-:S03]  /*16740*/  ISETP.GT.AND P1, PT, R14, 0x1, PT ;  /* 0x000000010e00780c */ /* 0x000fc60003f24270 */
        /* <DEDUP_REMOVED lines=3935> */
[----:B------:R-:W4:Y:S02]  /*25d40*/  LDL R3, [R1+0x1478] ;  /* 0x0014780001037983 */ /* 0x000f240000100800 */
[----:B----4-:R-:W-:-:S02]  /*25d50*/  @P0 LOP3.LUT R3, R3, R2, RZ, 0x3c, !PT ;  /* 0x0000000203030212 */ /* 0x010fc400078e3cff */
[----:B---3--:R-:W-:Y:S02]  /*25d60*/  PRMT R12, RZ, 0x7610, R12 ;  /* 0x00007610ff0c7816 */ /* 0x008fe4000000000c */
[----:B------:R-:W-:-:S04]  /*25d70*/  @P0 LOP3.LUT R2, R3, R2, RZ, 0x3c, !PT ;  /* 0x0000000203020212 */ /* 0x000fc800078e3cff */
[----:B------:R-:W-:-:S05]  /*25d80*/  @P0 LOP3.LUT R3, R3, R2, RZ, 0x3c, !PT ;  /* 0x0000000203030212 */ /* 0x000fca00078e3cff */
[----:B------:R-:W3:Y:S01]  /*25d90*/  @P0 LDG.E.U8 R12, desc[UR32][R2.64] ;  /* 0x00000020020c0981 */ /* 0x000ee2000c1e1100 */
[----:B------:R-:W-:-:S03]  /*25da0*/  ISETP.GT.AND P1, PT, R14, 0x37, PT ;  /* 0x000000370e00780c */ /* 0x000fc60003f24270 */
        /* <DEDUP_REMOVED lines=120> */
[----:B------:R-:W2:Y:S04]  /*26530*/  LDL R2, [R1+0x1404] ;  /* 0x0014040001027983 */ /* 0x000ea80000100800 */
[----:B------:R-:W2:Y:S01]  /*26540*/  LDL R3, [R1+0x1408] ;  /* 0x0014080001037983 */ /* 0x000ea20000100800 */
[----:B------:R-:W-:-:S02]  /*26550*/  PRMT R4, RZ, 0x7610, R4 ;  /* 0x00007610ff047816 */ /* 0x000fc40000000004 */
[----:B--2---:R-:W-:-:S04]  /*26560*/  @P0 LOP3.LUT R3, R3, R2, RZ, 0x3c, !PT ;  /* 0x0000000203030212 */ /* 0x004fc800078e3cff */
        /* <DEDUP_REMOVED lines=20> */
[----:B------:R-:W3:Y:S01]  /*266b0*/  @P0 LDG.E.U8 R6, desc[UR32][R2.64] ;  /* 0x0000002002060981 */ /* 0x000ee2000c1e1100 */
[----:B------:R-:W-:-:S03]  /*266c0*/  ISETP.GT.AND P1, PT, R14, 0x39, PT ;  /* 0x000000390e00780c */ /* 0x000fc60003f24270 */
        /* <DEDUP_REMOVED lines=71> */
[----:B------:R-:W4:Y:S01]  /*26b40*/  @P1 LDG.E.U8 R22, desc[UR32][R2.64] ;  /* 0x0000002002161981 */ /* 0x000f22000c1e1100 */
[----:B------:R-:W-:-:S03]  /*26b50*/  ISETP.GT.AND P0, PT, R14, 0x3a, PT ;  /* 0x0000003a0e00780c */ /* 0x000fc60003f04270 */
        /* <DEDUP_REMOVED lines=26> */
[----:B------:R0:W4:Y:S04]  /*26d00*/  @P0 LDG.E.U8 R12, desc[UR32][R2.64] ;  /* 0x00000020020c0981 */ /* 0x000128000c1e1100 */
[----:B------:R-:W0:Y:S04]  /*26d10*/  LDL R2, [R1+0x1394] ;  /* 0x0013940001027983 */ /* 0x000e280000100800 */
[----:B------:R-:W0:Y:S01]  /*26d20*/  LDL R3, [R1+0x1398] ;  /* 0x0013980001037983 */ /* 0x000e220000100800 */
[----:B------:R-:W-:Y:S02]  /*26d30*/  PRMT R10, RZ, 0x7610, R10 ;  /* 0x00007610ff0a7816 */ /* 0x000fe4000000000a */
[----:B0-----:R-:W-:-:S04]  /*26d40*/  @P0 LOP3.LUT R3, R3, R2, RZ, 0x3c, !PT ;  /* 0x0000000203030212 */ /* 0x001fc800078e3cff */
[----:B------:R-:W-:-:S04]  /*26d50*/  @P0 LOP3.LUT R2, R3, R2, RZ, 0x3c, !PT ;  /* 0x0000000203020212 */ /* 0x000fc800078e3cff */
[----:B------:R-:W-:Y:S01]  /*26d60*/  @P0 LOP3.LUT R3, R3, R2, RZ, 0x3c, !PT ;  /* 0x0000000203030212 */ /* 0x000fe200078e3cff */
[----:B----4-:R0:W-:Y:S04]  /*26d70*/  STL [R1+0x4c], R12 ;  /* 0x00004c0c01007387 */ /* 0x0101e80000100800 */
[----:B------:R1:W4:Y:S01]  /*26d80*/  @P0 LDG.E.U8 R10, desc[UR32][R2.64] ;  /* 0x00000020020a0981 */ /* 0x000322000c1e1100 */
[----:B------:R-:W-:-:S03]  /*26d90*/  PRMT R16, RZ, 0x7610, R16 ;  /* 0x00007610ff107816 */ /* 0x000fc60000000010 */
[----:B0-----:R-:W3:Y:S04]  /*26da0*/  LDL R12, [R1+0x1378] ;  /* 0x00137800010c7983 */ /* 0x001ee80000100800 */
[----:B------:R-:W1:Y:S04]  /*26db0*/  LDL R2, [R1+0x138c] ;  /* 0x00138c0001027983 */ /* 0x000e680000100800 */
[----:B------:R-:W1:Y:S02]  /*26dc0*/  LDL R3, [R1+0x1390] ;  /* 0x0013900001037983 */ /* 0x000e640000100800 */
[----:B-1----:R-:W-:-:S04]  /*26dd0*/  @P0 LOP3.LUT R3, R3, R2, RZ, 0x3c, !PT ;  /* 0x0000000203030212 */ /* 0x002fc800078e3cff */
[----:B------:R-:W-:-:S04]  /*26de0*/  @P0 LOP3.LUT R2, R3, R2, RZ, 0x3c, !PT ;  /* 0x0000000203020212 */ /* 0x000fc800078e3cff */
[----:B------:R-:W-:-:S05]  /*26df0*/  @P0 LOP3.LUT R3, R3, R2, RZ, 0x3c, !PT ;  /* 0x0000000203030212 */ /* 0x000fca00078e3cff */
[----:B------:R-:W2:Y:S04]  /*26e00*/  @P0 LDG.E.U8 R16, desc[UR32][R2.64] ;  /* 0x0000002002100981 */ /* 0x000ea8000c1e1100 */
[----:B----4-:R0:W-:Y:S04]  /*26e10*/  STL [R1+0x48], R10 ;  /* 0x0000480a01007387 */ /* 0x0101e80000100800 */
[----:B0-----:R-:W4:Y:S04]  /*26e20*/  LDL R10, [R1+0x1370] ;  /* 0x00137000010a7983 */ /* 0x001f280000100800 */
        /* <DEDUP_REMOVED lines=17> */
[----:B------:R0:W4:Y:S04]  /*26f40*/  @P0 LDG.E.U8 R13, desc[UR32][R2.64] ;  /* 0x00000020020d0981 */ /* 0x000128000c1e1100 */
[----:B------:R-:W2:Y:S01]  /*26f50*/  LDL R3, [R1+0x1374] ;  /* 0x0013740001037983 */ /* 0x000ea20000100800 */
[----:B------:R-:W-:Y:S01]  /*26f60*/  PRMT R11, RZ, 0x7610, R11 ;  /* 0x00007610ff0b7816 */ /* 0x000fe2000000000b */
[----:B0-----:R-:W-:Y:S01]  /*26f70*/  @P0 IMAD.MOV.U32 R2, RZ, RZ, R12 ;  /* 0x000000ffff020224 */ /* 0x001fe200078e000c */
[----:B------:R-:W-:Y:S01]  /*26f80*/  ISETP.GT.AND P1, PT, R14, 0x3b, PT ;  /* 0x0000003b0e00780c */ /* 0x000fe20003f24270 */
[----:B----4-:R0:W-:Y:S01]  /*26f90*/  STL [R1+0x3c], R13 ;  /* 0x00003c0d01007387 */ /* 0x0101e20000100800 */
[----:B------:R-:W-:-:S03]  /*26fa0*/  PRMT R4, RZ, 0x7610, R4 ;  /* 0x00007610ff047816 */ /* 0x000fc60000000004 */
[----:B------:R-:W4:Y:S04]  /*26fb0*/  LDL R12, [R1+0x134c] ;  /* 0x00134c00010c7983 */ /* 0x000f280000100800 */
[----:B--2---:R1:W2:Y:S04]  /*26fc0*/  @P0 LDG.E.U8 R11, desc[UR32][R2.64] ;  /* 0x00000020020b0981 */ /* 0x0042a8000c1e1100 */
[----:B0-----:R-:W3:Y:S04]  /*26fd0*/  LDL R13, [R1+0x1358] ;  /* 0x00135800010d7983 */ /* 0x001ee80000100800 */
[----:B------:R-:W4:Y:S01]  /*26fe0*/  LDL R3, [R1+0x136c] ;  /* 0x00136c0001037983 */ /* 0x000f220000100800 */
[----:B-1----:R-:W-:-:S03]  /*26ff0*/  @P1 IMAD.MOV.U32 R2, RZ, RZ, R10 ;  /* 0x000000ffff021224 */ /* 0x002fc600078e000a */
[----:B--2---:R0:W-:Y:S01]  /*27000*/  STL [R1+0x38], R11 ;  /* 0x0000380b01007387 */ /* 0x0041e20000100800 */
[----:B------:R-:W-:-:S03]  /*27010*/  PRMT R19, RZ, 0x7610, R19 ;  /* 0x00007610ff137816 */ /* 0x000fc60000000013 */
[----:B------:R-:W2:Y:S04]  /*27020*/  LDL R10, [R1+0x1344] ;  /* 0x00134400010a7983 */ /* 0x000ea80000100800 */
[----:B----4-:R1:W4:Y:S04]  /*27030*/  @P1 LDG.E.U8 R4, desc[UR32][R2.64] ;  /* 0x0000002002041981 */ /* 0x010328000c1e1100 */
[----:B0-----:R-:W2:Y:S04]  /*27040*/  LDL R11, [R1+0x1350] ;  /* 0x00135000010b7983 */ /* 0x001ea80000100800 */
[----:B------:R-:W1:Y:S04]  /*27050*/  LDL R2, [R1+0x1364] ;  /* 0x0013640001027983 */ /* 0x000e680000100800 */
[----:B------:R-:W1:Y:S02]  /*27060*/  LDL R3, [R1+0x1368] ;  /* 0x0013680001037983 */ /* 0x000e640000100800 */
[----:B-1----:R-:W-:-:S04]  /*27070*/  @P1 LOP3.LUT R3, R3, R2, RZ, 0x3c, !PT ;  /* 0x0000000203031212 */ /* 0x002fc800078e3cff */
[----:B------:R-:W-:-:S04]  /*27080*/  @P1 LOP3.LUT R2, R3, R2, RZ, 0x3c, !PT ;  /* 0x0000000203021212 */ /* 0x000fc800078e3cff */
[----:B------:R-:W-:-:S05]  /*27090*/  @P1 LOP3.LUT R3, R3, R2, RZ, 0x3c, !PT ;  /* 0x0000000203031212 */ /* 0x000fca00078e3cff */
[----:B------:R-:W3:Y:S04]  /*270a0*/  @P1 LDG.E.U8 R19, desc[UR32][R2.64] ;  /* 0x0000002002131981 */ /* 0x000ee8000c1e1100 */
[----:B----4-:R0:W-:Y:S04]  /*270b0*/  STL [R1+0x34], R4 ;  /* 0x0000340401007387 */ /* 0x0101e80000100800 */
[----:B0-----:R-:W4:Y:S04]  /*270c0*/  LDL R4, [R1+0x1348] ;  /* 0x0013480001047983 */ /* 0x001f280000100800 */
        /* <DEDUP_REMOVED lines=8> */
[----:B------:R-:W2:Y:S01]  /*27150*/  @P1 LDG.E.U8 R21, desc[UR32][R2.64] ;  /* 0x0000002002151981 */ /* 0x000ea2000c1e1100 */
[----:B------:R-:W-:-:S03]  /*27160*/  PRMT R23, RZ, 0x7610, R23 ;  /* 0x00007610ff177816 */ /* 0x000fc60000000017 */
[----:B--2---:R0:W-:Y:S04]  /*27170*/  STL [R1+0x2c], R21 ;  /* 0x00002c1501007387 */ /* 0x0041e80000100800 */
[----:B0-----:R-:W2:Y:S04]  /*27180*/  LDL.LU R21, [R1+0x4484] ;  /* 0x0044840001157983 */ /* 0x001ea80000300800 */
[----:B------:R-:W4:Y:S01]  /*27190*/  LDL R3, [R1+0x1354] ;  /* 0x0013540001037983 */ /* 0x000f220000100800 */
[----:B------:R-:W-:Y:S01]  /*271a0*/  @P1 IMAD.MOV.U32 R2, RZ, RZ, R13 ;  /* 0x000000ffff021224 */ /* 0x000fe200078e000d */
[----:B------:R-:W-:-:S02]  /*271b0*/  PRMT R25, RZ, 0x7610, R25 ;  /* 0x00007610ff197816 */ /* 0x000fc40000000019 */
[----:B------:R-:W-:Y:S01]  /*271c0*/  PRMT R27, RZ, 0x7610, R27 ;  /* 0x00007610ff1b7816 */ /* 0x000fe2000000001b */
[----:B------:R-:W3:Y:S04]  /*271d0*/  LDL R13, [R1+0x1338] ;  /* 0x00133800010d7983 */ /* 0x000ee80000100800 */
[----:B----4-:R0:W4:Y:S02]  /*271e0*/  @P1 LDG.E.U8 R23, desc[UR32][R2.64] ;  /* 0x0000002002171981 */ /* 0x010124000c1e1100 */
[----:B0-----:R-:W-:Y:S02]  /*271f0*/  @P1 IMAD.MOV.U32 R2, RZ, RZ, R11 ;  /* 0x000000ffff021224 */ /* 0x001fe400078e000b */
[----:B------:R-:W-:-:S05]  /*27200*/  @P1 IMAD.MOV.U32 R3, RZ, RZ, R12 ;  /* 0x000000ffff031224 */ /* 0x000fca00078e000c */
[----:B------:R0:W2:Y:S02]  /*27210*/  @P1 LDG.E.U8 R25, desc[UR32][R2.64] ;  /* 0x0000002002191981 */ /* 0x0000a4000c1e1100 */
[----:B0-----:R-:W-:Y:S02]  /*27220*/  @P1 IMAD.MOV.U32 R2, RZ, RZ, R4 ;  /* 0x000000ffff021224 */ /* 0x001fe400078e0004 */
[----:B------:R-:W-:-:S05]  /*27230*/  @P1 IMAD.MOV.U32 R3, RZ, RZ, R10 ;  /* 0x000000ffff031224 */ /* 0x000fca00078e000a */
[----:B------:R-:W3:Y:S04]  /*27240*/  @P1 LDG.E.U8 R27, desc[UR32][R2.64] ;  /* 0x00000020021b1981 */ /* 0x000ee8000c1e1100 */
[----:B----4-:R0:W-:Y:S04]  /*27250*/  STL [R1+0x28], R23 ;  /* 0x0000281701007387 */ /* 0x0101e80000100800 */
[----:B0-----:R-:W4:Y:S04]  /*27260*/  LDL.LU R23, [R1+0x4480] ;  /* 0x0044800001177983 */ /* 0x001f280000300800 */
[----:B------:R-:W4:Y:S04]  /*27270*/  LDL R12, [R1+0x132c] ;  /* 0x00132c00010c7983 */ /* 0x000f280000100800 */
[----:B------:R-:W4:Y:S04]  /*27280*/  LDL R11, [R1+0x1330] ;  /* 0x00133000010b7983 */ /* 0x000f280000100800 */
[----:B--2---:R0:W-:Y:S04]  /*27290*/  STL [R1+0x24], R25 ;  /* 0x0000241901007387 */ /* 0x0041e80000100800 */
[----:B0-----:R-:W2:Y:S04]  /*272a0*/  LDL.LU R25, [R1+0x447c] ;  /* 0x00447c0001197983 */ /* 0x001ea80000300800 */
[----:B------:R-:W2:Y:S04]  /*272b0*/  LDL R10, [R1+0x1324] ;  /* 0x00132400010a7983 */ /* 0x000ea80000100800 */
[----:B------:R-:W2:Y:S04]  /*272c0*/  LDL R4, [R1+0x1328] ;  /* 0x0013280001047983 */ /* 0x000ea80000100800 */
        /* <DEDUP_REMOVED lines=8> */
[----:B------:R-:W4:Y:S01]  /*27350*/  @P1 LDG.E.U8 R29, desc[UR32][R2.64] ;  /* 0x00000020021d1981 */ /* 0x000f22000c1e1100 */
[----:B------:R-:W-:Y:S02]  /*27360*/  ISETP.GT.AND P0, PT, R14, 0x3c, PT ;  /* 0x0000003c0e00780c */ /* 0x000fe40003f04270 */
[----:B------:R-:W-:Y:S01]  /*27370*/  PRMT R8, RZ, 0x7610, R8 ;  /* 0x00007610ff087816 */ /* 0x000fe20000000008 */
[----:B----4-:R0:W-:Y:S04]  /*27380*/  STL [R1+0x1c], R29 ;  /* 0x00001c1d01007387 */ /* 0x0101e80000100800 */
[----:B0-----:R-:W4:Y:S04]  /*27390*/  LDL.LU R29, [R1+0x4474] ;  /* 0x00447400011d7983 */ /* 0x001f280000300800 */
[----:B------:R-:W2:Y:S01]  /*273a0*/  LDL R3, [R1+0x1334] ;  /* 0x0013340001037983 */ /* 0x000ea20000100800 */
[----:B------:R-:W-:Y:S01]  /*273b0*/  @P1 IMAD.MOV.U32 R2, RZ, RZ, R13 ;  /* 0x000000ffff021224 */ /* 0x000fe200078e000d */
[----:B------:R-:W-:-:S02]  /*273c0*/  PRMT R6, RZ, 0x7610, R6 ;  /* 0x00007610ff067816 */ /* 0x000fc40000000006 */
[----:B------:R-:W-:Y:S01]  /*273d0*/  PRMT R0, RZ, 0x7610, R0 ;  /* 0x00007610ff007816 */ /* 0x000fe20000000000 */
[----:B------:R-:W3:Y:S04]  /*273e0*/  LDL R13, [R1+0x1314] ;  /* 0x00131400010d7983 */ /* 0x000ee80000100800 */
[----:B--2---:R0:W2:Y:S02]  /*273f0*/  @P1 LDG.E.U8 R8, desc[UR32][R2.64] ;  /* 0x0000002002081981 */ /* 0x0040a4000c1e1100 */
[----:B0-----:R-:W-:Y:S02]  /*27400*/  @P0 IMAD.MOV.U32 R2, RZ, RZ, R11 ;  /* 0x000000ffff020224 */ /* 0x001fe400078e000b */
[----:B------:R-:W-:-:S05]  /*27410*/  @P0 IMAD.MOV.U32 R3, RZ, RZ, R12 ;  /* 0x000000ffff030224 */ /* 0x000fca00078e000c */
[----:B------:R0:W4:Y:S02]  /*27420*/  @P0 LDG.E.U8 R6, desc[UR32][R2.64] ;  /* 0x0000002002060981 */ /* 0x000124000c1e1100 */
[----:B0-----:R-:W-:Y:S02]  /*27430*/  @P0 IMAD.MOV.U32 R2, RZ, RZ, R4 ;  /* 0x000000ffff020224 */ /* 0x001fe400078e0004 */
[----:B------:R-:W-:-:S05]  /*27440*/  @P0 IMAD.MOV.U32 R3, RZ, RZ, R10 ;  /* 0x000000ffff030224 */ /* 0x000fca00078e000a */
[----:B------:R0:W3:Y:S04]  /*27450*/  @P0 LDG.E.U8 R0, desc[UR32][R2.64] ;  /* 0x0000002002000981 */ /* 0x0000e8000c1e1100 */
[----:B--2---:R1:W-:Y:S04]  /*27460*/  STL [R1+0x18], R8 ;  /* 0x0000180801007387 */ /* 0x0043e80000100800 */
[----:B------:R-:W2:Y:S04]  /*27470*/  LDL R12, [R1+0x130c] ;  /* 0x00130c00010c7983 */ /* 0x000ea80000100800 */
[----:B-1----:R-:W3:Y:S04]  /*27480*/  LDL R8, [R1+0x1318] ;  /* 0x0013180001087983 */ /* 0x002ee80000100800 */
[----:B----4-:R1:W-:Y:S04]  /*27490*/  STL [R1+0x14], R6 ;  /* 0x0000140601007387 */ /* 0x0103e80000100800 */
[----:B------:R-:W0:Y:S04]  /*274a0*/  LDL R2, [R1+0x131c] ;  /* 0x00131c0001027983 */ /* 0x000e280000100800 */
[----:B------:R-:W0:Y:S01]  /*274b0*/  LDL R3, [R1+0x1320] ;  /* 0x0013200001037983 */ /* 0x000e220000100800 */
[----:B------:R-:W-:-:S02]  /*274c0*/  PRMT R15, RZ, 0x7610, R15 ;  /* 0x00007610ff0f7816 */ /* 0x000fc4000000000f */
[----:B------:R-:W-:Y:S01]  /*274d0*/  PRMT R7, RZ, 0x7610, R7 ;  /* 0x00007610ff077816 */ /* 0x000fe20000000007 */
[----:B------:R-:W4:Y:S04]  /*274e0*/  LDL R11, [R1+0x1304] ;  /* 0x00130400010b7983 */ /* 0x000f280000100800 */
[----:B------:R-:W4:Y:S04]  /*274f0*/  LDL R10, [R1+0x1308] ;  /* 0x00130800010a7983 */ /* 0x000f280000100800 */
[----:B------:R-:W4:Y:S04]  /*27500*/  LDL R4, [R1+0x12fc] ;  /* 0x0012fc0001047983 */ /* 0x000f280000100800 */
[----:B-1----:R-:W2:Y:S01]  /*27510*/  LDL R6, [R1+0x1310] ;  /* 0x0013100001067983 */ /* 0x002ea20000100800 */
[----:B0-----:R-:W-:-:S04]  /*27520*/  @P0 LOP3.LUT R3, R3, R2, RZ, 0x3c, !PT ;  /* 0x0000000203030212 */ /* 0x001fc800078e3cff */
[----:B------:R-:W-:-:S04]  /*27530*/  @P0 LOP3.LUT R2, R3, R2, RZ, 0x3c, !PT ;  /* 0x0000000203020212 */ /* 0x000fc800078e3cff */
[----:B------:R-:W-:-:S05]  /*27540*/  @P0 LOP3.LUT R3, R3, R2, RZ, 0x3c, !PT ;  /* 0x0000000203030212 */ /* 0x000fca00078e3cff */
[----:B------:R3:W4:Y:S02]  /*27550*/  @P0 LDG.E.U8 R15, desc[UR32][R2.64] ;  /* 0x00000020020f0981 */ /* 0x000724000c1e1100 */
[----:B---3--:R-:W-:Y:S02]  /*27560*/  @P0 IMAD.MOV.U32 R2, RZ, RZ, R8 ;  /* 0x000000ffff020224 */ /* 0x008fe400078e0008 */
[----:B------:R-:W-:-:S05]  /*27570*/  @P0 IMAD.MOV.U32 R3, RZ, RZ, R13 ;  /* 0x000000ffff030224 */ /* 0x000fca00078e000d */
[----:B------:R2:W3:Y:S04]  /*27580*/  @P0 LDG.E.U8 R7, desc[UR32][R2.64] ;  /* 0x0000002002070981 */ /* 0x0004e8000c1e1100 */
[----:B------:R0:W-:Y:S04]  /*27590*/  STL [R1+0x10], R0 ;  /* 0x0000100001007387 */ /* 0x0001e80000100800 */
[----:B------:R-:W4:Y:S04]  /*275a0*/  LDL R8, [R1+0x12f4] ;  /* 0x0012f40001087983 */ /* 0x000f280000100800 */
[----:B0-----:R-:W4:Y:S01]  /*275b0*/  LDL R0, [R1+0x1300] ;  /* 0x0013000001007983 */ /* 0x001f220000100800 */
[----:B------:R-:W-:Y:S01]  /*275c0*/  PRMT R5, RZ, 0x7610, R5 ;  /* 0x00007610ff057816 */ /* 0x000fe20000000005 */
[----:B--2---:R-:W-:-:S02]  /*275d0*/  @P0 IMAD.MOV.U32 R2, RZ, RZ, R6 ;  /* 0x000000ffff020224 */ /* 0x004fc400078e0006 */
[----:B------:R-:W-:Y:S01]  /*275e0*/  @P0 IMAD.MOV.U32 R3, RZ, RZ, R12 ;  /* 0x000000ffff030224 */ /* 0x000fe200078e000c */
[----:B------:R-:W-:-:S04]  /*275f0*/  PRMT R9, RZ, 0x7610, R9 ;  /* 0x00007610ff097816 */ /* 0x000fc80000000009 */
[----:B------:R4:W2:Y:S04]  /*27600*/  @P0 LDG.E.U8 R5, desc[UR32][R2.64] ;  /* 0x0000002002050981 */ /* 0x0008a8000c1e1100 */
[----:B---3--:R0:W-:Y:S01]  /*27610*/  STL [R1+0x8], R7 ;  /* 0x0000080701007387 */ /* 0x0081e20000100800 */
[----:B----4-:R-:W-:Y:S02]  /*27620*/  @P0 IMAD.MOV.U32 R2, RZ, RZ, R10 ;  /* 0x000000ffff020224 */ /* 0x010fe400078e000a */
[----:B------:R-:W-:Y:S01]  /*27630*/  @P0 IMAD.MOV.U32 R3, RZ, RZ, R11 ;  /* 0x000000ffff030224 */ /* 0x000fe200078e000b */
[----:B------:R-:W-:Y:S02]  /*27640*/  PRMT R28, RZ, 0x7610, R28 ;  /* 0x00007610ff1c7816 */ /* 0x000fe4000000001c */
[----:B------:R-:W-:Y:S01]  /*27650*/  PRMT R26, RZ, 0x7610, R26 ;  /* 0x00007610ff1a7816 */ /* 0x000fe2000000001a */
[----:B------:R-:W3:Y:S04]  /*27660*/  LDL R6, [R1+0x12ec] ;  /* 0x0012ec0001067983 */ /* 0x000ee80000100800 */
[----:B------:R1:W4:Y:S04]  /*27670*/  @P0 LDG.E.U8 R9, desc[UR32][R2.64] ;  /* 0x0000002002090981 */ /* 0x000328000c1e1100 */
[----:B0-----:R-:W2:Y:S01]  /*27680*/  LDL R7, [R1+0x12f8] ;  /* 0x0012f80001077983 */ /* 0x001ea20000100800 */
[----:B-1----:R-:W-:-:S02]  /*27690*/  @P0 IMAD.MOV.U32 R2, RZ, RZ, R0 ;  /* 0x000000ffff020224 */ /* 0x002fc400078e0000 */
[----:B------:R-:W-:-:S05]  /*276a0*/  @P0 IMAD.MOV.U32 R3, RZ, RZ, R4 ;  /* 0x000000ffff030224 */ /* 0x000fca00078e0004 */
[----:B------:R0:W3:Y:S02]  /*276b0*/  @P0 LDG.E.U8 R28, desc[UR32][R2.64] ;  /* 0x00000020021c0981 */ /* 0x0000e4000c1e1100 */
[----:B0-----:R-:W-:Y:S02]  /*276c0*/  @P0 IMAD.MOV.U32 R3, RZ, RZ, R8 ;  /* 0x000000ffff030224 */ /* 0x001fe400078e0008 */
[----:B--2---:R-:W-:-:S05]  /*276d0*/  @P0 IMAD.MOV.U32 R2, RZ, RZ, R7 ;  /* 0x000000ffff020224 */ /* 0x004fca00078e0007 */
[----:B------:R-:W2:Y:S04]  /*276e0*/  @P0 LDG.E.U8 R26, desc[UR32][R2.64] ;  /* 0x00000020021a0981 */ /* 0x000ea8000c1e1100 */
[----:B------:R0:W-:Y:S04]  /*276f0*/  STL [R1+0x4], R5 ;  /* 0x0000040501007387 */ /* 0x0001e80000100800 */
[----:B------:R-:W2:Y:S04]  /*27700*/  LDL R4, [R1+0x12e4] ;  /* 0x0012e40001047983 */ /* 0x000ea80000100800 */
[----:B------:R-:W2:Y:S04]  /*27710*/  LDL R0, [R1+0x12e8] ;  /* 0x0012e80001007983 */ /* 0x000ea80000100800 */
[----:B0-----:R-:W2:Y:S04]  /*27720*/  LDL R5, [R1+0x12f0] ;  /* 0x0012f00001057983 */ /* 0x001ea80000100800 */
[----:B----4-:R0:W-:Y:S04]  /*27730*/  STL [R1], R9 ;  /* 0x0000000901007387 */ /* 0x0101e80000100800 */
[----:B---3--:R-:W-:Y:S04]  /*27740*/  STL [R1+0x4454], R28 ;  /* 0x0044541c01007387 */ /* 0x008fe80000100800 */
[----:B------:R-:W3:Y:S04]  /*27750*/  LDL R8, [R1+0x12e0] ;  /* 0x0012e00001087983 */ /* 0x000ee80000100800 */
[----:B0-----:R-:W4:Y:S01]  /*27760*/  LDL R9, [R1+0x12dc] ;  /* 0x0012dc0001097983 */ /* 0x001f220000100800 */
[----:B------:R-:W-:-:S03]  /*27770*/  ISETP.GT.AND P1, PT, R14, 0x3d, PT ;  /* 0x0000003d0e00780c */ /* 0x000fc60003f24270 */
[----:B--2---:R-:W-:Y:S04]  /*27780*/  STL [R1+0x4458], R26 ;  /* 0x0044581a01007387 */ /* 0x004fe80000100800 */
[----:B------:R-:W-:Y:S04]  /*27790*/  STL [R1+0xc], R15 ;  /* 0x00000c0f01007387 */ /* 0x000fe80000100800 */
[----:B------:R-:W2:Y:S04]  /*277a0*/  LDL R10, [R1+0x12d4] ;  /* 0x0012d400010a7983 */ /* 0x000ea80000100800 */
[----:B------:R-:W2:Y:S01]  /*277b0*/  LDL R7, [R1+0x12d8] ;  /* 0x0012d80001077983 */ /* 0x000ea20000100800 */
[----:B------:R-:W-:Y:S01]  /*277c0*/  PRMT R24, RZ, 0x7610, R24 ;  /* 0x00007610ff187816 */ /* 0x000fe20000000018 */
[----:B------:R-:W-:Y:S01]  /*277d0*/  @P1 IMAD.MOV.U32 R3, RZ, RZ, R6 ;  /* 0x000000ffff031224 */ /* 0x000fe200078e0006 */
[----:B------:R-:W-:Y:S01]  /*277e0*/  PRMT R22, RZ, 0x7610, R22 ;  /* 0x00007610ff167816 */ /* 0x000fe20000000016 */
[----:B------:R-:W2:Y:S01]  /*277f0*/  LDL R6, [R1+0x12cc] ;  /* 0x0012cc0001067983 */ /* 0x000ea20000100800 */
[----:B------:R-:W-:Y:S01]  /*27800*/  @P1 IMAD.MOV.U32 R2, RZ, RZ, R5 ;  /* 0x000000ffff021224 */ /* 0x000fe200078e0005 */
[----:B------:R-:W-:-:S02]  /*27810*/  PRMT R20, RZ, 0x7610, R20 ;  /* 0x00007610ff147816 */ /* 0x000fc40000000014 */
[----:B------:R-:W2:Y:S04]  /*27820*/  LDL R5, [R1+0x12d0] ;  /* 0x0012d00001057983 */ /* 0x000ea80000100800 */
[----:B------:R0:W2:Y:S02]  /*27830*/  @P1 LDG.E.U8 R24, desc[UR32][R2.64] ;  /* 0x0000002002181981 */ /* 0x0000a4000c1e1100 */
[----:B0-----:R-:W-:Y:S02]  /*27840*/  @P1 IMAD.MOV.U32 R2, RZ, RZ, R0 ;  /* 0x000000ffff021224 */ /* 0x001fe400078e0000 */
[----:B------:R-:W-:-:S05]  /*27850*/  @P1 IMAD.MOV.U32 R3, RZ, RZ, R4 ;  /* 0x000000ffff031224 */ /* 0x000fca00078e0004 */
[----:B------:R3:W2:Y:S01]  /*27860*/  @P1 LDG.E.U8 R22, desc[UR32][R2.64] ;  /* 0x0000002002161981 */ /* 0x0006a2000c1e1100 */
[----:B------:R-:W-:Y:S01]  /*27870*/  PRMT R18, RZ, 0x7610, R18 ;  /* 0x00007610ff127816 */ /* 0x000fe20000000012 */
[----:B---3--:R-:W-:Y:S02]  /*27880*/  @P1 IMAD.MOV.U32 R2, RZ, RZ, R8 ;  /* 0x000000ffff021224 */ /* 0x008fe400078e0008 */
[----:B----4-:R-:W-:-:S05]  /*27890*/  @P1 IMAD.MOV.U32 R3, RZ, RZ, R9 ;  /* 0x000000ffff031224 */ /* 0x010fca00078e0009 */
[----:B------:R2:W3:Y:S02]  /*278a0*/  @P1 LDG.E.U8 R20, desc[UR32][R2.64] ;  /* 0x0000002002141981 */ /* 0x0004e4000c1e1100 */
[----:B--2---:R-:W-:Y:S02]  /*278b0*/  @P1 IMAD.MOV.U32 R3, RZ, RZ, R10 ;  /* 0x000000ffff031224 */ /* 0x004fe400078e000a */
[----:B------:R-:W-:-:S05]  /*278c0*/  @P1 IMAD.MOV.U32 R2, RZ, RZ, R7 ;  /* 0x000000ffff021224 */ /* 0x000fca00078e0007 */
[----:B------:R0:W2:Y:S04]  /*278d0*/  @P1 LDG.E.U8 R18, desc[UR32][R2.64] ;  /* 0x0000002002121981 */ /* 0x0000a8000c1e1100 */
[----:B------:R-:W-:Y:S04]  /*278e0*/  STL [R1+0x4424], R24 ;  /* 0x0044241801007387 */ /* 0x000fe80000100800 */
[----:B------:R-:W4:Y:S04]  /*278f0*/  LDL R4, [R1+0x12c4] ;  /* 0x0012c40001047983 */ /* 0x000f280000100800 */
[----:B------:R-:W4:Y:S01]  /*27900*/  LDL R0, [R1+0x12c8] ;  /* 0x0012c80001007983 */ /* 0x000f220000100800 */
[----:B------:R-:W-:Y:S01]  /*27910*/  PRMT R16, RZ, 0x7610, R16 ;  /* 0x00007610ff107816 */ /* 0x000fe20000000010 */
[----:B0-----:R-:W-:-:S02]  /*27920*/  @P1 IMAD.MOV.U32 R2, RZ, RZ, R5 ;  /* 0x000000ffff021224 */ /* 0x001fc400078e0005 */
[----:B------:R-:W-:-:S05]  /*27930*/  @P1 IMAD.MOV.U32 R3, RZ, RZ, R6 ;  /* 0x000000ffff031224 */ /* 0x000fca00078e0006 */
[----:B------:R0:W4:Y:S04]  /*27940*/  @P1 LDG.E.U8 R16, desc[UR32][R2.64] ;  /* 0x0000002002101981 */ /* 0x000128000c1e1100 */
[----:B------:R-:W-:Y:S04]  /*27950*/  STL [R1+0x4428], R22 ;  /* 0x0044281601007387 */ /* 0x000fe80000100800 */
[----:B------:R-:W4:Y:S04]  /*27960*/  LDL R9, [R1+0x12bc] ;  /* 0x0012bc0001097983 */ /* 0x000f280000100800 */
[----:B------:R-:W4:Y:S04]  /*27970*/  LDL R8, [R1+0x12c0] ;  /* 0x0012c00001087983 */ /* 0x000f280000100800 */
[----:B---3--:R-:W-:Y:S04]  /*27980*/  STL [R1+0x442c], R20 ;  /* 0x00442c1401007387 */ /* 0x008fe80000100800 */
[----:B--2---:R-:W-:Y:S04]  /*27990*/  STL [R1+0x4430], R18 ;  /* 0x0044301201007387 */ /* 0x004fe80000100800 */
[----:B------:R-:W2:Y:S04]  /*279a0*/  LDL R7, [R1+0x12b4] ;  /* 0x0012b40001077983 */ /* 0x000ea80000100800 */
[----:B------:R-:W2:Y:S01]  /*279b0*/  LDL R6, [R1+0x12b8] ;  /* 0x0012b80001067983 */ /* 0x000ea20000100800 */
[----:B0-----:R-:W-:Y:S01]  /*279c0*/  PRMT R2, RZ, 0x7610, R2 ;  /* 0x00007610ff027816 */ /* 0x001fe20000000002 */
[----:B----4-:R-:W-:-:S02]  /*279d0*/  @P1 IMAD.MOV.U32 R5, RZ, RZ, R4 ;  /* 0x000000ffff051224 */ /* 0x010fc400078e0004 */
[----:B------:R-:W-:Y:S01]  /*279e0*/  @P1 IMAD.MOV.U32 R4, RZ, RZ, R0 ;  /* 0x000000ffff041224 */ /* 0x000fe200078e0000 */
[----:B------:R-:W-:-:S04]  /*279f0*/  PRMT R3, RZ, 0x7610, R3 ;  /* 0x00007610ff037816 */ /* 0x000fc80000000003 */
[----:B------:R0:W3:Y:S04]  /*27a00*/  @P1 LDG.E.U8 R2, desc[UR32][R4.64] ;  /* 0x0000002004021981 */ /* 0x0000e8000c1e1100 */
[----:B------:R-:W-:Y:S04]  /*27a10*/  STL [R1+0x4434], R16 ;  /* 0x0044341001007387 */ /* 0x000fe80000100800 */
[----:B------:R-:W4:Y:S04]  /*27a20*/  LDL R12, [R1+0x12ac] ;  /* 0x0012ac00010c7983 */ /* 0x000f280000100800 */
[----:B------:R-:W4:Y:S01]  /*27a30*/  LDL R0, [R1+0x12b0] ;  /* 0x0012b00001007983 */ /* 0x000f220000100800 */
[----:B0-----:R-:W-:-:S02]  /*27a40*/  @P1 IMAD.MOV.U32 R5, RZ, RZ, R9 ;  /* 0x000000ffff051224 */ /* 0x001fc400078e0009 */
[----:B------:R-:W-:-:S05]  /*27a50*/  @P1 IMAD.MOV.U32 R4, RZ, RZ, R8 ;  /* 0x000000ffff041224 */ /* 0x000fca00078e0008 */
[----:B------:R0:W4:Y:S02]  /*27a60*/  @P1 LDG.E.U8 R3, desc[UR32][R4.64] ;  /* 0x0000002004031981 */ /* 0x000124000c1e1100 */
[----:B0-----:R-:W-:-:S06]  /*27a70*/  PRMT R4, RZ, 0x7610, R4 ;  /* 0x00007610ff047816 */ /* 0x001fcc0000000004 */
[----:B--2---:R4:W2:Y:S01]  /*27a80*/  @P1 LDG.E.U8 R4, desc[UR32][R6.64] ;  /* 0x0000002006041981 */ /* 0x0048a2000c1e1100 */
[----:B------:R-:W-:Y:S02]  /*27a90*/  ISETP.GT.AND P0, PT, R14, 0x3e, PT ;  /* 0x0000003e0e00780c */ /* 0x000fe40003f04270 */
[----:B------:R-:W-:Y:S01]  /*27aa0*/  PRMT R5, RZ, 0x7610, R5 ;  /* 0x00007610ff057816 */ /* 0x000fe20000000005 */
[----:B---3--:R-:W-:Y:S04]  /*27ab0*/  STL [R1+0x4438], R2 ;  /* 0x0044380201007387 */ /* 0x008fe80000100800 */
[----:B------:R-:W3:Y:S04]  /*27ac0*/  LDL R9, [R1+0x12a4] ;  /* 0x0012a40001097983 */ /* 0x000ee80000100800 */
[----:B------:R-:W3:Y:S02]  /*27ad0*/  LDL R8, [R1+0x12a8] ;  /* 0x0012a80001087983 */ /* 0x000ee40000100800 */
[----:B----4-:R-:W-:-:S02]  /*27ae0*/  @P0 IMAD.MOV.U32 R6, RZ, RZ, R0 ;  /* 0x000000ffff060224 */ /* 0x010fc400078e0000 */
[----:B------:R-:W-:-:S05]  /*27af0*/  @P0 IMAD.MOV.U32 R7, RZ, RZ, R12 ;  /* 0x000000ffff070224 */ /* 0x000fca00078e000c */
[----:B------:R0:W4:Y:S04]  /*27b00*/  @P0 LDG.E.U8 R5, desc[UR32][R6.64] ;  /* 0x0000002006050981 */ /* 0x000128000c1e1100 */
[----:B------:R1:W-:Y:S04]  /*27b10*/  STL [R1+0x443c], R3 ;  /* 0x00443c0301007387 */ /* 0x0003e80000100800 */
[----:B------:R-:W4:Y:S04]  /*27b20*/  LDL R11, [R1+0x129c] ;  /* 0x00129c00010b7983 */ /* 0x000f280000100800 */
[----:B------:R-:W4:Y:S04]  /*27b30*/  LDL R10, [R1+0x12a0] ;  /* 0x0012a000010a7983 */ /* 0x000f280000100800 */
[----:B--2---:R2:W-:Y:S04]  /*27b40*/  STL [R1+0x4440], R4 ;  /* 0x0044400401007387 */ /* 0x0045e80000100800 */
[----:B-1----:R-:W4:Y:S04]  /*27b50*/  LDL R3, [R1+0x1298] ;  /* 0x0012980001037983 */ /* 0x002f280000100800 */
[----:B------:R-:W4:Y:S04]  /*27b60*/  LDL R2, [R1+0x128c] ;  /* 0x00128c0001027983 */ /* 0x000f280000100800 */
[----:B------:R-:W4:Y:S04]  /*27b70*/  LDL R0, [R1+0x1290] ;  /* 0x0012900001007983 */ /* 0x000f280000100800 */
[----:B--2---:R-:W2:Y:S01]  /*27b80*/  LDL R4, [R1+0x1294] ;  /* 0x0012940001047983 */ /* 0x004ea20000100800 */
[----:B0-----:R-:W-:-:S02]  /*27b90*/  PRMT R6, RZ, 0x7610, R6 ;  /* 0x00007610ff067816 */ /* 0x001fc40000000006 */
[----:B------:R-:W-:-:S04]  /*27ba0*/  PRMT R7, RZ, 0x7610, R7 ;  /* 0x00007610ff077816 */ /* 0x000fc80000000007 */
[----:B---3--:R0:W3:Y:S04]  /*27bb0*/  @P0 LDG.E.U8 R6, desc[UR32][R8.64] ;  /* 0x0000002008060981 */ /* 0x0080e8000c1e1100 */
[----:B----4-:R1:W-:Y:S04]  /*27bc0*/  STL [R1+0x43f8], R5 ;  /* 0x0043f80501007387 */ /* 0x0103e80000100800 */
[----:B------:R-:W4:Y:S01]  /*27bd0*/  LDL R12, [R1+0x1284] ;  /* 0x00128400010c7983 */ /* 0x000f220000100800 */
[----:B0-----:R-:W-:Y:S02]  /*27be0*/  @P0 IMAD.MOV.U32 R9, RZ, RZ, R11 ;  /* 0x000000ffff090224 */ /* 0x001fe400078e000b */
[----:B------:R-:W-:Y:S01]  /*27bf0*/  @P0 IMAD.MOV.U32 R8, RZ, RZ, R10 ;  /* 0x000000ffff080224 */ /* 0x000fe200078e000a */
[----:B-1----:R-:W4:Y:S04]  /*27c00*/  LDL R5, [R1+0x1288] ;  /* 0x0012880001057983 */ /* 0x002f280000100800 */
[----:B------:R0:W4:Y:S02]  /*27c10*/  @P0 LDG.E.U8 R7, desc[UR32][R8.64] ;  /* 0x0000002008070981 */ /* 0x000124000c1e1100 */
[----:B0-----:R-:W-:-:S02]  /*27c20*/  PRMT R8, RZ, 0x7610, R8 ;  /* 0x00007610ff087816 */ /* 0x001fc40000000008 */
[----:B------:R-:W-:Y:S01]  /*27c30*/  PRMT R9, RZ, 0x7610, R9 ;  /* 0x00007610ff097816 */ /* 0x000fe20000000009 */
[----:B------:R-:W-:Y:S02]  /*27c40*/  @P0 IMAD.MOV.U32 R10, RZ, RZ, R3 ;  /* 0x000000ffff0a0224 */ /* 0x000fe400078e0003 */
[----:B--2---:R-:W-:-:S05]  /*27c50*/  @P0 IMAD.MOV.U32 R11, RZ, RZ, R4 ;  /* 0x000000ffff0b0224 */ /* 0x004fca00078e0004 */
[----:B------:R0:W2:Y:S02]  /*27c60*/  @P0 LDG.E.U8 R8, desc[UR32][R10.64] ;  /* 0x000000200a080981 */ /* 0x0000a4000c1e1100 */
[----:B0-----:R-:W-:Y:S02]  /*27c70*/  @P0 IMAD.MOV.U32 R10, RZ, RZ, R0 ;  /* 0x000000ffff0a0224 */ /* 0x001fe400078e0000 */
[----:B------:R-:W-:-:S05]  /*27c80*/  @P0 IMAD.MOV.U32 R11, RZ, RZ, R2 ;  /* 0x000000ffff0b0224 */ /* 0x000fca00078e0002 */
[----:B------:R0:W2:Y:S04]  /*27c90*/  @P0 LDG.E.U8 R9, desc[UR32][R10.64] ;  /* 0x000000200a090981 */ /* 0x0000a8000c1e1100 */
[----:B---3--:R1:W-:Y:S04]  /*27ca0*/  STL [R1+0x43fc], R6 ;  /* 0x0043fc0601007387 */ /* 0x0083e80000100800 */
[----:B----4-:R-:W-:Y:S01]  /*27cb0*/  STL [R1+0x4400], R7 ;  /* 0x0044000701007387 */ /* 0x010fe20000100800 */
[----:B------:R-:W-:-:S03]  /*27cc0*/  @P0 IMAD.MOV.U32 R13, RZ, RZ, R12 ;  /* 0x000000ffff0d0224 */ /* 0x000fc600078e000c */
[----:B------:R-:W3:Y:S04]  /*27cd0*/  LDL R4, [R1+0x127c] ;  /* 0x00127c0001047983 */ /* 0x000ee80000100800 */
[----:B------:R-:W4:Y:S01]  /*27ce0*/  LDL R3, [R1+0x1280] ;  /* 0x0012800001037983 */ /* 0x000f220000100800 */
[----:B------:R-:W-:Y:S01]  /*27cf0*/  @P0 IMAD.MOV.U32 R12, RZ, RZ, R5 ;  /* 0x000000ffff0c0224 */ /* 0x000fe200078e0005 */
[----:B0-----:R-:W-:-:S06]  /*27d00*/  PRMT R10, RZ, 0x7610, R10 ;  /* 0x00007610ff0a7816 */ /* 0x001fcc000000000a */
[----:B------:R4:W3:Y:S01]  /*27d10*/  @P0 LDG.E.U8 R10, desc[UR32][R12.64] ;  /* 0x000000200c0a0981 */ /* 0x0008e2000c1e1100 */
[----:B------:R-:W0:Y:S03]  /*27d20*/  S2R R15, SR_TID.X ;  /* 0x00000000000f7919 */ /* 0x000e260000002100 */
[----:B--2---:R-:W-:Y:S04]  /*27d30*/  STL [R1+0x4404], R8 ;  /* 0x0044040801007387 */ /* 0x004fe80000100800 */
[----:B------:R-:W2:Y:S04]  /*27d40*/  LDL R2, [R1+0x1274] ;  /* 0x0012740001027983 */ /* 0x000ea80000100800 */
[----:B------:R-:W2:Y:S04]  /*27d50*/  LDL R0, [R1+0x1278] ;  /* 0x0012780001007983 */ /* 0x000ea80000100800 */
[----:B------:R-:W-:Y:S04]  /*27d60*/  STL [R1+0x4408], R9 ;  /* 0x0044080901007387 */ /* 0x000fe80000100800 */
[----:B-1----:R-:W2:Y:S04]  /*27d70*/  LDL R6, [R1+0x126c] ;  /* 0x00126c0001067983 */ /* 0x002ea80000100800 */
[----:B------:R-:W2:Y:S01]  /*27d80*/  LDL R5, [R1+0x1270] ;  /* 0x0012700001057983 */ /* 0x000ea20000100800 */
[----:B0-----:R-:W-:Y:S01]  /*27d90*/  LOP3.LUT R11, R15, 0x3f, RZ, 0xc0, !PT ;  /* 0x0000003f0f0b7812 */ /* 0x001fe200078ec0ff */
[----:B----4-:R-:W-:-:S02]  /*27da0*/  @P0 IMAD.MOV.U32 R12, RZ, RZ, R3 ;  /* 0x000000ffff0c0224 */ /* 0x010fc400078e0003 */
[----:B---3--:R-:W-:Y:S01]  /*27db0*/  @P0 IMAD.MOV.U32 R13, RZ, RZ, R4 ;  /* 0x000000ffff0d0224 */ /* 0x008fe200078e0004 */
[----:B------:R-:W-:Y:S02]  /*27dc0*/  ISETP.GE.AND P2, PT, R11, R14, PT ;  /* 0x0000000e0b00720c */ /* 0x000fe40003f46270 */
[----:B------:R-:W-:Y:S02]  /*27dd0*/  PRMT R11, RZ, 0x7610, R11 ;  /* 0x00007610ff0b7816 */ /* 0x000fe4000000000b */
[----:B------:R-:W-:-:S04]  /*27de0*/  ISETP.GT.AND P1, PT, R14, 0x3f, PT ;  /* 0x0000003f0e00780c */ /* 0x000fc80003f24270 */
[----:B------:R0:W3:Y:S04]  /*27df0*/  @P0 LDG.E.U8 R11, desc[UR32][R12.64] ;  /* 0x000000200c0b0981 */ /* 0x0000e8000c1e1100 */
[----:B------:R1:W-:Y:S04]  /*27e00*/  STL [R1+0x440c], R10 ;  /* 0x00440c0a01007387 */ /* 0x0003e80000100800 */
[----:B------:R-:W4:Y:S04]  /*27e10*/  LDL R4, [R1+0x1264] ;  /* 0x0012640001047983 */ /* 0x000f280000100800 */
[----:B------:R-:W4:Y:S01]  /*27e20*/  LDL R3, [R1+0x1268] ;  /* 0x0012680001037983 */ /* 0x000f220000100800 */
[----:B0-----:R-:W-:-:S02]  /*27e30*/  PRMT R12, RZ, 0x7610, R12 ;  /* 0x00007610ff0c7816 */ /* 0x001fc4000000000c */
[----:B------:R-:W-:Y:S01]  /*27e40*/  PRMT R13, RZ, 0x7610, R13 ;  /* 0x00007610ff0d7816 */ /* 0x000fe2000000000d */
[----:B--2---:R-:W-:Y:S02]  /*27e50*/  @P0 IMAD.MOV.U32 R15, RZ, RZ, R2 ;  /* 0x000000ffff0f0224 */ /* 0x004fe400078e0002 */
[----:B------:R-:W-:-:S05]  /*27e60*/  @P0 IMAD.MOV.U32 R14, RZ, RZ, R0 ;  /* 0x000000ffff0e0224 */ /* 0x000fca00078e0000 */
[----:B------:R0:W2:Y:S02]  /*27e70*/  @P0 LDG.E.U8 R12, desc[UR32][R14.64] ;  /* 0x000000200e0c0981 */ /* 0x0000a4000c1e1100 */
[----:B0-----:R-:W-:Y:S02]  /*27e80*/  @P1 IMAD.MOV.U32 R15, RZ, RZ, R6 ;  /* 0x000000ffff0f1224 */ /* 0x001fe400078e0006 */
[----:B------:R-:W-:-:S05]  /*27e90*/  @P1 IMAD.MOV.U32 R14, RZ, RZ, R5 ;  /* 0x000000ffff0e1224 */ /* 0x000fca00078e0005 */
[----:B------:R4:W2:Y:S01]  /*27ea0*/  @P1 LDG.E.U8 R13, desc[UR32][R14.64] ;  /* 0x000000200e0d1981 */ /* 0x0008a2000c1e1100 */
[----:B------:R-:W-:-:S03]  /*27eb0*/  PRMT R17, RZ, 0x7610, R17 ;  /* 0x00007610ff117816 */ /* 0x000fc60000000011 */
[----:B---3--:R-:W-:Y:S04]  /*27ec0*/  STL [R1+0x43f4], R11 ;  /* 0x0043f40b01007387 */ /* 0x008fe80000100800 */
[----:B------:R-:W3:Y:S01]  /*27ed0*/  LDL R2, [R1+0x125c] ;  /* 0x00125c0001027983 */ /* 0x000ee20000100800 */
[----:B----4-:R-:W-:Y:S02]  /*27ee0*/  @P1 IMAD.MOV.U32 R14, RZ, RZ, R3 ;  /* 0x000000ffff0e1224 */ /* 0x010fe400078e0003 */
[----:B------:R-:W-:Y:S01]  /*27ef0*/  @P1 IMAD.MOV.U32 R15, RZ, RZ, R4 ;  /* 0x000000ffff0f1224 */ /* 0x000fe200078e0004 */
[----:B------:R-:W4:Y:S04]  /*27f00*/  LDL R0, [R1+0x1260] ;  /* 0x0012600001007983 */ /* 0x000f280000100800 */
[----:B------:R3:W4:Y:S04]  /*27f10*/  @P1 LDG.E.U8 R17, desc[UR32][R14.64] ;  /* 0x000000200e111981 */ /* 0x000728000c1e1100 */
[----:B--2---:R-:W-:Y:S04]  /*27f20*/  STL [R1+0x4410], R12 ;  /* 0x0044100c01007387 */ /* 0x004fe80000100800 */
[----:B-1----:R-:W2:Y:S04]  /*27f30*/  LDL R10, [R1+0x1254] ;  /* 0x00125400010a7983 */ /* 0x002ea80000100800 */
[----:B------:R-:W2:Y:S04]  /*27f40*/  LDL R9, [R1+0x1258] ;  /* 0x0012580001097983 */ /* 0x000ea80000100800 */
[----:B------:R-:W2:Y:S04]  /*27f50*/  LDL R8, [R1+0x124c] ;  /* 0x00124c0001087983 */ /* 0x000ea80000100800 */
[----:B------:R-:W2:Y:S04]  /*27f60*/  LDL R7, [R1+0x1250] ;  /* 0x0012500001077983 */ /* 0x000ea80000100800 */
[----:B------:R-:W-:Y:S04]  /*27f70*/  STL [R1+0x4388], R13 ;  /* 0x0043880d01007387 */ /* 0x000fe80000100800 */
[----:B------:R-:W2:Y:S04]  /*27f80*/  LDL R6, [R1+0x1244] ;  /* 0x0012440001067983 */ /* 0x000ea80000100800 */
[----:B------:R-:W2:Y:S04]  /*27f90*/  LDL R5, [R1+0x1248] ;  /* 0x0012480001057983 */ /* 0x000ea80000100800 */
[----:B------:R-:W2:Y:S04]  /*27fa0*/  LDL R4, [R1+0x123c] ;  /* 0x00123c0001047983 */ /* 0x000ea80000100800 */
[----:B------:R-:W2:Y:S01]  /*27fb0*/  LDL R3, [R1+0x1240] ;  /* 0x0012400001037983 */ /* 0x000ea20000100800 */
[----:B------:R-:W-:Y:S01]  /*27fc0*/  PRMT R19, RZ, 0x7610, R19 ;  /* 0x00007610ff137816 */ /* 0x000fe20000000013 */
[----:B---3--:R-:W-:-:S02]  /*27fd0*/  @P1 IMAD.MOV.U32 R15, RZ, RZ, R2 ;  /* 0x000000ffff0f1224 */ /* 0x008fc400078e0002 */
[----:B----4-:R-:W-:Y:S01]  /*27fe0*/  @P1 IMAD.MOV.U32 R14, RZ, RZ, R0 ;  /* 0x000000ffff0e1224 */ /* 0x010fe200078e0000 */
[----:B------:R-:W-:Y:S01]  /*27ff0*/  PRMT R21, RZ, 0x7610, R21 ;  /* 0x00007610ff157816 */ /* 0x000fe20000000015 */
[----:B------:R-:W-:Y:S04]  /*28000*/  STL [R1+0x438c], R17 ;  /* 0x00438c1101007387 */ /* 0x000fe80000100800 */
[----:B------:R-:W3:Y:S04]  /*28010*/  LDL R2, [R1+0x1234] ;  /* 0x0012340001027983 */ /* 0x000ee80000100800 */
[----:B------:R-:W4:Y:S04]  /*28020*/  LDL R0, [R1+0x1238] ;  /* 0x0012380001007983 */ /* 0x000f280000100800 */
[----:B------:R2:W3:Y:S01]  /*28030*/  @P1 LDG.E.U8 R19, desc[UR32][R14.64] ;  /* 0x000000200e131981 */ /* 0x0004e2000c1e1100 */
[----:B------:R-:W-:-:S02]  /*28040*/  PRMT R23, RZ, 0x7610, R23 ;  /* 0x00007610ff177816 */ /* 0x000fc40000000017 */
[----:B------:R-:W-:Y:S02]  /*28050*/  PRMT R25, RZ, 0x7610, R25 ;  /* 0x00007610ff197816 */ /* 0x000fe40000000019 */
[----:B------:R-:W-:Y:S01]  /*28060*/  PRMT R27, RZ, 0x7610, R27 ;  /* 0x00007610ff1b7816 */ /* 0x000fe2000000001b */
[----:B--2---:R-:W-:Y:S02]  /*28070*/  @P1 IMAD.MOV.U32 R15, RZ, RZ, R10 ;  /* 0x000000ffff0f1224 */ /* 0x004fe400078e000a */
[----:B------:R-:W-:-:S05]  /*28080*/  @P1 IMAD.MOV.U32 R14, RZ, RZ, R9 ;  /* 0x000000ffff0e1224 */ /* 0x000fca00078e0009 */
[----:B------:R0:W2:Y:S02]  /*28090*/  @P1 LDG.E.U8 R21, desc[UR32][R14.64] ;  /* 0x000000200e151981 */ /* 0x0000a4000c1e1100 */
[----:B0-----:R-:W-:Y:S02]  /*280a0*/  @P1 IMAD.MOV.U32 R14, RZ, RZ, R7 ;  /* 0x000000ffff0e1224 */ /* 0x001fe400078e0007 */
[----:B------:R-:W-:-:S05]  /*280b0*/  @P1 IMAD.MOV.U32 R15, RZ, RZ, R8 ;  /* 0x000000ffff0f1224 */ /* 0x000fca00078e0008 */
[----:B------:R0:W2:Y:S02]  /*280c0*/  @P1 LDG.E.U8 R23, desc[UR32][R14.64] ;  /* 0x000000200e171981 */ /* 0x0000a4000c1e1100 */
[----:B0-----:R-:W-:Y:S02]  /*280d0*/  @P1 IMAD.MOV.U32 R14, RZ, RZ, R5 ;  /* 0x000000ffff0e1224 */ /* 0x001fe400078e0005 */
[----:B------:R-:W-:-:S05]  /*280e0*/  @P1 IMAD.MOV.U32 R15, RZ, RZ, R6 ;  /* 0x000000ffff0f1224 */ /* 0x000fca00078e0006 */
[----:B------:R0:W2:Y:S02]  /*280f0*/  @P1 LDG.E.U8 R25, desc[UR32][R14.64] ;  /* 0x000000200e191981 */ /* 0x0000a4000c1e1100 */
[----:B0-----:R-:W-:Y:S02]  /*28100*/  @P1 IMAD.MOV.U32 R14, RZ, RZ, R3 ;  /* 0x000000ffff0e1224 */ /* 0x001fe400078e0003 */
[----:B------:R-:W-:-:S05]  /*28110*/  @P1 IMAD.MOV.U32 R15, RZ, RZ, R4 ;  /* 0x000000ffff0f1224 */ /* 0x000fca00078e0004 */
[----:B------:R4:W2:Y:S01]  /*28120*/  @P1 LDG.E.U8 R27, desc[UR32][R14.64] ;  /* 0x000000200e1b1981 */ /* 0x0008a2000c1e1100 */
[----:B------:R-:W-:Y:S01]  /*28130*/  PRMT R29, RZ, 0x7610, R29 ;  /* 0x00007610ff1d7816 */ /* 0x000fe2000000001d */
[----:B----4-:R-:W-:Y:S02]  /*28140*/  @P1 IMAD.MOV.U32 R14, RZ, RZ, R0 ;  /* 0x000000ffff0e1224 */ /* 0x010fe400078e0000 */
[----:B---3--:R-:W-:-:S05]  /*28150*/  @P1 IMAD.MOV.U32 R15, RZ, RZ, R2 ;  /* 0x000000ffff0f1224 */ /* 0x008fca00078e0002 */
[----:B------:R-:W3:Y:S04]  /*28160*/  @P1 LDG.E.U8 R29, desc[UR32][R14.64] ;  /* 0x000000200e1d1981 */ /* 0x000ee8000c1e1100 */
[----:B------:R-:W-:Y:S01]  /*28170*/  STL [R1+0x4390], R19 ;  /* 0x0043901301007387 */ /* 0x000fe20000100800 */
[----:B------:R-:W0:Y:S01]  /*28180*/  S2R R16, SR_TID.X ;  /* 0x0000000000107919 */ /* 0x000e220000002100 */
[----:B------:R-:W-:Y:S06]  /*28190*/  BAR.SYNC.DEFER_BLOCKING 0x0 ;  /* 0x0000000000007b1d */ /* 0x000fec0000010000 */
[----:B--2---:R-:W-:Y:S04]  /*281a0*/  STL [R1+0x4394], R21 ;  /* 0x0043941501007387 */ /* 0x004fe80000100800 */
[----:B------:R-:W-:Y:S04]  /*281b0*/  STL [R1+0x4398], R23 ;  /* 0x0043981701007387 */ /* 0x000fe80000100800 */
[----:B------:R-:W-:Y:S04]  /*281c0*/  STL [R1+0x439c], R25 ;  /* 0x00439c1901007387 */ /* 0x000fe80000100800 */
[----:B------:R-:W2:Y:S04]  /*281d0*/  LDL.LU R4, [R1+0xf94] ;  /* 0x000f940001047983 */ /* 0x000ea80000300800 */
[----:B------:R-:W4:Y:S04]  /*281e0*/  LDL.LU R26, [R1+0xf90] ;  /* 0x000f9000011a7983 */ /* 0x000f280000300800 */
[----:B------:R-:W4:Y:S04]  /*281f0*/  LDL.LU R22, [R1+0xf8c] ;  /* 0x000f8c0001167983 */ /* 0x000f280000300800 */
[----:B------:R1:W-:Y:S04]  /*28200*/  STL [R1+0x43a0], R27 ;  /* 0x0043a01b01007387 */ /* 0x0003e80000100800 */
[----:B------:R-:W4:Y:S04]  /*28210*/  LDL.LU R3, [R1+0xf88] ;  /* 0x000f880001037983 */ /* 0x000f280000300800 */
[----:B------:R-:W4:Y:S04]  /*28220*/  LDL.LU R18, [R1+0xf84] ;  /* 0x000f840001127983 */ /* 0x000f280000300800 */
[----:B------:R-:W4:Y:S04]  /*28230*/  LDL.LU R2, [R1+0xf80] ;  /* 0x000f800001027983 */ /* 0x000f280000300800 */
[----:B------:R-:W4:Y:S04]  /*28240*/  LDL.LU R20, [R1+0xf7c] ;  /* 0x000f7c0001147983 */ /* 0x000f280000300800 */
[----:B------:R-:W4:Y:S04]  /*28250*/  LDL.LU R24, [R1+0xf78] ;  /* 0x000f780001187983 */ /* 0x000f280000300800 */
[----:B------:R-:W4:Y:S01]  /*28260*/  LDL.LU R28, [R1+0xe94] ;  /* 0x000e9400011c7983 */ /* 0x000f220000300800 */
[----:B0-----:R-:W-:-:S03]  /*28270*/  LOP3.LUT R0, R16, 0x3f, RZ, 0xc0, !PT ;  /* 0x0000003f10007812 */ /* 0x001fc600078ec0ff */
[----:B---3--:R-:W-:Y:S04]  /*28280*/  STL [R1+0x43a4], R29 ;  /* 0x0043a41d01007387 */ /* 0x008fe80000100800 */
        /* <DEDUP_REMOVED lines=14> */
[----:B-1----:R-:W3:Y:S04]  /*28370*/  LDL.LU R27, [R1+0xe90] ;  /* 0x000e9000011b7983 */ /* 0x002ee80000300800 */
[----:B--2---:R-:W-:Y:S04]  /*28380*/  STS.U8 [R0+UR4], R4 ;  /* 0x0000000400007988 */ /* 0x004fe80008000004 */
[----:B----4-:R0:W-:Y:S04]  /*28390*/  STS.U8 [R0+UR4+0x40], R26 ;  /* 0x0000401a00007988 */ /* 0x0101e80008000004 */
[----:B0-----:R-:W2:Y:S04]  /*283a0*/  LDL.LU R26, [R1+0xe8c] ;  /* 0x000e8c00011a7983 */ /* 0x001ea80000300800 */
[----:B------:R0:W-:Y:S04]  /*283b0*/  STS.U8 [R0+UR4+0x80], R22 ;  /* 0x0000801600007988 */ /* 0x0001e80008000004 */
[----:B------:R-:W4:Y:S04]  /*283c0*/  LDL.LU R4, [R1+0xe88] ;  /* 0x000e880001047983 */ /* 0x000f280000300800 */
[----:B0-----:R-:W4:Y:S04]  /*283d0*/  LDL.LU R22, [R1+0xe84] ;  /* 0x000e840001167983 */ /* 0x001f280000300800 */
[----:B------:R-:W-:Y:S04]  /*283e0*/  STS.U8 [R0+UR4+0xc0], R3 ;  /* 0x0000c00300007988 */ /* 0x000fe80008000004 */
[----:B------:R0:W-:Y:S04]  /*283f0*/  STS.U8 [R0+UR4+0x100], R18 ;  /* 0x0001001200007988 */ /* 0x0001e80008000004 */
[----:B------:R-:W4:Y:S04]  /*28400*/  LDL.LU R25, [R1+0xe80] ;  /* 0x000e800001197983 */ /* 0x000f280000300800 */
[----:B0-----:R-:W4:Y:S04]  /*28410*/  LDL.LU R18, [R1+0xe7c] ;  /* 0x000e7c0001127983 */ /* 0x001f280000300800 */
[----:B------:R-:W4:Y:S04]  /*28420*/  LDL.LU R3, [R1+0xe78] ;  /* 0x000e780001037983 */ /* 0x000f280000300800 */
[----:B------:R-:W4:Y:S04]  /*28430*/  LDL.LU R23, [R1+0xd94] ;  /* 0x000d940001177983 */ /* 0x000f280000300800 */
[----:B------:R-:W4:Y:S04]  /*28440*/  LDL.LU R21, [R1+0xd90] ;  /* 0x000d900001157983 */ /* 0x000f280000300800 */
[----:B------:R-:W4:Y:S04]  /*28450*/  LDL.LU R19, [R1+0xd8c] ;  /* 0x000d8c0001137983 */ /* 0x000f280000300800 */
[----:B------:R-:W4:Y:S04]  /*28460*/  LDL.LU R17, [R1+0xd88] ;  /* 0x000d880001117983 */ /* 0x000f280000300800 */
[----:B------:R-:W4:Y:S04]  /*28470*/  LDL.LU R13, [R1+0xd84] ;  /* 0x000d8400010d7983 */ /* 0x000f280000300800 */
[----:B------:R-:W4:Y:S04]  /*28480*/  LDL.LU R12, [R1+0xd80] ;  /* 0x000d8000010c7983 */ /* 0x000f280000300800 */
[----:B------:R-:W4:Y:S04]  /*28490*/  LDL.LU R11, [R1+0xd7c] ;  /* 0x000d7c00010b7983 */ /* 0x000f280000300800 */
[----:B------:R-:W-:Y:S04]  /*284a0*/  STS.U8 [R0+UR4+0x140], R2 ;  /* 0x0001400200007988 */ /* 0x000fe80008000004 */
[----:B------:R-:W4:Y:S04]  /*284b0*/  LDL.LU R10, [R1+0xd78] ;  /* 0x000d7800010a7983 */ /* 0x000f280000300800 */
[----:B------:R0:W-:Y:S04]  /*284c0*/  STS.U8 [R0+UR4+0x180], R20 ;  /* 0x0001801400007988 */ /* 0x0001e80008000004 */
[----:B------:R-:W4:Y:S04]  /*284d0*/  LDL.LU R9, [R1+0xc94] ;  /* 0x000c940001097983 */ /* 0x000f280000300800 */
[----:B------:R1:W-:Y:S04]  /*284e0*/  STS.U8 [R0+UR4+0x1c0], R24 ;  /* 0x0001c01800007988 */ /* 0x0003e80008000004 */
[----:B0-----:R-:W4:Y:S04]  /*284f0*/  LDL.LU R20, [R1+0xc90] ;  /* 0x000c900001147983 */ /* 0x001f280000300800 */
[----:B------:R-:W4:Y:S04]  /*28500*/  LDL.LU R8, [R1+0xc8c] ;  /* 0x000c8c0001087983 */ /* 0x000f280000300800 */
[----:B-1----:R-:W4:Y:S04]  /*28510*/  LDL.LU R24, [R1+0xc88] ;  /* 0x000c880001187983 */ /* 0x002f280000300800 */
[----:B------:R-:W4:Y:S04]  /*28520*/  LDL.LU R7, [R1+0xc84] ;  /* 0x000c840001077983 */ /* 0x000f280000300800 */
[----:B------:R-:W4:Y:S04]  /*28530*/  LDL.LU R6, [R1+0xc80] ;  /* 0x000c800001067983 */ /* 0x000f280000300800 */
[----:B------:R-:W4:Y:S04]  /*28540*/  LDL.LU R5, [R1+0xc7c] ;  /* 0x000c7c0001057983 */ /* 0x000f280000300800 */
[----:B------:R0:W-:Y:S04]  /*28550*/  STS.U8 [R0+UR4+0x1040], R28 ;  /* 0x0010401c00007988 */ /* 0x0001e80008000004 */
[----:B------:R-:W4:Y:S04]  /*28560*/  LDL.LU R2, [R1+0xc78] ;  /* 0x000c780001027983 */ /* 0x000f280000300800 */
[----:B0-----:R-:W4:Y:S04]  /*28570*/  LDL.LU R28, [R1+0xb94] ;  /* 0x000b9400011c7983 */ /* 0x001f280000300800 */
[----:B---3--:R-:W-:Y:S04]  /*28580*/  STS.U8 [R0+UR4+0x1000], R27 ;  /* 0x0010001b00007988 */ /* 0x008fe80008000004 */
[----:B--2---:R0:W-:Y:S04]  /*28590*/  STS.U8 [R0+UR4+0x10c0], R26 ;  /* 0x0010c01a00007988 */ /* 0x0041e80008000004 */
[----:B0-----:R-:W2:Y:S04]  /*285a0*/  LDL.LU R26, [R1+0xb90] ;  /* 0x000b9000011a7983 */ /* 0x001ea80000300800 */
[----:B----4-:R0:W-:Y:S04]  /*285b0*/  STS.U8 [R0+UR4+0x1080], R4 ;  /* 0x0010800400007988 */ /* 0x0101e80008000004 */
[----:B------:R1:W-:Y:S04]  /*285c0*/  STS.U8 [R0+UR4+0x1140], R22 ;  /* 0x0011401600007988 */ /* 0x0003e80008000004 */
[----:B0-----:R-:W3:Y:S04]  /*285d0*/  LDL.LU R4, [R1+0xb8c] ;  /* 0x000b8c0001047983 */ /* 0x001ee80000300800 */
[----:B-1----:R-:W4:Y:S04]  /*285e0*/  LDL.LU R22, [R1+0xb88] ;  /* 0x000b880001167983 */ /* 0x002f280000300800 */
[----:B------:R-:W-:Y:S04]  /*285f0*/  STS.U8 [R0+UR4+0x1100], R25 ;  /* 0x0011001900007988 */ /* 0x000fe80008000004 */
[----:B------:R0:W-:Y:S04]  /*28600*/  STS.U8 [R0+UR4+0x11c0], R18 ;  /* 0x0011c01200007988 */ /* 0x0001e80008000004 */
[----:B0-----:R-:W4:Y:S04]  /*28610*/  LDL.LU R18, [R1+0xb84] ;  /* 0x000b840001127983 */ /* 0x001f280000300800 */
[----:B------:R0:W-:Y:S04]  /*28620*/  STS.U8 [R0+UR4+0x1180], R3 ;  /* 0x0011800300007988 */ /* 0x0001e80008000004 */
[----:B------:R-:W-:Y:S04]  /*28630*/  STS.U8 [R0+UR4+0x2000], R23 ;  /* 0x0020001700007988 */ /* 0x000fe80008000004 */
        /* <DEDUP_REMOVED lines=8> */
[----:B0-----:R-:W4:Y:S04]  /*286c0*/  LDL.LU R3, [R1+0xb80] ;  /* 0x000b800001037983 */ /* 0x001f280000300800 */
[----:B------:R0:W-:Y:S04]  /*286d0*/  STS.U8 [R0+UR4+0x3000], R20 ;  /* 0x0030001400007988 */ /* 0x0001e80008000004 */
[----:B------:R-:W-:Y:S04]  /*286e0*/  STS.U8 [R0+UR4+0x30c0], R8 ;  /* 0x0030c00800007988 */ /* 0x000fe80008000004 */
[----:B------:R1:W-:Y:S04]  /*286f0*/  STS.U8 [R0+UR4+0x3080], R24 ;  /* 0x0030801800007988 */ /* 0x0003e80008000004 */
[----:B0-----:R-:W4:Y:S04]  /*28700*/  LDL.LU R20, [R1+0xb7c] ;  /* 0x000b7c0001147983 */ /* 0x001f280000300800 */
[----:B-1----:R-:W4:Y:S04]  /*28710*/  LDL.LU R24, [R1+0xb78] ;  /* 0x000b780001187983 */ /* 0x002f280000300800 */
[----:B------:R-:W-:Y:S04]  /*28720*/  STS.U8 [R0+UR4+0x3140], R7 ;  /* 0x0031400700007988 */ /* 0x000fe80008000004 */
[----:B------:R-:W-:Y:S04]  /*28730*/  STS.U8 [R0+UR4+0x3100], R6 ;  /* 0x0031000600007988 */ /* 0x000fe80008000004 */
[----:B------:R-:W-:Y:S04]  /*28740*/  STS.U8 [R0+UR4+0x31c0], R5 ;  /* 0x0031c00500007988 */ /* 0x000fe80008000004 */
[----:B------:R-:W-:Y:S04]  /*28750*/  STS.U8 [R0+UR4+0x3180], R2 ;  /* 0x0031800200007988 */ /* 0x000fe80008000004 */
[----:B------:R0:W-:Y:S04]  /*28760*/  STS.U8 [R0+UR4+0x4000], R28 ;  /* 0x0040001c00007988 */ /* 0x0001e80008000004 */
[----:B------:R-:W4:Y:S04]  /*28770*/  LDL.LU R27, [R1+0xa94] ;  /* 0x000a9400011b7983 */ /* 0x000f280000300800 */
[----:B0-----:R-:W4:Y:S04]  /*28780*/  LDL.LU R28, [R1+0xa90] ;  /* 0x000a9000011c7983 */ /* 0x001f280000300800 */
[----:B------:R-:W4:Y:S04]  /*28790*/  LDL.LU R2, [R1+0xa8c] ;  /* 0x000a8c0001027983 */ /* 0x000f280000300800 */
[----:B--2---:R0:W-:Y:S04]  /*287a0*/  STS.U8 [R0+UR4+0x4040], R26 ;  /* 0x0040401a00007988 */ /* 0x0041e80008000004 */
[----:B0-----:R-:W2:Y:S04]  /*287b0*/  LDL.LU R26, [R1+0xa88] ;  /* 0x000a8800011a7983 */ /* 0x001ea80000300800 */
[----:B---3--:R-:W-:Y:S04]  /*287c0*/  STS.U8 [R0+UR4+0x4080], R4 ;  /* 0x0040800400007988 */ /* 0x008fe80008000004 */
[----:B----4-:R0:W-:Y:S04]  /*287d0*/  STS.U8 [R0+UR4+0x40c0], R22 ;  /* 0x0040c01600007988 */ /* 0x0101e80008000004 */
[----:B------:R-:W3:Y:S04]  /*287e0*/  LDL.LU R25, [R1+0xa84] ;  /* 0x000a840001197983 */ /* 0x000ee80000300800 */
[----:B0-----:R-:W4:Y:S04]  /*287f0*/  LDL.LU R22, [R1+0xa80] ;  /* 0x000a800001167983 */ /* 0x001f280000300800 */
[----:B------:R0:W-:Y:S04]  /*28800*/  STS.U8 [R0+UR4+0x4100], R18 ;  /* 0x0041001200007988 */ /* 0x0001e80008000004 */
        /* <DEDUP_REMOVED lines=12> */
[----:B------:R0:W-:Y:S04]  /*288d0*/  STS.U8 [R0+UR4+0x4180], R20 ;  /* 0x0041801400007988 */ /* 0x0001e80008000004 */
[----:B------:R-:W4:Y:S04]  /*288e0*/  LDL.LU R8, [R1+0x890] ;  /* 0x0008900001087983 */ /* 0x000f280000300800 */
[----:B------:R1:W-:Y:S04]  /*288f0*/  STS.U8 [R0+UR4+0x41c0], R24 ;  /* 0x0041c01800007988 */ /* 0x0003e80008000004 */
[----:B0-----:R-:W4:Y:S04]  /*28900*/  LDL.LU R20, [R1+0x62c] ;  /* 0x00062c0001147983 */ /* 0x001f280000300800 */
[----:B------:R-:W4:Y:S04]  /*28910*/  LDL.LU R7, [R1+0x628] ;  /* 0x0006280001077983 */ /* 0x000f280000300800 */
[----:B------:R-:W4:Y:S04]  /*28920*/  LDL.LU R6, [R1+0x624] ;  /* 0x0006240001067983 */ /* 0x000f280000300800 */
[----:B------:R-:W4:Y:S04]  /*28930*/  LDL.LU R5, [R1+0x620] ;  /* 0x0006200001057983 */ /* 0x000f280000300800 */
[----:B------:R-:W4:Y:S04]  /*28940*/  LDL.LU R3, [R1+0xdc] ;  /* 0x0000dc0001037983 */ /* 0x000f280000300800 */
[----:B-1----:R-:W4:Y:S04]  /*28950*/  LDL.LU R24, [R1+0xd8] ;  /* 0x0000d80001187983 */ /* 0x002f280000300800 */
[----:B------:R-:W-:Y:S04]  /*28960*/  STS.U8 [R0+UR4+0x5040], R27 ;  /* 0x0050401b00007988 */ /* 0x000fe80008000004 */
[----:B------:R0:W-:Y:S04]  /*28970*/  STS.U8 [R0+UR4+0x5000], R28 ;  /* 0x0050001c00007988 */ /* 0x0001e80008000004 */
[----:B0-----:R-:W4:Y:S04]  /*28980*/  LDL.LU R28, [R1+0xf74] ;  /* 0x000f7400011c7983 */ /* 0x001f280000300800 */
[----:B------:R0:W-:Y:S04]  /*28990*/  STS.U8 [R0+UR4+0x50c0], R2 ;  /* 0x0050c00200007988 */ /* 0x0001e80008000004 */
[----:B0-----:R-:W4:Y:S04]  /*289a0*/  LDL.LU R2, [R1+0xf70] ;  /* 0x000f700001027983 */ /* 0x001f280000300800 */
[----:B--2---:R0:W-:Y:S04]  /*289b0*/  STS.U8 [R0+UR4+0x5080], R26 ;  /* 0x0050801a00007988 */ /* 0x0041e80008000004 */
[----:B0-----:R-:W2:Y:S04]  /*289c0*/  LDL.LU R26, [R1+0xf6c] ;  /* 0x000f6c00011a7983 */ /* 0x001ea80000300800 */
[----:B---3--:R-:W-:Y:S04]  /*289d0*/  STS.U8 [R0+UR4+0x5140], R25 ;  /* 0x0051401900007988 */ /* 0x008fe80008000004 */
[----:B----4-:R0:W-:Y:S04]  /*289e0*/  STS.U8 [R0+UR4+0x5100], R22 ;  /* 0x0051001600007988 */ /* 0x0101e80008000004 */
[----:B0-----:R-:W3:Y:S04]  /*289f0*/  LDL.LU R22, [R1+0xf68] ;  /* 0x000f680001167983 */ /* 0x001ee80000300800 */
        /* <DEDUP_REMOVED lines=10> */
[----:B------:R1:W-:Y:S04]  /*28aa0*/  STS.U8 [R0+UR4+0x7040], R4 ;  /* 0x0070400400007988 */ /* 0x0003e80008000004 */
[----:B0-----:R-:W4:Y:S01]  /*28ab0*/  LDL.LU R18, [R1+0xf64] ;  /* 0x000f640001127983 */ /* 0x001f220000300800 */
[----:B-1----:R-:W0:Y:S03]  /*28ac0*/  S2R R4, SR_TID.X ;  /* 0x0000000000047919 */ /* 0x002e260000002100 */
[----:B------:R-:W-:Y:S04]  /*28ad0*/  STS.U8 [R0+UR4+0x7000], R8 ;  /* 0x0070000800007988 */ /* 0x000fe80008000004 */
[----:B------:R1:W-:Y:S04]  /*28ae0*/  STS.U8 [R0+UR4+0x70c0], R20 ;  /* 0x0070c01400007988 */ /* 0x0003e80008000004 */
[----:B------:R-:W-:Y:S04]  /*28af0*/  STS.U8 [R0+UR4+0x7080], R7 ;  /* 0x0070800700007988 */ /* 0x000fe80008000004 */
[----:B------:R-:W-:Y:S04]  /*28b00*/  STS.U8 [R0+UR4+0x7140], R6 ;  /* 0x0071400600007988 */ /* 0x000fe80008000004 */
[----:B------:R-:W-:Y:S04]  /*28b10*/  STS.U8 [R0+UR4+0x7100], R5 ;  /* 0x0071000500007988 */ /* 0x000fe80008000004 */
[----:B------:R-:W-:Y:S04]  /*28b20*/  STS.U8 [R0+UR4+0x71c0], R3 ;  /* 0x0071c00300007988 */ /* 0x000fe80008000004 */
[----:B------:R0:W-:Y:S04]  /*28b30*/  STS.U8 [R0+UR4+0x7180], R24 ;  /* 0x0071801800007988 */ /* 0x0001e80008000004 */
[----:B-1----:R-:W4:Y:S04]  /*28b40*/  LDL.LU R20, [R1+0xf60] ;  /* 0x000f600001147983 */ /* 0x002f280000300800 */
[----:B0-----:R-:W4:Y:S04]  /*28b50*/  LDL.LU R24, [R1+0xf5c] ;  /* 0x000f5c0001187983 */ /* 0x001f280000300800 */
[----:B------:R-:W-:Y:S04]  /*28b60*/  STL [R1+0x4444], R0 ;  /* 0x0044440001007387 */ /* 0x000fe80000100800 */
[----:B------:R-:W4:Y:S01]  /*28b70*/  LDL.LU R3, [R1+0xf58] ;  /* 0x000f580001037983 */ /* 0x000f220000300800 */
[----:B------:R-:W-:-:S04]  /*28b80*/  LOP3.LUT R4, R4, 0x3f, RZ, 0xc0, !PT ;  /* 0x0000003f04047812 */ /* 0x000fc800078ec0ff */
[----:B------:R-:W-:-:S05]  /*28b90*/  LOP3.LUT R4, R4, 0x8, RZ, 0x3c, !PT ;  /* 0x0000000804047812 */ /* 0x000fca00078e3cff */
[----:B------:R0:W-:Y:S04]  /*28ba0*/  STS.U8 [R4+UR4+0x200], R28 ;  /* 0x0002001c04007988 */ /* 0x0001e80008000004 */
[----:B0-----:R-:W4:Y:S04]  /*28bb0*/  LDL.LU R28, [R1+0xe74] ;  /* 0x000e7400011c7983 */ /* 0x001f280000300800 */
[----:B------:R-:W-:Y:S04]  /*28bc0*/  STS.U8 [R4+UR4+0x240], R2 ;  /* 0x0002400204007988 */ /* 0x000fe80008000004 */
[----:B------:R-:W4:Y:S04]  /*28bd0*/  LDL.LU R14, [R1+0xe70] ;  /* 0x000e7000010e7983 */ /* 0x000f280000300800 */
[----:B--2---:R0:W-:Y:S04]  /*28be0*/  STS.U8 [R4+UR4+0x280], R26 ;  /* 0x0002801a04007988 */ /* 0x0041e80008000004 */
[----:B0-----:R-:W2:Y:S04]  /*28bf0*/  LDL.LU R26, [R1+0xe6c] ;  /* 0x000e6c00011a7983 */ /* 0x001ea80000300800 */
[----:B---3--:R0:W-:Y:S04]  /*28c00*/  STS.U8 [R4+UR4+0x2c0], R22 ;  /* 0x0002c01604007988 */ /* 0x0081e80008000004 */
[----:B0-----:R-:W3:Y:S04]  /*28c10*/  LDL.LU R22, [R1+0xe68] ;  /* 0x000e680001167983 */ /* 0x001ee80000300800 */
[----:B------:R-:W3:Y:S04]  /*28c20*/  LDL.LU R29, [R1+0xe64] ;  /* 0x000e6400011d7983 */ /* 0x000ee80000300800 */
        /* <DEDUP_REMOVED lines=14> */
[----:B----4-:R-:W-:Y:S04]  /*28d10*/  STS.U8 [R4+UR4+0x300], R18 ;  /* 0x0003001204007988 */ /* 0x010fe80008000004 */
[----:B------:R-:W4:Y:S04]  /*28d20*/  LDL.LU R6, [R1+0xc68] ;  /* 0x000c680001067983 */ /* 0x000f280000300800 */
[----:B------:R-:W4:Y:S04]  /*28d30*/  LDL.LU R5, [R1+0xc64] ;  /* 0x000c640001057983 */ /* 0x000f280000300800 */
[----:B------:R0:W-:Y:S04]  /*28d40*/  STS.U8 [R4+UR4+0x340], R20 ;  /* 0x0003401404007988 */ /* 0x0001e80008000004 */
[----:B------:R1:W-:Y:S04]  /*28d50*/  STS.U8 [R4+UR4+0x380], R24 ;  /* 0x0003801804007988 */ /* 0x0003e80008000004 */
[----:B0-----:R-:W4:Y:S04]  /*28d60*/  LDL.LU R20, [R1+0xc60] ;  /* 0x000c600001147983 */ /* 0x001f280000300800 */
[----:B------:R-:W4:Y:S04]  /*28d70*/  LDL.LU R18, [R1+0xc5c] ;  /* 0x000c5c0001127983 */ /* 0x000f280000300800 */
[----:B-1----:R-:W4:Y:S04]  /*28d80*/  LDL.LU R24, [R1+0xc58] ;  /* 0x000c580001187983 */ /* 0x002f280000300800 */
[----:B------:R0:W-:Y:S04]  /*28d90*/  STS.U8 [R4+UR4+0x3c0], R3 ;  /* 0x0003c00304007988 */ /* 0x0001e80008000004 */
[----:B0-----:R-:W4:Y:S04]  /*28da0*/  LDL.LU R3, [R1+0xb74] ;  /* 0x000b740001037983 */ /* 0x001f280000300800 */
[----:B------:R0:W-:Y:S04]  /*28db0*/  STS.U8 [R4+UR4+0x1240], R28 ;  /* 0x0012401c04007988 */ /* 0x0001e80008000004 */
[----:B0-----:R-:W4:Y:S04]  /*28dc0*/  LDL.LU R28, [R1+0xb70] ;  /* 0x000b7000011c7983 */ /* 0x001f280000300800 */
[----:B------:R-:W-:Y:S04]  /*28dd0*/  STS.U8 [R4+UR4+0x1200], R14 ;  /* 0x0012000e04007988 */ /* 0x000fe80008000004 */
[----:B--2---:R0:W-:Y:S04]  /*28de0*/  STS.U8 [R4+UR4+0x12c0], R26 ;  /* 0x0012c01a04007988 */ /* 0x0041e80008000004 */
[----:B0-----:R-:W2:Y:S04]  /*28df0*/  LDL.LU R26, [R1+0xb6c] ;  /* 0x000b6c00011a7983 */ /* 0x001ea80000300800 */
[----:B---3--:R0:W-:Y:S04]  /*28e00*/  STS.U8 [R4+UR4+0x1280], R22 ;  /* 0x0012801604007988 */ /* 0x0081e80008000004 */
[----:B0-----:R-:W3:Y:S04]  /*28e10*/  LDL.LU R22, [R1+0xb68] ;  /* 0x000b680001167983 */ /* 0x001ee80000300800 */
        /* <DEDUP_REMOVED lines=12> */
[----:B------:R-:W-:Y:S04]  /*28ee0*/  STS.U8 [R4+UR4+0x3240], R9 ;  /* 0x0032400904007988 */ /* 0x000fe80008000004 */
[----:B------:R-:W-:Y:S04]  /*28ef0*/  STS.U8 [R4+UR4+0x3200], R8 ;  /* 0x0032000804007988 */ /* 0x000fe80008000004 */
[----:B------:R-:W-:Y:S04]  /*28f00*/  STS.U8 [R4+UR4+0x32c0], R7 ;  /* 0x0032c00704007988 */ /* 0x000fe80008000004 */
[----:B----4-:R-:W-:Y:S04]  /*28f10*/  STS.U8 [R4+UR4+0x3280], R6 ;  /* 0x0032800604007988 */ /* 0x010fe80008000004 */
[----:B------:R-:W-:Y:S04]  /*28f20*/  STS.U8 [R4+UR4+0x3340], R5 ;  /* 0x0033400504007988 */ /* 0x000fe80008000004 */
[----:B0-----:R-:W4:Y:S04]  /*28f30*/  LDL.LU R2, [R1+0xb64] ;  /* 0x000b640001027983 */ /* 0x001f280000300800 */
[----:B------:R0:W-:Y:S04]  /*28f40*/  STS.U8 [R4+UR4+0x3300], R20 ;  /* 0x0033001404007988 */ /* 0x0001e80008000004 */
[----:B------:R1:W-:Y:S04]  /*28f50*/  STS.U8 [R4+UR4+0x33c0], R18 ;  /* 0x0033c01204007988 */ /* 0x0003e80008000004 */
[----:B0-----:R-:W4:Y:S04]  /*28f60*/  LDL.LU R20, [R1+0xb60] ;  /* 0x000b600001147983 */ /* 0x001f280000300800 */
[----:B------:R0:W-:Y:S04]  /*28f70*/  STS.U8 [R4+UR4+0x3380], R24 ;  /* 0x0033801804007988 */ /* 0x0001e80008000004 */
[----:B-1----:R-:W4:Y:S04]  /*28f80*/  LDL.LU R18, [R1+0xb5c] ;  /* 0x000b5c0001127983 */ /* 0x002f280000300800 */
[----:B0-----:R-:W4:Y:S04]  /*28f90*/  LDL.LU R24, [R1+0xb58] ;  /* 0x000b580001187983 */ /* 0x001f280000300800 */
[----:B------:R-:W-:Y:S04]  /*28fa0*/  STS.U8 [R4+UR4+0x4200], R3 ;  /* 0x0042000304007988 */ /* 0x000fe80008000004 */
[----:B------:R-:W4:Y:S04]  /*28fb0*/  LDL.LU R14, [R1+0xa74] ;  /* 0x000a7400010e7983 */ /* 0x000f280000300800 */
[----:B------:R0:W-:Y:S04]  /*28fc0*/  STS.U8 [R4+UR4+0x4240], R28 ;  /* 0x0042401c04007988 */ /* 0x0001e80008000004 */
[----:B0-----:R-:W4:Y:S04]  /*28fd0*/  LDL.LU R28, [R1+0xa70] ;  /* 0x000a7000011c7983 */ /* 0x001f280000300800 */
[----:B--2---:R0:W-:Y:S04]  /*28fe0*/  STS.U8 [R4+UR4+0x4280], R26 ;  /* 0x0042801a04007988 */ /* 0x0041e80008000004 */
[----:B0-----:R-:W2:Y:S04]  /*28ff0*/  LDL.LU R26, [R1+0xa6c] ;  /* 0x000a6c00011a7983 */ /* 0x001ea80000300800 */
[----:B------:R-:W2:Y:S04]  /*29000*/  LDL.LU R29, [R1+0xa68] ;  /* 0x000a6800011d7983 */ /* 0x000ea80000300800 */
        /* <DEDUP_REMOVED lines=9> */
[----:B---3--:R0:W-:Y:S04]  /*290a0*/  STS.U8 [R4+UR4+0x42c0], R22 ;  /* 0x0042c01604007988 */ /* 0x0081e80008000004 */
[----:B------:R-:W3:Y:S04]  /*290b0*/  LDL.LU R10, [R1+0x960] ;  /* 0x00096000010a7983 */ /* 0x000ee80000300800 */
[----:B0-----:R-:W3:Y:S04]  /*290c0*/  LDL.LU R22, [R1+0x95c] ;  /* 0x00095c0001167983 */ /* 0x001ee80000300800 */
[----:B------:R-:W3:Y:S04]  /*290d0*/  LDL.LU R9, [R1+0x958] ;  /* 0x0009580001097983 */ /* 0x000ee80000300800 */
[----:B------:R-:W3:Y:S04]  /*290e0*/  LDL.LU R8, [R1+0xd4] ;  /* 0x0000d40001087983 */ /* 0x000ee80000300800 */
[----:B------:R-:W3:Y:S04]  /*290f0*/  LDL.LU R7, [R1+0xd0] ;  /* 0x0000d00001077983 */ /* 0x000ee80000300800 */
[----:B------:R-:W3:Y:S04]  /*29100*/  LDL.LU R6, [R1+0x6c] ;  /* 0x00006c0001067983 */ /* 0x000ee80000300800 */
[----:B----4-:R0:W-:Y:S04]  /*29110*/  STS.U8 [R4+UR4+0x4300], R2 ;  /* 0x0043000204007988 */ /* 0x0101e80008000004 */
[----:B------:R-:W4:Y:S04]  /*29120*/  LDL.LU R5, [R1+0x68] ;  /* 0x0000680001057983 */ /* 0x000f280000300800 */
[----:B------:R1:W-:Y:S04]  /*29130*/  STS.U8 [R4+UR4+0x4340], R20 ;  /* 0x0043401404007988 */ /* 0x0003e80008000004 */
[----:B0-----:R-:W4:Y:S04]  /*29140*/  LDL.LU R2, [R1+0x64] ;  /* 0x0000640001027983 */ /* 0x001f280000300800 */
[----:B------:R-:W4:Y:S04]  /*29150*/  LDL.LU R3, [R1+0x60] ;  /* 0x0000600001037983 */ /* 0x000f280000300800 */
[----:B------:R0:W-:Y:S04]  /*29160*/  STS.U8 [R4+UR4+0x4380], R18 ;  /* 0x0043801204007988 */ /* 0x0001e80008000004 */
[----:B-1----:R-:W4:Y:S04]  /*29170*/  LDL.LU R20, [R1+0x5c] ;  /* 0x00005c0001147983 */ /* 0x002f280000300800 */
[----:B------:R1:W-:Y:S04]  /*29180*/  STS.U8 [R4+UR4+0x43c0], R24 ;  /* 0x0043c01804007988 */ /* 0x0003e80008000004 */
[----:B0-----:R-:W4:Y:S04]  /*29190*/  LDL.LU R18, [R1+0x58] ;  /* 0x0000580001127983 */ /* 0x001f280000300800 */
[----:B-1----:R-:W4:Y:S04]  /*291a0*/  LDL.LU R24, [R1+0xf54] ;  /* 0x000f540001187983 */ /* 0x002f280000300800 */
[----:B------:R-:W-:Y:S04]  /*291b0*/  STS.U8 [R4+UR4+0x5240], R14 ;  /* 0x0052400e04007988 */ /* 0x000fe80008000004 */
[----:B------:R0:W-:Y:S04]  /*291c0*/  STS.U8 [R4+UR4+0x5200], R28 ;  /* 0x0052001c04007988 */ /* 0x0001e80008000004 */
[----:B0-----:R-:W4:Y:S04]  /*291d0*/  LDL.LU R28, [R1+0xf50] ;  /* 0x000f5000011c7983 */ /* 0x001f280000300800 */
[----:B--2---:R0:W-:Y:S04]  /*291e0*/  STS.U8 [R4+UR4+0x52c0], R26 ;  /* 0x0052c01a04007988 */ /* 0x0041e80008000004 */
        /* <DEDUP_REMOVED lines=10> */
[----:B0-----:R-:W2:Y:S04]  /*29290*/  LDL.LU R26, [R1+0xf4c] ;  /* 0x000f4c00011a7983 */ /* 0x001ea80000300800 */
[----:B---3--:R-:W-:Y:S04]  /*292a0*/  STS.U8 [R4+UR4+0x6340], R10 ;  /* 0x0063400a04007988 */ /* 0x008fe80008000004 */
[----:B------:R0:W-:Y:S02]  /*292b0*/  STS.U8 [R4+UR4+0x6380], R22 ;  /* 0x0063801604007988 */ /* 0x0001e40008000004 */
[----:B0-----:R-:W0:Y:S02]  /*292c0*/  S2R R22, SR_TID.X ;  /* 0x0000000000167919 */ /* 0x001e240000002100 */
[----:B------:R-:W-:Y:S04]  /*292d0*/  STS.U8 [R4+UR4+0x63c0], R9 ;  /* 0x0063c00904007988 */ /* 0x000fe80008000004 */
[----:B------:R-:W-:Y:S04]  /*292e0*/  STS.U8 [R4+UR4+0x7240], R8 ;  /* 0x0072400804007988 */ /* 0x000fe80008000004 */
[----:B------:R-:W-:Y:S04]  /*292f0*/  STS.U8 [R4+UR4+0x7200], R7 ;  /* 0x0072000704007988 */ /* 0x000fe80008000004 */
[----:B------:R-:W-:Y:S04]  /*29300*/  STS.U8 [R4+UR4+0x72c0], R6 ;  /* 0x0072c00604007988 */ /* 0x000fe80008000004 */
[----:B----4-:R-:W-:Y:S04]  /*29310*/  STS.U8 [R4+UR4+0x7280], R5 ;  /* 0x0072800504007988 */ /* 0x010fe80008000004 */
[----:B------:R-:W-:Y:S04]  /*29320*/  STS.U8 [R4+UR4+0x7340], R2 ;  /* 0x0073400204007988 */ /* 0x000fe80008000004 */
[----:B------:R1:W-:Y:S04]  /*29330*/  STS.U8 [R4+UR4+0x7300], R3 ;  /* 0x0073000304007988 */ /* 0x0003e80008000004 */
[----:B------:R3:W-:Y:S04]  /*29340*/  STS.U8 [R4+UR4+0x73c0], R20 ;  /* 0x0073c01404007988 */ /* 0x0007e80008000004 */
[----:B-1----:R-:W4:Y:S04]  /*29350*/  LDL.LU R3, [R1+0xf48] ;  /* 0x000f480001037983 */ /* 0x002f280000300800 */
[----:B------:R-:W-:Y:S04]  /*29360*/  STS.U8 [R4+UR4+0x7380], R18 ;  /* 0x0073801204007988 */ /* 0x000fe80008000004 */
[----:B---3--:R-:W3:Y:S04]  /*29370*/  LDL.LU R20, [R1+0xf44] ;  /* 0x000f440001147983 */ /* 0x008ee80000300800 */
[----:B------:R-:W3:Y:S01]  /*29380*/  LDL.LU R0, [R1+0xf40] ;  /* 0x000f400001007983 */ /* 0x000ee20000300800 */
[----:B0-----:R-:W-:-:S04]  /*29390*/  LOP3.LUT R22, R22, 0x3f, RZ, 0xc0, !PT ;  /* 0x0000003f16167812 */ /* 0x001fc800078ec0ff */
[----:B------:R-:W-:-:S05]  /*293a0*/  LOP3.LUT R2, R22, 0x10, RZ, 0x3c, !PT ;  /* 0x0000001016027812 */ /* 0x000fca00078e3cff */
[----:B------:R0:W-:Y:S04]  /*293b0*/  STS.U8 [R2+UR4+0x400], R24 ;  /* 0x0004001802007988 */ /* 0x0001e80008000004 */
[----:B0-----:R-:W3:Y:S04]  /*293c0*/  LDL.LU R24, [R1+0xf3c] ;  /* 0x000f3c0001187983 */ /* 0x001ee80000300800 */
[----:B------:R0:W-:Y:S04]  /*293d0*/  STS.U8 [R2+UR4+0x440], R28 ;  /* 0x0004401c02007988 */ /* 0x0001e80008000004 */
        /* <DEDUP_REMOVED lines=22> */
[----:B--2---:R0:W-:Y:S04]  /*29540*/  STS.U8 [R2+UR4+0x480], R26 ;  /* 0x0004801a02007988 */ /* 0x0041e80008000004 */
[----:B0-----:R-:W2:Y:S04]  /*29550*/  LDL.LU R26, [R1+0xc40] ;  /* 0x000c4000011a7983 */ /* 0x001ea80000300800 */
[----:B----4-:R0:W-:Y:S04]  /*29560*/  STS.U8 [R2+UR4+0x4c0], R3 ;  /* 0x0004c00302007988 */ /* 0x0101e80008000004 */
[----:B---3--:R1:W-:Y:S04]  /*29570*/  STS.U8 [R2+UR4+0x500], R20 ;  /* 0x0005001402007988 */ /* 0x0083e80008000004 */
[----:B0-----:R-:W3:Y:S04]  /*29580*/  LDL.LU R3, [R1+0xc3c] ;  /* 0x000c3c0001037983 */ /* 0x001ee80000300800 */
[----:B------:R-:W-:Y:S04]  /*29590*/  STS.U8 [R2+UR4+0x540], R0 ;  /* 0x0005400002007988 */ /* 0x000fe80008000004 */
[----:B-1----:R-:W4:Y:S04]  /*295a0*/  LDL.LU R20, [R1+0xc38] ;  /* 0x000c380001147983 */ /* 0x002f280000300800 */
[----:B------:R0:W-:Y:S04]  /*295b0*/  STS.U8 [R2+UR4+0x580], R24 ;  /* 0x0005801802007988 */ /* 0x0001e80008000004 */
[----:B0-----:R-:W4:Y:S04]  /*295c0*/  LDL.LU R24, [R1+0xb54] ;  /* 0x000b540001187983 */ /* 0x001f280000300800 */
[----:B------:R0:W-:Y:S04]  /*295d0*/  STS.U8 [R2+UR4+0x5c0], R28 ;  /* 0x0005c01c02007988 */ /* 0x0001e80008000004 */
[----:B0-----:R-:W4:Y:S04]  /*295e0*/  LDL.LU R28, [R1+0xb50] ;  /* 0x000b5000011c7983 */ /* 0x001f280000300800 */
        /* <DEDUP_REMOVED lines=21> */
[----:B0-----:R-:W4:Y:S04]  /*29740*/  LDL.LU R18, [R1+0xb4c] ;  /* 0x000b4c0001127983 */ /* 0x001f280000300800 */
[----:B--2---:R0:W-:Y:S04]  /*29750*/  STS.U8 [R2+UR4+0x3500], R26 ;  /* 0x0035001a02007988 */ /* 0x0041e80008000004 */
[----:B0-----:R-:W2:Y:S04]  /*29760*/  LDL.LU R26, [R1+0xb48] ;  /* 0x000b4800011a7983 */ /* 0x001ea80000300800 */
[----:B------:R-:W2:Y:S04]  /*29770*/  LDL.LU R0, [R1+0xb44] ;  /* 0x000b440001007983 */ /* 0x000ea80000300800 */
[----:B---3--:R-:W-:Y:S04]  /*29780*/  STS.U8 [R2+UR4+0x35c0], R3 ;  /* 0x0035c00302007988 */ /* 0x008fe80008000004 */
[----:B----4-:R0:W-:Y:S04]  /*29790*/  STS.U8 [R2+UR4+0x3580], R20 ;  /* 0x0035801402007988 */ /* 0x0101e80008000004 */
[----:B0-----:R-:W3:Y:S04]  /*297a0*/  LDL.LU R20, [R1+0xb40] ;  /* 0x000b400001147983 */ /* 0x001ee80000300800 */
        /* <DEDUP_REMOVED lines=22> */
[----:B------:R0:W-:Y:S04]  /*29910*/  STS.U8 [R2+UR4+0x4440], R28 ;  /* 0x0044401c02007988 */ /* 0x0001e80008000004 */
[----:B------:R-:W4:Y:S04]  /*29920*/  LDL.LU R3, [R1+0x48] ;  /* 0x0000480001037983 */ /* 0x000f280000300800 */
[----:B0-----:R-:W4:Y:S04]  /*29930*/  LDL.LU R28, [R1+0x44] ;  /* 0x00004400011c7983 */ /* 0x001f280000300800 */
[----:B------:R0:W-:Y:S04]  /*29940*/  STS.U8 [R2+UR4+0x4480], R18 ;  /* 0x0044801202007988 */ /* 0x0001e80008000004 */
[----:B0-----:R-:W4:Y:S04]  /*29950*/  LDL.LU R18, [R1+0x40] ;  /* 0x0000400001127983 */ /* 0x001f280000300800 */
[----:B--2---:R0:W-:Y:S04]  /*29960*/  STS.U8 [R2+UR4+0x44c0], R26 ;  /* 0x0044c01a02007988 */ /* 0x0041e80008000004 */
[----:B------:R-:W-:Y:S04]  /*29970*/  STS.U8 [R2+UR4+0x4500], R0 ;  /* 0x0045000002007988 */ /* 0x000fe80008000004 */
[----:B0-----:R-:W2:Y:S04]  /*29980*/  LDL.LU R26, [R1+0x3c] ;  /* 0x00003c00011a7983 */ /* 0x001ea80000300800 */
[----:B---3--:R0:W-:Y:S04]  /*29990*/  STS.U8 [R2+UR4+0x4540], R20 ;  /* 0x0045401402007988 */ /* 0x0081e80008000004 */
[----:B0-----:R-:W3:Y:S04]  /*299a0*/  LDL.LU R20, [R1+0x38] ;  /* 0x0000380001147983 */ /* 0x001ee80000300800 */
[----:B----4-:R0:W-:Y:S04]  /*299b0*/  STS.U8 [R2+UR4+0x4580], R24 ;  /* 0x0045801802007988 */ /* 0x0101e80008000004 */
        /* <DEDUP_REMOVED lines=17> */
[----:B------:R-:W-:Y:S04]  /*29ad0*/  STS.U8 [R2+UR4+0x65c0], R7 ;  /* 0x0065c00702007988 */ /* 0x000fe80008000004 */
[----:B------:R-:W-:Y:S04]  /*29ae0*/  STS.U8 [R2+UR4+0x7440], R6 ;  /* 0x0074400602007988 */ /* 0x000fe80008000004 */
[----:B------:R-:W-:Y:S04]  /*29af0*/  STS.U8 [R2+UR4+0x7400], R5 ;  /* 0x0074000502007988 */ /* 0x000fe80008000004 */
[----:B------:R-:W-:Y:S04]  /*29b00*/  STS.U8 [R2+UR4+0x74c0], R4 ;  /* 0x0074c00402007988 */ /* 0x000fe80008000004 */
[----:B------:R-:W-:Y:S04]  /*29b10*/  STS.U8 [R2+UR4+0x7480], R3 ;  /* 0x0074800302007988 */ /* 0x000fe80008000004 */
[----:B------:R0:W-:Y:S04]  /*29b20*/  STS.U8 [R2+UR4+0x7540], R28 ;  /* 0x0075401c02007988 */ /* 0x0001e80008000004 */
[----:B0-----:R-:W4:Y:S04]  /*29b30*/  LDL.LU R28, [R1+0xf30] ;  /* 0x000f3000011c7983 */ /* 0x001f280000300800 */
[----:B------:R-:W-:Y:S04]  /*29b40*/  STS.U8 [R2+UR4+0x7500], R18 ;  /* 0x0075001202007988 */ /* 0x000fe80008000004 */
[----:B------:R-:W4:Y:S01]  /*29b50*/  LDL.LU R0, [R1+0xf2c] ;  /* 0x000f2c0001007983 */ /* 0x000f220000300800 */
[----:B------:R-:W-:-:S03]  /*29b60*/  LOP3.LUT R22, R22, 0x18, RZ, 0x3c, !PT ;  /* 0x0000001816167812 */ /* 0x000fc600078e3cff */
        /* <DEDUP_REMOVED lines=25> */
[----:B----4-:R0:W-:Y:S04]  /*29d00*/  STS.U8 [R22+UR4+0x600], R24 ;  /* 0x0006001816007988 */ /* 0x0101e80008000004 */
[----:B0-----:R-:W4:Y:S04]  /*29d10*/  LDL.LU R24, [R1+0xc2c] ;  /* 0x000c2c0001187983 */ /* 0x001f280000300800 */
[----:B------:R-:W4:Y:S04]  /*29d20*/  LDL.LU R2, [R1+0xc28] ;  /* 0x000c280001027983 */ /* 0x000f280000300800 */
[----:B------:R-:W4:Y:S04]  /*29d30*/  LDL.LU R18, [R1+0xc24] ;  /* 0x000c240001127983 */ /* 0x000f280000300800 */
[----:B------:R0:W-:Y:S04]  /*29d40*/  STS.U8 [R22+UR4+0x640], R28 ;  /* 0x0006401c16007988 */ /* 0x0001e80008000004 */
[----:B0-----:R-:W4:Y:S04]  /*29d50*/  LDL.LU R28, [R1+0xc20] ;  /* 0x000c2000011c7983 */ /* 0x001f280000300800 */
[----:B------:R-:W-:Y:S04]  /*29d60*/  STS.U8 [R22+UR4+0x680], R0 ;  /* 0x0006800016007988 */ /* 0x000fe80008000004 */
[----:B--2---:R0:W-:Y:S04]  /*29d70*/  STS.U8 [R22+UR4+0x6c0], R26 ;  /* 0x0006c01a16007988 */ /* 0x0041e80008000004 */
[----:B0-----:R-:W2:Y:S04]  /*29d80*/  LDL.LU R26, [R1+0xc1c] ;  /* 0x000c1c00011a7983 */ /* 0x001ea80000300800 */
[----:B---3--:R0:W-:Y:S04]  /*29d90*/  STS.U8 [R22+UR4+0x700], R20 ;  /* 0x0007001416007988 */ /* 0x0081e80008000004 */
        /* <DEDUP_REMOVED lines=21> */
[----:B0-----:R-:W3:Y:S04]  /*29ef0*/  LDL.LU R20, [R1+0xc18] ;  /* 0x000c180001147983 */ /* 0x001ee80000300800 */
[----:B----4-:R0:W-:Y:S04]  /*29f00*/  STS.U8 [R22+UR4+0x36c0], R24 ;  /* 0x0036c01816007988 */ /* 0x0101e80008000004 */
[----:B------:R-:W-:Y:S04]  /*29f10*/  STS.U8 [R22+UR4+0x3680], R2 ;  /* 0x0036800216007988 */ /* 0x000fe80008000004 */
[----:B------:R-:W-:Y:S04]  /*29f20*/  STS.U8 [R22+UR4+0x3740], R18 ;  /* 0x0037401216007988 */ /* 0x000fe80008000004 */
[----:B0-----:R-:W4:Y:S04]  /*29f30*/  LDL.LU R24, [R1+0xb34] ;  /* 0x000b340001187983 */ /* 0x001f280000300800 */
        /* <DEDUP_REMOVED lines=29> */
[----:B0-----:R-:W3:Y:S04]  /*2a110*/  LDL.LU R20, [R1+0x28] ;  /* 0x0000280001147983 */ /* 0x001ee80000300800 */
[----:B----4-:R0:W-:Y:S04]  /*2a120*/  STS.U8 [R22+UR4+0x4600], R24 ;  /* 0x0046001816007988 */ /* 0x0101e80008000004 */
[----:B------:R1:W-:Y:S04]  /*2a130*/  STS.U8 [R22+UR4+0x4640], R16 ;  /* 0x0046401016007988 */ /* 0x0003e80008000004 */
[----:B0-----:R-:W4:Y:S04]  /*2a140*/  LDL.LU R24, [R1+0x24] ;  /* 0x0000240001187983 */ /* 0x001f280000300800 */
[----:B-1----:R-:W4:Y:S04]  /*2a150*/  LDL.LU R16, [R1+0x4470] ;  /* 0x0044700001107983 */ /* 0x002f280000300800 */
        /* <DEDUP_REMOVED lines=27> */
[----:B---3--:R-:W-:Y:S01]  /*2a310*/  STS.U8 [R22+UR4+0x7680], R20 ;  /* 0x0076801416007988 */ /* 0x008fe20008000004 */
[----:B----4-:R-:W-:-:S03]  /*2a320*/  LOP3.LUT R11, R16, 0x3f, RZ, 0xc0, !PT ;  /* 0x0000003f100b7812 */ /* 0x010fc600078ec0ff */
[----:B------:R-:W-:Y:S01]  /*2a330*/  STS.U8 [R22+UR4+0x7740], R24 ;  /* 0x0077401816007988 */ /* 0x000fe20008000004 */
[----:B------:R-:W-:-:S03]  /*2a340*/  LOP3.LUT R0, R11, 0x20, RZ, 0x3c, !PT ;  /* 0x000000200b007812 */ /* 0x000fc600078e3cff */
[----:B------:R-:W-:Y:S04]  /*2a350*/  STL [R1+0x445c], R11 ;  /* 0x00445c0b01007387 */ /* 0x000fe80000100800 */
[----:B------:R0:W-:Y:S04]  /*2a360*/  STS.U8 [R22+UR4+0x7700], R28 ;  /* 0x0077001c16007988 */ /* 0x0001e80008000004 */
[----:B0-----:R-:W3:Y:S04]  /*2a370*/  LDL.LU R28, [R1+0x18] ;  /* 0x00001800011c7983 */ /* 0x001ee80000300800 */
[----:B------:R-:W4:Y:S04]  /*2a380*/  LDL.LU R11, [R1+0xf0c] ;  /* 0x000f0c00010b7983 */ /* 0x000f280000300800 */
[----:B----4-:R0:W-:Y:S04]  /*2a390*/  STL [R1+0x4468], R11 ;  /* 0x0044680b01007387 */ /* 0x0101e80000100800 */
[----:B0-----:R-:W4:Y:S04]  /*2a3a0*/  LDL.LU R11, [R1+0xf10] ;  /* 0x000f1000010b7983 */ /* 0x001f280000300800 */
[----:B--2---:R-:W-:Y:S04]  /*2a3b0*/  STS.U8 [R22+UR4+0x77c0], R26 ;  /* 0x0077c01a16007988 */ /* 0x004fe80008000004 */
[----:B---3--:R-:W-:Y:S04]  /*2a3c0*/  STS.U8 [R22+UR4+0x7780], R28 ;  /* 0x0077801c16007988 */ /* 0x008fe80008000004 */
[----:B----4-:R0:W-:Y:S04]  /*2a3d0*/  STL [R1+0x446c], R11 ;  /* 0x00446c0b01007387 */ /* 0x0101e80000100800 */
[----:B0-----:R-:W2:Y:S04]  /*2a3e0*/  LDL.LU R11, [R1+0xf14] ;  /* 0x000f1400010b7983 */ /* 0x001ea80000300800 */
[----:B------:R-:W3:Y:S04]  /*2a3f0*/  LDL.LU R15, [R1+0xf08] ;  /* 0x000f0800010f7983 */ /* 0x000ee80000300800 */
        /* <DEDUP_REMOVED lines=26> */
[----:B--2---:R0:W-:Y:S04]  /*2a5a0*/  STS.U8 [R0+UR4+0x800], R11 ;  /* 0x0008000b00007988 */ /* 0x0041e80008000004 */
[----:B0-----:R-:W2:Y:S04]  /*2a5b0*/  LDL.LU R11, [R1+0x446c] ;  /* 0x00446c00010b7983 */ /* 0x001ea80000300800 */
[----:B--2---:R0:W-:Y:S04]  /*2a5c0*/  STS.U8 [R0+UR4+0x840], R11 ;  /* 0x0008400b00007988 */ /* 0x0041e80008000004 */
[----:B0-----:R-:W2:Y:S04]  /*2a5d0*/  LDL.LU R11, [R1+0x4468] ;  /* 0x00446800010b7983 */ /* 0x001ea80000300800 */
[----:B--2---:R-:W-:Y:S04]  /*2a5e0*/  STS.U8 [R0+UR4+0x880], R11 ;  /* 0x0008800b00007988 */ /* 0x004fe80008000004 */
[----:B---3--:R-:W-:Y:S04]  /*2a5f0*/  STS.U8 [R0+UR4+0x8c0], R15 ;  /* 0x0008c00f00007988 */ /* 0x008fe80008000004 */
[----:B----4-:R-:W-:Y:S04]  /*2a600*/  STS.U8 [R0+UR4+0x900], R14 ;  /* 0x0009000e00007988 */ /* 0x010fe80008000004 */
        /* <DEDUP_REMOVED lines=22> */
[----:B0-----:R-:W2:Y:S04]  /*2a770*/  LDL.LU R24, [R1+0xbfc] ;  /* 0x000bfc0001187983 */ /* 0x001ea80000300800 */
[----:B------:R-:W3:Y:S04]  /*2a780*/  LDL.LU R11, [R1+0xb10] ;  /* 0x000b1000010b7983 */ /* 0x000ee80000300800 */
[----:B---3--:R0:W-:Y:S04]  /*2a790*/  STL [R1+0x4460], R11 ;  /* 0x0044600b01007387 */ /* 0x0081e80000100800 */
[----:B0-----:R-:W3:Y:S04]  /*2a7a0*/  LDL.LU R11, [R1+0xb14] ;  /* 0x000b1400010b7983 */ /* 0x001ee80000300800 */
[----:B------:R-:W-:Y:S04]  /*2a7b0*/  STS.U8 [R0+UR4+0x3880], R22 ;  /* 0x0038801600007988 */ /* 0x000fe80008000004 */
[----:B------:R-:W-:Y:S04]  /*2a7c0*/  STS.U8 [R0+UR4+0x3940], R26 ;  /* 0x0039401a00007988 */ /* 0x000fe80008000004 */
[----:B------:R-:W-:Y:S04]  /*2a7d0*/  STS.U8 [R0+UR4+0x3900], R28 ;  /* 0x0039001c00007988 */ /* 0x000fe80008000004 */
[----:B---3--:R0:W-:Y:S04]  /*2a7e0*/  STL [R1+0x4464], R11 ;  /* 0x0044640b01007387 */ /* 0x0081e80000100800 */
[----:B0-----:R-:W3:Y:S04]  /*2a7f0*/  LDL.LU R11, [R1+0xbf8] ;  /* 0x000bf800010b7983 */ /* 0x001ee80000300800 */
        /* <DEDUP_REMOVED lines=26> */
[----:B------:R-:W2:Y:S04]  /*2a9a0*/  LDL.LU R22, [R1+0x8] ;  /* 0x0000080001167983 */ /* 0x000ea80000300800 */
[----:B0-----:R-:W2:Y:S04]  /*2a9b0*/  LDL.LU R24, [R1+0x4] ;  /* 0x0000040001187983 */ /* 0x001ea80000300800 */
[----:B---3--:R0:W-:Y:S04]  /*2a9c0*/  STS.U8 [R0+UR4+0x3980], R11 ;  /* 0x0039800b00007988 */ /* 0x0081e80008000004 */
[----:B0-----:R-:W3:Y:S04]  /*2a9d0*/  LDL.LU R11, [R1+0x4464] ;  /* 0x00446400010b7983 */ /* 0x001ee80000300800 */
[----:B---3--:R0:W-:Y:S04]  /*2a9e0*/  STS.U8 [R0+UR4+0x4800], R11 ;  /* 0x0048000b00007988 */ /* 0x0081e80008000004 */
[----:B0-----:R-:W3:Y:S04]  /*2a9f0*/  LDL.LU R11, [R1+0x4460] ;  /* 0x00446000010b7983 */ /* 0x001ee80000300800 */
[----:B---3--:R0:W-:Y:S04]  /*2aa00*/  STS.U8 [R0+UR4+0x4840], R11 ;  /* 0x0048400b00007988 */ /* 0x0081e80008000004 */
        /* <DEDUP_REMOVED lines=21> */
[----:B------:R-:W-:Y:S04]  /*2ab60*/  STS.U8 [R0+UR4+0x6980], R2 ;  /* 0x0069800200007988 */ /* 0x000fe80008000004 */
[----:B-1----:R-:W4:Y:S04]  /*2ab70*/  LDL.LU R26, [R1+0x4458] ;  /* 0x00445800011a7983 */ /* 0x002f280000300800 */
[----:B------:R0:W-:Y:S04]  /*2ab80*/  STS.U8 [R0+UR4+0x69c0], R28 ;  /* 0x0069c01c00007988 */ /* 0x0001e80008000004 */
[----:B0-----:R-:W3:Y:S04]  /*2ab90*/  LDL.LU R28, [R1] ;  /* 0x00000000011c7983 */ /* 0x001ee80000300800 */
        /* <DEDUP_REMOVED lines=21> */
[----:B------:R1:W-:Y:S04]  /*2acf0*/  STS.U8 [R0+UR4+0x7800], R18 ;  /* 0x0078001200007988 */ /* 0x0003e80008000004 */
[----:B------:R1:W-:Y:S04]  /*2ad00*/  STS.U8 [R0+UR4+0x78c0], R20 ;  /* 0x0078c01400007988 */ /* 0x0003e80008000004 */
[----:B--2---:R2:W-:Y:S04]  /*2ad10*/  STS.U8 [R0+UR4+0x7880], R22 ;  /* 0x0078801600007988 */ /* 0x0045e80008000004 */
[----:B------:R2:W-:Y:S04]  /*2ad20*/  STS.U8 [R0+UR4+0x7940], R24 ;  /* 0x0079401800007988 */ /* 0x0005e80008000004 */
[----:B0-----:R-:W4:Y:S04]  /*2ad30*/  LDL.LU R16, [R1+0xce4] ;  /* 0x000ce40001107983 */ /* 0x001f280000300800 */
[----:B-1----:R-:W4:Y:S04]  /*2ad40*/  LDL.LU R18, [R1+0xce0] ;  /* 0x000ce00001127983 */ /* 0x002f280000300800 */
[----:B------:R-:W4:Y:S04]  /*2ad50*/  LDL.LU R20, [R1+0xcdc] ;  /* 0x000cdc0001147983 */ /* 0x000f280000300800 */
[----:B--2---:R-:W2:Y:S04]  /*2ad60*/  LDL.LU R22, [R1+0xcd8] ;  /* 0x000cd80001167983 */ /* 0x004ea80000300800 */
[----:B------:R-:W2:Y:S04]  /*2ad70*/  LDL.LU R24, [R1+0xbf4] ;  /* 0x000bf40001187983 */ /* 0x000ea80000300800 */
[----:B---3--:R0:W-:Y:S04]  /*2ad80*/  STS.U8 [R0+UR4+0x7900], R28 ;  /* 0x0079001c00007988 */ /* 0x0081e80008000004 */
[----:B0-----:R-:W3:Y:S04]  /*2ad90*/  LDL.LU R28, [R1+0x4454] ;  /* 0x00445400011c7983 */ /* 0x001ee80000300800 */
[----:B---3--:R-:W-:Y:S04]  /*2ada0*/  STS.U8 [R0+UR4+0x79c0], R28 ;  /* 0x0079c01c00007988 */ /* 0x008fe80008000004 */
[----:B------:R-:W-:Y:S04]  /*2adb0*/  STL [R1+0x43b0], R28 ;  /* 0x0043b01c01007387 */ /* 0x000fe80000100800 */
[----:B----4-:R0:W-:Y:S04]  /*2adc0*/  STS.U8 [R0+UR4+0x7980], R26 ;  /* 0x0079801a00007988 */ /* 0x0101e80008000004 */
[----:B------:R-:W-:Y:S04]  /*2add0*/  STL [R1+0x43b4], R26 ;  /* 0x0043b41a01007387 */ /* 0x000fe80000100800 */
[----:B0-----:R-:W3:Y:S04]  /*2ade0*/  LDL.LU R0, [R1+0xbe4] ;  /* 0x000be40001007983 */ /* 0x001ee80000300800 */
[----:B---3--:R0:W-:Y:S04]  /*2adf0*/  STL [R1+0x4448], R0 ;  /* 0x0044480001007387 */ /* 0x0081e80000100800 */
[----:B0-----:R-:W3:Y:S04]  /*2ae00*/  LDL.LU R0, [R1+0xbe8] ;  /* 0x000be80001007983 */ /* 0x001ee80000300800 */
[----:B---3--:R0:W-:Y:S04]  /*2ae10*/  STL [R1+0x444c], R0 ;  /* 0x00444c0001007387 */ /* 0x0081e80000100800 */
[----:B0-----:R-:W3:Y:S01]  /*2ae20*/  LDL.LU R0, [R1+0xbec] ;  /* 0x000bec0001007983 */ /* 0x001ee20000300800 */
[----:B------:R-:W-:-:S05]  /*2ae30*/  LOP3.LUT R11, R11, 0x28, RZ, 0x3c, !PT ;  /* 0x000000280b0b7812 */ /* 0x000fca00078e3cff */
        /* <DEDUP_REMOVED lines=19> */
[----:B---3--:R0:W-:Y:S04]  /*2af70*/  STL [R1+0x4450], R0 ;  /* 0x0044500001007387 */ /* 0x0081e80000100800 */
[----:B0-----:R-:W3:Y:S04]  /*2af80*/  LDL.LU R0, [R1+0xbf0] ;  /* 0x000bf00001007983 */ /* 0x001ee80000300800 */
[----:B------:R-:W4:Y:S04]  /*2af90*/  LDL.LU R4, [R1+0xbe0] ;  /* 0x000be00001047983 */ /* 0x000f280000300800 */
[----:B------:R0:W-:Y:S04]  /*2afa0*/  STS.U8 [R11+UR4+0x2ac0], R2 ;  /* 0x002ac0020b007988 */ /* 0x0001e80008000004 */
[----:B------:R-:W4:Y:S04]  /*2afb0*/  LDL.LU R3, [R1+0xbdc] ;  /* 0x000bdc0001037983 */ /* 0x000f280000300800 */
[----:B------:R1:W-:Y:S04]  /*2afc0*/  STS.U8 [R11+UR4+0x2b00], R16 ;  /* 0x002b00100b007988 */ /* 0x0003e80008000004 */
[----:B------:R1:W-:Y:S04]  /*2afd0*/  STS.U8 [R11+UR4+0x2b40], R18 ;  /* 0x002b40120b007988 */ /* 0x0003e80008000004 */
[----:B------:R1:W-:Y:S04]  /*2afe0*/  STS.U8 [R11+UR4+0x2b80], R20 ;  /* 0x002b80140b007988 */ /* 0x0003e80008000004 */
[----:B--2---:R2:W-:Y:S04]  /*2aff0*/  STS.U8 [R11+UR4+0x2bc0], R22 ;  /* 0x002bc0160b007988 */ /* 0x0045e80008000004 */
[----:B------:R2:W-:Y:S04]  /*2b000*/  STS.U8 [R11+UR4+0x3a40], R24 ;  /* 0x003a40180b007988 */ /* 0x0005e80008000004 */
[----:B0-----:R-:W4:Y:S04]  /*2b010*/  LDL.LU R2, [R1+0xbd8] ;  /* 0x000bd80001027983 */ /* 0x001f280000300800 */
[----:B-1----:R-:W4:Y:S04]  /*2b020*/  LDL.LU R16, [R1+0xaf4] ;  /* 0x000af40001107983 */ /* 0x002f280000300800 */
[----:B------:R-:W4:Y:S04]  /*2b030*/  LDL.LU R18, [R1+0xaf0] ;  /* 0x000af00001127983 */ /* 0x000f280000300800 */
[----:B------:R-:W4:Y:S04]  /*2b040*/  LDL.LU R20, [R1+0xaec] ;  /* 0x000aec0001147983 */ /* 0x000f280000300800 */
[----:B--2---:R-:W2:Y:S04]  /*2b050*/  LDL.LU R22, [R1+0xae8] ;  /* 0x000ae80001167983 */ /* 0x004ea80000300800 */
        /* <DEDUP_REMOVED lines=22> */
[----:B---3--:R0:W-:Y:S04]  /*2b1c0*/  STS.U8 [R11+UR4+0x3ac0], R0 ;  /* 0x003ac0000b007988 */ /* 0x0081e80008000004 */
[----:B0-----:R-:W3:Y:S04]  /*2b1d0*/  LDL.LU R0, [R1+0x444c] ;  /* 0x00444c0001007983 */ /* 0x001ee80000300800 */
[----:B---3--:R0:W-:Y:S04]  /*2b1e0*/  STS.U8 [R11+UR4+0x3a80], R0 ;  /* 0x003a80000b007988 */ /* 0x0081e80008000004 */
[----:B0-----:R-:W3:Y:S04]  /*2b1f0*/  LDL.LU R0, [R1+0x4448] ;  /* 0x0044480001007983 */ /* 0x001ee80000300800 */
[----:B---3--:R0:W-:Y:S04]  /*2b200*/  STS.U8 [R11+UR4+0x3b40], R0 ;  /* 0x003b40000b007988 */ /* 0x0081e80008000004 */
[----:B----4-:R1:W-:Y:S04]  /*2b210*/  STS.U8 [R11+UR4+0x3b00], R4 ;  /* 0x003b00040b007988 */ /* 0x0103e80008000004 */
[----:B------:R3:W-:Y:S04]  /*2b220*/  STS.U8 [R11+UR4+0x3bc0], R3 ;  /* 0x003bc0030b007988 */ /* 0x0007e80008000004 */
[----:B------:R4:W-:Y:S04]  /*2b230*/  STS.U8 [R11+UR4+0x3b80], R2 ;  /* 0x003b80020b007988 */ /* 0x0009e80008000004 */
[----:B------:R2:W-:Y:S04]  /*2b240*/  STS.U8 [R11+UR4+0x4a00], R16 ;  /* 0x004a00100b007988 */ /* 0x0005e80008000004 */
[----:B------:R2:W-:Y:S04]  /*2b250*/  STS.U8 [R11+UR4+0x4a40], R18 ;  /* 0x004a40120b007988 */ /* 0x0005e80008000004 */
[----:B0-----:R-:W2:Y:S04]  /*2b260*/  LDL.LU R0, [R1+0x4444] ;  /* 0x0044440001007983 */ /* 0x001ea80000300800 */
[----:B-1----:R-:W2:Y:S04]  /*2b270*/  LDL.LU R4, [R1+0x4440] ;  /* 0x0044400001047983 */ /* 0x002ea80000300800 */
[----:B---3--:R-:W3:Y:S04]  /*2b280*/  LDL.LU R3, [R1+0x443c] ;  /* 0x00443c0001037983 */ /* 0x008ee80000300800 */
[----:B----4-:R-:W4:Y:S04]  /*2b290*/  LDL.LU R2, [R1+0x4438] ;  /* 0x0044380001027983 */ /* 0x010f280000300800 */
[----:B--2---:R-:W2:Y:S04]  /*2b2a0*/  LDL.LU R16, [R1+0x4434] ;  /* 0x0044340001107983 */ /* 0x004ea80000300800 */
[----:B------:R-:W3:Y:S04]  /*2b2b0*/  LDL.LU R18, [R1+0x4430] ;  /* 0x0044300001127983 */ /* 0x000ee80000300800 */
[----:B------:R0:W-:Y:S04]  /*2b2c0*/  STS.U8 [R11+UR4+0x4a80], R20 ;  /* 0x004a80140b007988 */ /* 0x0001e80008000004 */
[----:B------:R1:W-:Y:S04]  /*2b2d0*/  STS.U8 [R11+UR4+0x4ac0], R22 ;  /* 0x004ac0160b007988 */ /* 0x0003e80008000004 */
[----:B------:R1:W-:Y:S04]  /*2b2e0*/  STS.U8 [R11+UR4+0x4b00], R24 ;  /* 0x004b00180b007988 */ /* 0x0003e80008000004 */
[----:B0-----:R-:W4:Y:S04]  /*2b2f0*/  LDL.LU R20, [R1+0x442c] ;  /* 0x00442c0001147983 */ /* 0x001f280000300800 */
[----:B-1----:R-:W2:Y:S04]  /*2b300*/  LDL.LU R22, [R1+0x4428] ;  /* 0x0044280001167983 */ /* 0x002ea80000300800 */
[----:B------:R-:W3:Y:S04]  /*2b310*/  LDL.LU R24, [R1+0x4424] ;  /* 0x0044240001187983 */ /* 0x000ee80000300800 */
[----:B------:R0:W-:Y:S04]  /*2b320*/  STS.U8 [R11+UR4+0x4b40], R26 ;  /* 0x004b401a0b007988 */ /* 0x0001e80008000004 */
[----:B------:R1:W-:Y:S04]  /*2b330*/  STS.U8 [R11+UR4+0x4b80], R28 ;  /* 0x004b801c0b007988 */ /* 0x0003e80008000004 */
[----:B------:R1:W-:Y:S04]  /*2b340*/  STS.U8 [R11+UR4+0x4bc0], R15 ;  /* 0x004bc00f0b007988 */ /* 0x0003e80008000004 */
[----:B------:R1:W-:Y:S04]  /*2b350*/  STS.U8 [R11+UR4+0x5a40], R14 ;  /* 0x005a400e0b007988 */ /* 0x0003e80008000004 */
[----:B------:R1:W-:Y:S04]  /*2b360*/  STS.U8 [R11+UR4+0x5a00], R29 ;  /* 0x005a001d0b007988 */ /* 0x0003e80008000004 */
[----:B------:R1:W-:Y:S04]  /*2b370*/  STS.U8 [R11+UR4+0x5ac0], R27 ;  /* 0x005ac01b0b007988 */ /* 0x0003e80008000004 */
[----:B0-----:R-:W4:Y:S04]  /*2b380*/  LDL.LU R26, [R1+0xebc] ;  /* 0x000ebc00011a7983 */ /* 0x001f280000300800 */
[----:B-1----:R-:W4:Y:S04]  /*2b390*/  LDL.LU R28, [R1+0xeb8] ;  /* 0x000eb800011c7983 */ /* 0x002f280000300800 */
[----:B------:R-:W4:Y:S04]  /*2b3a0*/  LDL.LU R15, [R1+0xdd4] ;  /* 0x000dd400010f7983 */ /* 0x000f280000300800 */
[----:B------:R-:W4:Y:S04]  /*2b3b0*/  LDL.LU R14, [R1+0xdd0] ;  /* 0x000dd000010e7983 */ /* 0x000f280000300800 */
[----:B------:R-:W4:Y:S04]  /*2b3c0*/  LDL.LU R29, [R1+0xdcc] ;  /* 0x000dcc00011d7983 */ /* 0x000f280000300800 */
[----:B------:R0:W-:Y:S04]  /*2b3d0*/  STS.U8 [R11+UR4+0x5a80], R25 ;  /* 0x005a80190b007988 */ /* 0x0001e80008000004 */
[----:B------:R-:W4:Y:S04]  /*2b3e0*/  LDL.LU R27, [R1+0xdc8] ;  /* 0x000dc800011b7983 */ /* 0x000f280000300800 */
        /* <DEDUP_REMOVED lines=26> */
[----:B------:R0:W-:Y:S04]  /*2b590*/  STL [R1+0x43b8], R24 ;  /* 0x0043b81801007387 */ /* 0x0001e80000100800 */
[----:B--2---:R-:W-:Y:S04]  /*2b5a0*/  STS.U8 [R11+UR4+0x7a00], R22 ;  /* 0x007a00160b007988 */ /* 0x004fe80008000004 */
[----:B----4-:R-:W-:Y:S04]  /*2b5b0*/  STS.U8 [R11+UR4+0x7ac0], R20 ;  /* 0x007ac0140b007988 */ /* 0x010fe80008000004 */
[----:B------:R-:W-:Y:S04]  /*2b5c0*/  STS.U8 [R11+UR4+0x7a80], R18 ;  /* 0x007a80120b007988 */ /* 0x000fe80008000004 */
[----:B0-----:R-:W2:Y:S04]  /*2b5d0*/  LDL.LU R24, [R1+0xec0] ;  /* 0x000ec00001187983 */ /* 0x001ea80000300800 */
[----:B------:R0:W-:Y:S04]  /*2b5e0*/  STL [R1+0x43bc], R22 ;  /* 0x0043bc1601007387 */ /* 0x0001e80000100800 */
[----:B------:R-:W-:Y:S04]  /*2b5f0*/  STS.U8 [R11+UR4+0x7b40], R16 ;  /* 0x007b40100b007988 */ /* 0x000fe80008000004 */
[----:B------:R1:W-:Y:S04]  /*2b600*/  STS.U8 [R11+UR4+0x7b00], R2 ;  /* 0x007b00020b007988 */ /* 0x0003e80008000004 */
[----:B0-----:R-:W3:Y:S04]  /*2b610*/  LDL.LU R22, [R1+0xec4] ;  /* 0x000ec40001167983 */ /* 0x001ee80000300800 */
[----:B------:R0:W-:Y:S01]  /*2b620*/  STL [R1+0x43c0], R20 ;  /* 0x0043c01401007387 */ /* 0x0001e20000100800 */
[----:B-1----:R-:W-:-:S03]  /*2b630*/  LOP3.LUT R11, R0, 0x30, RZ, 0x3c, !PT ;  /* 0x00000030000b7812 */ /* 0x002fc600078e3cff */
[----:B0-----:R-:W4:Y:S04]  /*2b640*/  LDL.LU R20, [R1+0xec8] ;  /* 0x000ec80001147983 */ /* 0x001f280000300800 */
[----:B------:R0:W-:Y:S04]  /*2b650*/  STL [R1+0x43c4], R18 ;  /* 0x0043c41201007387 */ /* 0x0001e80000100800 */
[----:B0-----:R-:W2:Y:S04]  /*2b660*/  LDL.LU R18, [R1+0xecc] ;  /* 0x000ecc0001127983 */ /* 0x001ea80000300800 */
[----:B------:R0:W-:Y:S04]  /*2b670*/  STL [R1+0x43c8], R16 ;  /* 0x0043c81001007387 */ /* 0x0001e80000100800 */
[----:B0-----:R-:W3:Y:S04]  /*2b680*/  LDL.LU R16, [R1+0xed0] ;  /* 0x000ed00001107983 */ /* 0x001ee80000300800 */
[----:B------:R-:W4:Y:S04]  /*2b690*/  LDL.LU R2, [R1+0xed4] ;  /* 0x000ed40001027983 */ /* 0x000f280000300800 */
[----:B------:R0:W-:Y:S02]  /*2b6a0*/  STL [R1+0x4414], R0 ;  /* 0x0044140001007387 */ /* 0x0001e40000100800 */
[----:B0-----:R-:W0:Y:S02]  /*2b6b0*/  S2R R0, SR_TID.X ;  /* 0x0000000000007919 */ /* 0x001e240000002100 */
[----:B------:R-:W-:Y:S01]  /*2b6c0*/  STL [R1+0x43cc], R4 ;  /* 0x0043cc0401007387 */ /* 0x000fe20000100800 */
[----:B0-----:R-:W-:-:S04]  /*2b6d0*/  LOP3.LUT R0, R0, 0x3f, RZ, 0xc0, !PT ;  /* 0x0000003f00007812 */ /* 0x001fc800078ec0ff */
[----:B------:R-:W-:-:S05]  /*2b6e0*/  LOP3.LUT R0, R0, 0x28, RZ, 0x3c, !PT ;  /* 0x0000002800007812 */ /* 0x000fca00078e3cff */
[----:B------:R-:W-:Y:S04]  /*2b6f0*/  STS.U8 [R0+UR4+0x7bc0], R3 ;  /* 0x007bc00300007988 */ /* 0x000fe80008000004 */
[----:B------:R0:W-:Y:S04]  /*2b700*/  STS.U8 [R0+UR4+0x7b80], R4 ;  /* 0x007b800400007988 */ /* 0x0001e80008000004 */
[----:B0-----:R-:W2:Y:S04]  /*2b710*/  LDL.LU R0, [R1+0xbc4] ;  /* 0x000bc40001007983 */ /* 0x001ea80000300800 */
[----:B--2---:R0:W-:Y:S04]  /*2b720*/  STL [R1+0x4418], R0 ;  /* 0x0044180001007387 */ /* 0x0041e80000100800 */
[----:B0-----:R-:W2:Y:S04]  /*2b730*/  LDL.LU R0, [R1+0xbc8] ;  /* 0x000bc80001007983 */ /* 0x001ea80000300800 */
[----:B--2---:R0:W-:Y:S04]  /*2b740*/  STL [R1+0x441c], R0 ;  /* 0x00441c0001007387 */ /* 0x0041e80000100800 */
[----:B0-----:R-:W2:Y:S04]  /*2b750*/  LDL.LU R0, [R1+0xbcc] ;  /* 0x000bcc0001007983 */ /* 0x001ea80000300800 */
[----:B----4-:R-:W-:Y:S04]  /*2b760*/  STS.U8 [R11+UR4+0xc00], R2 ;  /* 0x000c00020b007988 */ /* 0x010fe80008000004 */
[----:B---3--:R-:W-:Y:S04]  /*2b770*/  STS.U8 [R11+UR4+0xc40], R16 ;  /* 0x000c40100b007988 */ /* 0x008fe80008000004 */
        /* <DEDUP_REMOVED lines=20> */
[----:B--2---:R0:W-:Y:S04]  /*2b8c0*/  STL [R1+0x4420], R0 ;  /* 0x0044200001007387 */ /* 0x0041e80000100800 */
[----:B0-----:R-:W2:Y:S04]  /*2b8d0*/  LDL.LU R0, [R1+0xbd0] ;  /* 0x000bd00001007983 */ /* 0x001ea80000300800 */
[----:B------:R-:W3:Y:S04]  /*2b8e0*/  LDL.LU R12, [R1+0xbc0] ;  /* 0x000bc000010c7983 */ /* 0x000ee80000300800 */
[----:B------:R-:W4:Y:S04]  /*2b8f0*/  LDL.LU R10, [R1+0xbbc] ;  /* 0x000bbc00010a7983 */ /* 0x000f280000300800 */
[----:B------:R-:W4:Y:S04]  /*2b900*/  LDL.LU R9, [R1+0xbb8] ;  /* 0x000bb80001097983 */ /* 0x000f280000300800 */
[----:B------:R0:W-:Y:S04]  /*2b910*/  STS.U8 [R11+UR4+0x2d80], R7 ;  /* 0x002d80070b007988 */ /* 0x0001e80008000004 */
[----:B------:R-:W4:Y:S04]  /*2b920*/  LDL.LU R8, [R1+0xad4] ;  /* 0x000ad40001087983 */ /* 0x000f280000300800 */
[----:B------:R1:W-:Y:S04]  /*2b930*/  STS.U8 [R11+UR4+0x2dc0], R6 ;  /* 0x002dc0060b007988 */ /* 0x0003e80008000004 */
[----:B------:R1:W-:Y:S04]  /*2b940*/  STS.U8 [R11+UR4+0x3c40], R5 ;  /* 0x003c40050b007988 */ /* 0x0003e80008000004 */
[----:B0-----:R-:W4:Y:S04]  /*2b950*/  LDL.LU R7, [R1+0xad0] ;  /* 0x000ad00001077983 */ /* 0x001f280000300800 */
[----:B-1----:R-:W4:Y:S04]  /*2b960*/  LDL.LU R6, [R1+0xacc] ;  /* 0x000acc0001067983 */ /* 0x002f280000300800 */
        /* <DEDUP_REMOVED lines=25> */
[----:B--2---:R0:W-:Y:S04]  /*2bb00*/  STS.U8 [R11+UR4+0x3c80], R0 ;  /* 0x003c80000b007988 */ /* 0x0041e80008000004 */
[----:B0-----:R-:W2:Y:S04]  /*2bb10*/  LDL.LU R0, [R1+0x4418] ;  /* 0x0044180001007983 */ /* 0x001ea80000300800 */
[----:B--2---:R0:W-:Y:S04]  /*2bb20*/  STS.U8 [R11+UR4+0x3d40], R0 ;  /* 0x003d40000b007988 */ /* 0x0041e80008000004 */
[----:B---3--:R1:W-:Y:S04]  /*2bb30*/  STS.U8 [R11+UR4+0x3d00], R12 ;  /* 0x003d000c0b007988 */ /* 0x0083e80008000004 */
[----:B----4-:R2:W-:Y:S04]  /*2bb40*/  STS.U8 [R11+UR4+0x3dc0], R10 ;  /* 0x003dc00a0b007988 */ /* 0x0105e80008000004 */
[----:B------:R3:W-:Y:S04]  /*2bb50*/  STS.U8 [R11+UR4+0x3d80], R9 ;  /* 0x003d80090b007988 */ /* 0x0007e80008000004 */
[----:B------:R4:W-:Y:S04]  /*2bb60*/  STS.U8 [R11+UR4+0x4c00], R8 ;  /* 0x004c00080b007988 */ /* 0x0009e80008000004 */
[----:B------:R4:W-:Y:S04]  /*2bb70*/  STS.U8 [R11+UR4+0x4c40], R7 ;  /* 0x004c40070b007988 */ /* 0x0009e80008000004 */
[----:B0-----:R-:W4:Y:S04]  /*2bb80*/  LDL.LU R0, [R1+0x4414] ;  /* 0x0044140001007983 */ /* 0x001f280000300800 */
[----:B-1----:R-:W4:Y:S04]  /*2bb90*/  LDL.LU R12, [R1+0x4410] ;  /* 0x00441000010c7983 */ /* 0x002f280000300800 */
[----:B--2---:R-:W2:Y:S04]  /*2bba0*/  LDL.LU R10, [R1+0x440c] ;  /* 0x00440c00010a7983 */ /* 0x004ea80000300800 */
[----:B---3--:R-:W3:Y:S04]  /*2bbb0*/  LDL.LU R9, [R1+0x4408] ;  /* 0x0044080001097983 */ /* 0x008ee80000300800 */
[----:B----4-:R-:W4:Y:S04]  /*2bbc0*/  LDL.LU R8, [R1+0x4404] ;  /* 0x0044040001087983 */ /* 0x010f280000300800 */
[----:B------:R-:W2:Y:S04]  /*2bbd0*/  LDL.LU R7, [R1+0x4400] ;  /* 0x0044000001077983 */ /* 0x000ea80000300800 */
[----:B------:R0:W-:Y:S04]  /*2bbe0*/  STS.U8 [R11+UR4+0x4c80], R6 ;  /* 0x004c80060b007988 */ /* 0x0001e80008000004 */
[----:B------:R1:W-:Y:S04]  /*2bbf0*/  STS.U8 [R11+UR4+0x4cc0], R5 ;  /* 0x004cc0050b007988 */ /* 0x0003e80008000004 */
[----:B0-----:R-:W3:Y:S04]  /*2bc00*/  LDL.LU R6, [R1+0x43fc] ;  /* 0x0043fc0001067983 */ /* 0x001ee80000300800 */
[----:B-1----:R-:W4:Y:S04]  /*2bc10*/  LDL.LU R5, [R1+0x43f8] ;  /* 0x0043f80001057983 */ /* 0x002f280000300800 */
        /* <DEDUP_REMOVED lines=20> */
[----:B----4-:R-:W-:Y:S04]  /*2bd60*/  STS.U8 [R11+UR4+0x7c40], R5 ;  /* 0x007c40050b007988 */ /* 0x010fe80008000004 */
[----:B------:R-:W-:Y:S04]  /*2bd70*/  STL [R1+0x43d0], R5 ;  /* 0x0043d00501007387 */ /* 0x000fe80000100800 */
[----:B---3--:R-:W-:Y:S04]  /*2bd80*/  STS.U8 [R11+UR4+0x7c00], R6 ;  /* 0x007c00060b007988 */ /* 0x008fe80008000004 */
[----:B------:R-:W-:Y:S04]  /*2bd90*/  STL [R1+0x43d4], R6 ;  /* 0x0043d40601007387 */ /* 0x000fe80000100800 */
[----:B--2---:R-:W-:Y:S04]  /*2bda0*/  STS.U8 [R11+UR4+0x7cc0], R7 ;  /* 0x007cc0070b007988 */ /* 0x004fe80008000004 */
[----:B------:R-:W-:Y:S04]  /*2bdb0*/  STL [R1+0x43d8], R7 ;  /* 0x0043d80701007387 */ /* 0x000fe80000100800 */
[----:B------:R-:W-:Y:S04]  /*2bdc0*/  STS.U8 [R11+UR4+0x7c80], R8 ;  /* 0x007c80080b007988 */ /* 0x000fe80008000004 */
[----:B------:R-:W-:Y:S04]  /*2bdd0*/  STL [R1+0x43dc], R8 ;  /* 0x0043dc0801007387 */ /* 0x000fe80000100800 */
[----:B------:R-:W-:Y:S04]  /*2bde0*/  STS.U8 [R11+UR4+0x7d40], R9 ;  /* 0x007d40090b007988 */ /* 0x000fe80008000004 */
[----:B------:R0:W-:Y:S04]  /*2bdf0*/  STL [R1+0x43e0], R9 ;  /* 0x0043e00901007387 */ /* 0x0001e80000100800 */
        /* <DEDUP_REMOVED lines=26> */
[----:B0-----:R-:W2:Y:S04]  /*2bfa0*/  LDL.LU R11, [R1+0x43f4] ;  /* 0x0043f400010b7983 */ /* 0x001ea80000300800 */
[----:B------:R0:W-:Y:S02]  /*2bfb0*/  STL [R1+0x43e4], R10 ;  /* 0x0043e40a01007387 */ /* 0x0001e40000100800 */
[----:B0-----:R-:W0:Y:S01]  /*2bfc0*/  S2R R10, SR_TID.X ;  /* 0x00000000000a7919 */ /* 0x001e220000002100 */
[----:B------:R-:W-:-:S02]  /*2bfd0*/  LOP3.LUT R0, R0, 0x38, RZ, 0x3c, !PT ;  /* 0x0000003800007812 */ /* 0x000fc400078e3cff */
[----:B0-----:R-:W-:-:S04]  /*2bfe0*/  LOP3.LUT R10, R10, 0x3f, RZ, 0xc0, !PT ;  /* 0x0000003f0a0a7812 */ /* 0x001fc800078ec0ff */
[----:B------:R-:W-:-:S05]  /*2bff0*/  LOP3.LUT R10, R10, 0x30, RZ, 0x3c, !PT ;  /* 0x000000300a0a7812 */ /* 0x000fca00078e3cff */
[----:B--2---:R-:W-:Y:S04]  /*2c000*/  STS.U8 [R10+UR4+0x7dc0], R11 ;  /* 0x007dc00b0a007988 */ /* 0x004fe80008000004 */
[----:B------:R-:W-:Y:S04]  /*2c010*/  STS.U8 [R10+UR4+0x7d80], R12 ;  /* 0x007d800c0a007988 */ /* 0x000fe80008000004 */
[----:B------:R-:W-:Y:S04]  /*2c020*/  STS.U8 [R0+UR4+0xe00], R9 ;  /* 0x000e000900007988 */ /* 0x000fe80008000004 */
        /* <DEDUP_REMOVED lines=17> */
[----:B------:R-:W-:Y:S04]  /*2c140*/  STL [R1+0x43e8], R11 ;  /* 0x0043e80b01007387 */ /* 0x000fe80000100800 */
[----:B------:R-:W-:Y:S04]  /*2c150*/  STS.U8 [R0+UR4+0x2e80], R27 ;  /* 0x002e801b00007988 */ /* 0x000fe80008000004 */
[----:B------:R-:W-:Y:S04]  /*2c160*/  STL [R1+0x43ec], R12 ;  /* 0x0043ec0c01007387 */ /* 0x000fe80000100800 */
[----:B------:R0:W-:Y:S04]  /*2c170*/  STS.U8 [R0+UR4+0x2ec0], R17 ;  /* 0x002ec01100007988 */ /* 0x0001e80008000004 */
[----:B------:R1:W-:Y:S04]  /*2c180*/  STS.U8 [R0+UR4+0x2f00], R13 ;  /* 0x002f000d00007988 */ /* 0x0003e80008000004 */
[----:B0-----:R-:W2:Y:S04]  /*2c190*/  LDL.LU R17, [R1+0xbb0] ;  /* 0x000bb00001117983 */ /* 0x001ea80000300800 */
[----:B-1----:R-:W3:Y:S04]  /*2c1a0*/  LDL.LU R13, [R1+0xbac] ;  /* 0x000bac00010d7983 */ /* 0x002ee80000300800 */
[----:B------:R-:W4:Y:S04]  /*2c1b0*/  LDL.LU R12, [R1+0xba4] ;  /* 0x000ba400010c7983 */ /* 0x000f280000300800 */
[----:B------:R-:W-:Y:S04]  /*2c1c0*/  STS.U8 [R0+UR4+0x2f40], R25 ;  /* 0x002f401900007988 */ /* 0x000fe80008000004 */
[----:B------:R-:W-:Y:S04]  /*2c1d0*/  STS.U8 [R0+UR4+0x2f80], R23 ;  /* 0x002f801700007988 */ /* 0x000fe80008000004 */
[----:B------:R-:W-:Y:S04]  /*2c1e0*/  STS.U8 [R0+UR4+0x2fc0], R21 ;  /* 0x002fc01500007988 */ /* 0x000fe80008000004 */
[----:B----4-:R0:W-:Y:S04]  /*2c1f0*/  STL [R1+0x43f0], R12 ;  /* 0x0043f00c01007387 */ /* 0x0101e80000100800 */
        /* <DEDUP_REMOVED lines=26> */
[----:B--2---:R1:W-:Y:S04]  /*2c3a0*/  STS.U8 [R0+UR4+0x3e00], R17 ;  /* 0x003e001100007988 */ /* 0x0043e80008000004 */
[----:B---3--:R2:W-:Y:S04]  /*2c3b0*/  STS.U8 [R0+UR4+0x3ec0], R13 ;  /* 0x003ec00d00007988 */ /* 0x0085e80008000004 */
[----:B0-----:R-:W3:Y:S04]  /*2c3c0*/  LDL.LU R19, [R1+0x8a0] ;  /* 0x0008a00001137983 */ /* 0x001ee80000300800 */
[----:B-1----:R-:W3:Y:S04]  /*2c3d0*/  LDL.LU R17, [R1+0x89c] ;  /* 0x00089c0001117983 */ /* 0x002ee80000300800 */
[----:B--2---:R-:W2:Y:S04]  /*2c3e0*/  LDL.LU R13, [R1+0x898] ;  /* 0x00089800010d7983 */ /* 0x004ea80000300800 */
[----:B----4-:R0:W-:Y:S04]  /*2c3f0*/  STS.U8 [R0+UR4+0x3e80], R12 ;  /* 0x003e800c00007988 */ /* 0x0101e80008000004 */
[----:B0-----:R-:W4:Y:S04]  /*2c400*/  LDL.LU R12, [R1+0x43f0] ;  /* 0x0043f000010c7983 */ /* 0x001f280000300800 */
[----:B----4-:R0:W-:Y:S04]  /*2c410*/  STS.U8 [R0+UR4+0x3f40], R12 ;  /* 0x003f400c00007988 */ /* 0x0101e80008000004 */
[----:B------:R1:W-:Y:S04]  /*2c420*/  STS.U8 [R0+UR4+0x3f00], R11 ;  /* 0x003f000b00007988 */ /* 0x0003e80008000004 */
[----:B------:R4:W-:Y:S04]  /*2c430*/  STS.U8 [R0+UR4+0x3fc0], R10 ;  /* 0x003fc00a00007988 */ /* 0x0009e80008000004 */
[----:B------:R3:W-:Y:S04]  /*2c440*/  STS.U8 [R0+UR4+0x3f80], R9 ;  /* 0x003f800900007988 */ /* 0x0007e80008000004 */
[----:B------:R2:W-:Y:S04]  /*2c450*/  STS.U8 [R0+UR4+0x4e00], R8 ;  /* 0x004e000800007988 */ /* 0x0005e80008000004 */
[----:B------:R2:W-:Y:S04]  /*2c460*/  STS.U8 [R0+UR4+0x4e40], R7 ;  /* 0x004e400700007988 */ /* 0x0005e80008000004 */
[----:B------:R2:W-:Y:S04]  /*2c470*/  STS.U8 [R0+UR4+0x4e80], R6 ;  /* 0x004e800600007988 */ /* 0x0005e80008000004 */
[----:B0-----:R-:W2:Y:S04]  /*2c480*/  LDL.LU R12, [R1+0x43ec] ;  /* 0x0043ec00010c7983 */ /* 0x001ea80000300800 */
[----:B-1----:R-:W2:Y:S04]  /*2c490*/  LDL.LU R11, [R1+0x43e8] ;  /* 0x0043e800010b7983 */ /* 0x002ea80000300800 */
[----:B----4-:R-:W4:Y:S04]  /*2c4a0*/  LDL.LU R10, [R1+0x43e4] ;  /* 0x0043e400010a7983 */ /* 0x010f280000300800 */
[----:B---3--:R-:W3:Y:S04]  /*2c4b0*/  LDL.LU R9, [R1+0x43e0] ;  /* 0x0043e00001097983 */ /* 0x008ee80000300800 */
[----:B--2---:R-:W2:Y:S04]  /*2c4c0*/  LDL.LU R8, [R1+0x43dc] ;  /* 0x0043dc0001087983 */ /* 0x004ea80000300800 */
[----:B------:R-:W4:Y:S04]  /*2c4d0*/  LDL.LU R7, [R1+0x43d8] ;  /* 0x0043d80001077983 */ /* 0x000f280000300800 */
[----:B------:R0:W-:Y:S04]  /*2c4e0*/  STS.U8 [R0+UR4+0x4ec0], R5 ;  /* 0x004ec00500007988 */ /* 0x0001e80008000004 */
[----:B------:R-:W2:Y:S04]  /*2c4f0*/  LDL.LU R6, [R1+0x43d4] ;  /* 0x0043d40001067983 */ /* 0x000ea80000300800 */
[----:B------:R1:W-:Y:S04]  /*2c500*/  STS.U8 [R0+UR4+0x4f00], R4 ;  /* 0x004f000400007988 */ /* 0x0003e80008000004 */
[----:B------:R1:W-:Y:S04]  /*2c510*/  STS.U8 [R0+UR4+0x4f40], R16 ;  /* 0x004f401000007988 */ /* 0x0003e80008000004 */
[----:B------:R1:W-:Y:S04]  /*2c520*/  STS.U8 [R0+UR4+0x4f80], R18 ;  /* 0x004f801200007988 */ /* 0x0003e80008000004 */
[----:B------:R1:W-:Y:S04]  /*2c530*/  STS.U8 [R0+UR4+0x4fc0], R20 ;  /* 0x004fc01400007988 */ /* 0x0003e80008000004 */
[----:B------:R1:W-:Y:S04]  /*2c540*/  STS.U8 [R0+UR4+0x5e40], R22 ;  /* 0x005e401600007988 */ /* 0x0003e80008000004 */
[----:B0-----:R-:W3:Y:S04]  /*2c550*/  LDL.LU R5, [R1+0x43d0] ;  /* 0x0043d00001057983 */ /* 0x001ee80000300800 */
[----:B-1----:R-:W2:Y:S04]  /*2c560*/  LDL.LU R4, [R1+0x43cc] ;  /* 0x0043cc0001047983 */ /* 0x002ea80000300800 */
[----:B------:R-:W2:Y:S04]  /*2c570*/  LDL.LU R16, [R1+0x43c8] ;  /* 0x0043c80001107983 */ /* 0x000ea80000300800 */
[----:B------:R0:W-:Y:S04]  /*2c580*/  STS.U8 [R0+UR4+0x5e00], R24 ;  /* 0x005e001800007988 */ /* 0x0001e80008000004 */
[----:B------:R-:W2:Y:S04]  /*2c590*/  LDL.LU R18, [R1+0x43c4] ;  /* 0x0043c40001127983 */ /* 0x000ea80000300800 */
[----:B------:R-:W2:Y:S04]  /*2c5a0*/  LDL.LU R20, [R1+0x43c0] ;  /* 0x0043c00001147983 */ /* 0x000ea80000300800 */
[----:B------:R-:W2:Y:S04]  /*2c5b0*/  LDL.LU R22, [R1+0x43bc] ;  /* 0x0043bc0001167983 */ /* 0x000ea80000300800 */
[----:B------:R1:W-:Y:S04]  /*2c5c0*/  STS.U8 [R0+UR4+0x5ec0], R26 ;  /* 0x005ec01a00007988 */ /* 0x0003e80008000004 */
[----:B------:R1:W-:Y:S04]  /*2c5d0*/  STS.U8 [R0+UR4+0x5e80], R28 ;  /* 0x005e801c00007988 */ /* 0x0003e80008000004 */
[----:B------:R1:W-:Y:S04]  /*2c5e0*/  STS.U8 [R0+UR4+0x5f40], R15 ;  /* 0x005f400f00007988 */ /* 0x0003e80008000004 */
[----:B------:R1:W-:Y:S04]  /*2c5f0*/  STS.U8 [R0+UR4+0x5f00], R14 ;  /* 0x005f000e00007988 */ /* 0x0003e80008000004 */
[----:B0-----:R-:W2:Y:S04]  /*2c600*/  LDL.LU R24, [R1+0x43b8] ;  /* 0x0043b80001187983 */ /* 0x001ea80000300800 */
[----:B------:R0:W-:Y:S04]  /*2c610*/  STS.U8 [R0+UR4+0x5fc0], R29 ;  /* 0x005fc01d00007988 */ /* 0x0001e80008000004 */
[----:B-1----:R-:W2:Y:S04]  /*2c620*/  LDL.LU R26, [R1+0x43b4] ;  /* 0x0043b400011a7983 */ /* 0x002ea80000300800 */
[----:B------:R-:W2:Y:S04]  /*2c630*/  LDL.LU R28, [R1+0x43b0] ;  /* 0x0043b000011c7983 */ /* 0x000ea80000300800 */
[----:B------:R1:W-:Y:S04]  /*2c640*/  STS.U8 [R0+UR4+0x5f80], R27 ;  /* 0x005f801b00007988 */ /* 0x0003e80008000004 */
[----:B------:R-:W4:Y:S04]  /*2c650*/  LDL.LU R15, [R1+0x43ac] ;  /* 0x0043ac00010f7983 */ /* 0x000f280000300800 */
[----:B------:R-:W3:Y:S04]  /*2c660*/  LDL.LU R14, [R1+0x43a8] ;  /* 0x0043a800010e7983 */ /* 0x000ee80000300800 */
[----:B------:R1:W-:Y:S04]  /*2c670*/  STS.U8 [R0+UR4+0x6e00], R25 ;  /* 0x006e001900007988 */ /* 0x0003e80008000004 */
[----:B------:R1:W-:Y:S04]  /*2c680*/  STS.U8 [R0+UR4+0x6e40], R3 ;  /* 0x006e400300007988 */ /* 0x0003e80008000004 */
[----:B0-----:R-:W2:Y:S04]  /*2c690*/  LDL.LU R29, [R1+0x43a4] ;  /* 0x0043a400011d7983 */ /* 0x001ea80000300800 */
[----:B-1----:R-:W3:Y:S04]  /*2c6a0*/  LDL.LU R27, [R1+0x43a0] ;  /* 0x0043a000011b7983 */ /* 0x002ee80000300800 */
[----:B------:R0:W-:Y:S04]  /*2c6b0*/  STS.U8 [R0+UR4+0x6e80], R2 ;  /* 0x006e800200007988 */ /* 0x0001e80008000004 */
[----:B------:R1:W-:Y:S04]  /*2c6c0*/  STS.U8 [R0+UR4+0x6ec0], R23 ;  /* 0x006ec01700007988 */ /* 0x0003e80008000004 */
[----:B------:R1:W-:Y:S04]  /*2c6d0*/  STS.U8 [R0+UR4+0x6f00], R21 ;  /* 0x006f001500007988 */ /* 0x0003e80008000004 */
[----:B------:R-:W2:Y:S04]  /*2c6e0*/  LDL.LU R25, [R1+0x439c] ;  /* 0x00439c0001197983 */ /* 0x000ea80000300800 */
[----:B------:R-:W3:Y:S04]  /*2c6f0*/  LDL R3, [R1+0x23e8] ;  /* 0x0023e80001037983 */ /* 0x000ee80000100800 */
[----:B------:R1:W-:Y:S04]  /*2c700*/  STS.U8 [R0+UR4+0x6f40], R19 ;  /* 0x006f401300007988 */ /* 0x0003e80008000004 */
[----:B0-----:R-:W3:Y:S04]  /*2c710*/  LDL R2, [R1+0x23f0] ;  /* 0x0023f00001027983 */ /* 0x001ee80000100800 */
[----:B-1----:R-:W2:Y:S04]  /*2c720*/  LDL.LU R23, [R1+0x4398] ;  /* 0x0043980001177983 */ /* 0x002ea80000300800 */
[----:B------:R-:W3:Y:S04]  /*2c730*/  LDL.LU R21, [R1+0x4394] ;  /* 0x0043940001157983 */ /* 0x000ee80000300800 */
[----:B------:R0:W-:Y:S04]  /*2c740*/  STS.U8 [R0+UR4+0x6f80], R17 ;  /* 0x006f801100007988 */ /* 0x0001e80008000004 */
[----:B------:R1:W-:Y:S04]  /*2c750*/  STS.U8 [R0+UR4+0x6fc0], R13 ;  /* 0x006fc00d00007988 */ /* 0x0003e80008000004 */
[----:B------:R-:W2:Y:S04]  /*2c760*/  LDL.LU R19, [R1+0x4390] ;  /* 0x0043900001137983 */ /* 0x000ea80000300800 */
[----:B0-----:R-:W3:Y:S04]  /*2c770*/  LDL.LU R17, [R1+0x438c] ;  /* 0x00438c0001117983 */ /* 0x001ee80000300800 */
[----:B-1----:R-:W2:Y:S01]  /*2c780*/  LDL.LU R13, [R1+0x4388] ;  /* 0x00438800010d7983 */ /* 0x002ea20000300800 */
[----:B----4-:R-:W-:-:S03]  /*2c790*/  PRMT R15, RZ, 0x7610, R15 ;  /* 0x00007610ff0f7816 */ /* 0x010fc6000000000f */
[----:B--2---:R-:W-:Y:S04]  /*2c7a0*/  STS.U8 [R0+UR4+0x7e40], R13 ;  /* 0x007e400d00007988 */ /* 0x004fe80008000004 */
[----:B---3--:R-:W-:Y:S04]  /*2c7b0*/  STS.U8 [R0+UR4+0x7e00], R17 ;  /* 0x007e001100007988 */ /* 0x008fe80008000004 */
[----:B------:R-:W-:Y:S04]  /*2c7c0*/  STS.U8 [R0+UR4+0x7ec0], R19 ;  /* 0x007ec01300007988 */ /* 0x000fe80008000004 */
[----:B------:R-:W-:Y:S04]  /*2c7d0*/  STS.U8 [R0+UR4+0x7e80], R21 ;  /* 0x007e801500007988 */ /* 0x000fe80008000004 */
[----:B------:R-:W-:Y:S04]  /*2c7e0*/  STS.U8 [R0+UR4+0x7f40], R23 ;  /* 0x007f401700007988 */ /* 0x000fe80008000004 */
[----:B------:R-:W-:Y:S04]  /*2c7f0*/  STS.U8 [R0+UR4+0x7f00], R25 ;  /* 0x007f001900007988 */ /* 0x000fe80008000004 */
[----:B------:R-:W-:Y:S04]  /*2c800*/  STS.U8 [R0+UR4+0x7fc0], R27 ;  /* 0x007fc01b00007988 */ /* 0x000fe80008000004 */
[----:B------:R0:W-:Y:S01]  /*2c810*/  STS.U8 [R0+UR4+0x7f80], R29 ;  /* 0x007f801d00007988 */ /* 0x0001e20008000004 */
[----:B------:R-:W-:Y:S06]  /*2c820*/  BAR.SYNC.DEFER_BLOCKING 0x0 ;  /* 0x0000000000007b1d */ /* 0x000fec0000010000 */
[----:B0-----:R-:W2:Y:S04]  /*2c830*/  LDL.LU R0, [R1+0x4384] ;  /* 0x0043840001007983 */ /* 0x001ea80000300800 */
[----:B------:R-:W3:Y:S04]  /*2c840*/  @!P2 LDG.E.U8 R15, desc[UR32][R2.64] ;  /* 0x00000020020fa981 */ /* 0x000ee8000c1e1100 */
[----:B---3--:R0:W-:Y:S04]  /*2c850*/  STL [R1+0x62c], R15 ;  /* 0x00062c0f01007387 */ /* 0x0081e80000100800 */
[----:B0-----:R-:W3:Y:S04]  /*2c860*/  LDL.LU R15, [R1+0x4380] ;  /* 0x00438000010f7983 */ /* 0x001ee80000300800 */
[----:B------:R-:W4:Y:S04]  /*2c870*/  LDL R2, [R1+0x1230] ;  /* 0x0012300001027983 */ /* 0x000f280000100800 */
[----:B------:R-:W4:Y:S01]  /*2c880*/  LDL R3, [R1+0x2228] ;  /* 0x0022280001037983 */ /* 0x000f220000100800 */
[----:B--2---:R-:W-:-:S02]  /*2c890*/  PRMT R0, RZ, 0x7610, R0 ;  /* 0x00007610ff007816 */ /* 0x004fc40000000000 */
[----:B----4-:R-:W-:-:S04]  /*2c8a0*/  @!P2 LOP3.LUT R3, R3, R2, RZ, 0x3c, !PT ;  /* 0x000000020303a212 */ /* 0x010fc800078e3cff */
[----:B------:R-:W-:-:S04]  /*2c8b0*/  @!P2 LOP3.LUT R2, R3, R2, RZ, 0x3c, !PT ;  /* 0x000000020302a212 */ /* 0x000fc800078e3cff */
[----:B------:R-:W-:-:S05]  /*2c8c0*/  @!P2 LOP3.LUT R3, R3, R2, RZ, 0x3c, !PT ;  /* 0x000000020303a212 */ /* 0x000fca00078e3cff */
[----:B------:R-:W2:Y:S04]  /*2c8d0*/  @!P2 LDG.E.U8 R0, desc[UR32][R2.64] ;  /* 0x000000200200a981 */ /* 0x000ea8000c1e1100 */
[----:B--2---:R0:W-:Y:S04]  /*2c8e0*/  STL [R1+0x894], R0 ;  /* 0x0008940001007387 */ /* 0x0041e80000100800 */
[----:B0-----:R-:W2:Y:S04]  /*2c8f0*/  LDL.LU R0, [R1+0x437c] ;  /* 0x00437c0001007983 */ /* 0x001ea80000300800 */
[----:B------:R-:W4:Y:S04]  /*2c900*/  LDL R2, [R1+0x2210] ;  /* 0x0022100001027983 */ /* 0x000f280000100800 */
[----:B------:R-:W4:Y:S01]  /*2c910*/  LDL R3, [R1+0x2234] ;  /* 0x0022340001037983 */ /* 0x000f220000100800 */
[----:B------:R-:W-:-:S02]  /*2c920*/  PRMT R14, RZ, 0x7610, R14 ;  /* 0x00007610ff0e7816 */ /* 0x000fc4000000000e */
[----:B----4-:R-:W-:-:S04]  /*2c930*/  @!P2 LOP3.LUT R3, R3, R2, RZ, 0x3c, !PT ;  /* 0x000000020303a212 */ /* 0x010fc800078e3cff */
[----:B------:R-:W-:-:S04]  /*2c940*/  @!P2 LOP3.LUT R2, R3, R2, RZ, 0x3c, !PT ;  /* 0x000000020302a212 */ /* 0x000fc800078e3cff */
[----:B------:R-:W-:-:S05]  /*2c950*/  @!P2 LOP3.LUT R3, R3, R2, RZ, 0x3c, !PT ;  /* 0x000000020303a212 */ /* 0x000fca00078e3cff */
[----:B------:R-:W4:Y:S04]  /*2c960*/  @!P2 LDG.E.U8 R14, desc[UR32][R2.64] ;  /* 0x00000020020ea981 */ /* 0x000f28000c1e1100 */
[----:B----4-:R0:W-:Y:S04]  /*2c970*/  STL [R1+0x890], R14 ;  /* 0x0008900e01007387 */ /* 0x0101e80000100800 */
[----:B0-----:R-:W4:Y:S04]  /*2c980*/  LDL.LU R14, [R1+0x4378] ;  /* 0x00437800010e7983 */ /* 0x001f280000300800 */
[----:B------:R-:W3:Y:S04]  /*2c990*/  LDL R2, [R1+0x2214] ;  /* 0x0022140001027983 */ /* 0x000ee80000100800 */
[----:B------:R-:W3:Y:S01]  /*2c9a0*/  LDL R3, [R1+0x223c] ;  /* 0x00223c0001037983 */ /* 0x000ee20000100800 */
[----:B--2---:R-:W-:-:S02]  /*2c9b0*/  PRMT R0, RZ, 0x7610, R0 ;  /* 0x00007610ff007816 */ /* 0x004fc40000000000 */
[----:B---3--:R-:W-:-:S04]  /*2c9c0*/  @!P2 LOP3.LUT R3, R3, R2, RZ, 0x3c, !PT ;  /* 0x000000020303a212 */ /* 0x008fc800078e3cff */
[----:B------:R-:W-:-:S04]  /*2c9d0*/  @!P2 LOP3.LUT R2, R3, R2, RZ, 0x3c, !PT ;  /* 0x000000020302a212 */ /* 0x000fc800078e3cff */
[----:B------:R-:W-:-:S05]  /*2c9e0*/  @!P2 LOP3.LUT R3, R3, R2, RZ, 0x3c, !PT ;  /* 0x000000020303a212 */ /* 0x000fca00078e3cff */
[----:B------:R-:W2:Y:S04]  /*2c9f0*/  @!P2 LDG.E.U8 R0, desc[UR32][R2.64] ;  /* 0x000000200200a981 */ /* 0x000ea8000c1e1100 */
[----:B--2---:R0:W-:Y:S04]  /*2ca00*/  STL [R1+0x628], R0 ;  /* 0x0006280001007387 */ /* 0x0041e80000100800 */
[----:B0-----:R-:W2:Y:S04]  /*2ca10*/  LDL.LU R0, [R1+0x4374] ;  /* 0x0043740001007983 */ /* 0x001ea80000300800 */
[----:B------:R-:W3:Y:S04]  /*2ca20*/  LDL R2, [R1+0x2218] ;  /* 0x0022180001027983 */ /* 0x000ee80000100800 */
[----:B------:R-:W3:Y:S01]  /*2ca30*/  LDL R3, [R1+0x2244] ;  /* 0x0022440001037983 */ /* 0x000ee20000100800 */
[----:B----4-:R-:W-:-:S02]  /*2ca40*/  PRMT R14, RZ, 0x7610, R14 ;  /* 0x00007610ff0e7816 */ /* 0x010fc4000000000e */
[----:B---3--:R-:W-:-:S04]  /*2ca50*/  @!P2 LOP3.LUT R3, R3, R2, RZ, 0x3c, !PT ;  /* 0x000000020303a212 */ /* 0x008fc800078e3cff */
[----:B------:R-:W-:-:S04]  /*2ca60*/  @!P2 LOP3.LUT R2, R3, R2, RZ, 0x3c, !PT ;  /* 0x000000020302a212 */ /* 0x000fc800078e3cff */
[----:B------:R-:W-:-:S05]  /*2ca70*/  @!P2 LOP3.LUT R3, R3, R2, RZ, 0x3c, !PT ;  /* 0x000000020303a212 */ /* 0x000fca00078e3cff */
        /* <DEDUP_REMOVED lines=14> */
[----:B---3--:R-:W-:-:S02]  /*2cb60*/  PRMT R14, RZ, 0x7610, R14 ;  /* 0x00007610ff0e7816 */ /* 0x008fc4000000000e */
[----:B----4-:R-:W-:-:S04]  /*2cb70*/  @!P2 LOP3.LUT R3, R3, R2, RZ, 0x3c, !PT ;  /* 0x000000020303a212 */ /* 0x010fc800078e3cff */
        /* <DEDUP_REMOVED lines=92> */
[----:B------:R0:W4:Y:S04]  /*2d140*/  @!P2 LDG.E.U8 R12, desc[UR32][R2.64] ;  /* 0x00000020020ca981 */ /* 0x000128000c1e1100 */
[----:B------:R-:W0:Y:S04]  /*2d150*/  LDL R2, [R1+0x2270] ;  /* 0x0022700001027983 */ /* 0x000e280000100800 */
[----:B------:R-:W0:Y:S01]  /*2d160*/  LDL R3, [R1+0x22ac] ;  /* 0x0022ac0001037983 */ /* 0x000e220000100800 */
[----:B--2---:R-:W-:Y:S02]  /*2d170*/  PRMT R0, RZ, 0x7610, R0 ;  /* 0x00007610ff007816 */ /* 0x004fe40000000000 */
[----:B0-----:R-:W-:-:S04]  /*2d180*/  @!P2 LOP3.LUT R3, R3, R2, RZ, 0x3c, !PT ;  /* 0x000000020303a212 */ /* 0x001fc800078e3cff */
[----:B------:R-:W-:-:S04]  /*2d190*/  @!P2 LOP3.LUT R2, R3, R2, RZ, 0x3c, !PT ;  /* 0x000000020302a212 */ /* 0x000fc800078e3cff */
[----:B------:R-:W-:-:S05]  /*2d1a0*/  @!P2 LOP3.LUT R3, R3, R2, RZ, 0x3c, !PT ;  /* 0x000000020303a212 */ /* 0x000fca00078e3cff */
[----:B------:R-:W2:Y:S04]  /*2d1b0*/  @!P2 LDG.E.U8 R0, desc[UR32][R2.64] ;  /* 0x000000200200a981 */ /* 0x000ea8000c1e1100 */
[----:B----4-:R0:W-:Y:S04]  /*2d1c0*/  STL [R1+0x54], R12 ;  /* 0x0000540c01007387 */ /* 0x0101e80000100800 */
[----:B0-----:R-:W4:Y:S04]  /*2d1d0*/  LDL R12, [R1+0x22d4] ;  /* 0x0022d400010c7983 */ /* 0x001f280000100800 */
        /* <DEDUP_REMOVED lines=26> */
[----:B------:R0:W3:Y:S04]  /*2d380*/  @!P2 LDG.E.U8 R14, desc[UR32][R2.64] ;  /* 0x00000020020ea981 */ /* 0x0000e8000c1e1100 */
[----:B------:R-:W0:Y:S04]  /*2d390*/  LDL R2, [R1+0x2290] ;  /* 0x0022900001027983 */ /* 0x000e280000100800 */
[----:B------:R-:W0:Y:S01]  /*2d3a0*/  LDL R3, [R1+0x22cc] ;  /* 0x0022cc0001037983 */ /* 0x000e220000100800 */
[----:B--2---:R-:W-:Y:S02]  /*2d3b0*/  PRMT R0, RZ, 0x7610, R0 ;  /* 0x00007610ff007816 */ /* 0x004fe40000000000 */
[----:B0-----:R-:W-:-:S04]  /*2d3c0*/  @!P2 LOP3.LUT R3, R3, R2, RZ, 0x3c, !PT ;  /* 0x000000020303a212 */ /* 0x001fc800078e3cff */
[----:B------:R-:W-:-:S04]  /*2d3d0*/  @!P2 LOP3.LUT R2, R3, R2, RZ, 0x3c, !PT ;  /* 0x000000020302a212 */ /* 0x000fc800078e3cff */
[----:B------:R-:W-:-:S05]  /*2d3e0*/  @!P2 LOP3.LUT R3, R3, R2, RZ, 0x3c, !PT ;  /* 0x000000020303a212 */ /* 0x000fca00078e3cff */
[----:B------:R-:W2:Y:S04]  /*2d3f0*/  @!P2 LDG.E.U8 R0, desc[UR32][R2.64] ;  /* 0x000000200200a981 */ /* 0x000ea8000c1e1100 */
[----:B---3--:R0:W-:Y:S04]  /*2d400*/  STL [R1+0x44], R14 ;  /* 0x0000440e01007387 */ /* 0x0081e80000100800 */
[----:B0-----:R-:W3:Y:S04]  /*2d410*/  LDL R14, [R1+0x22f4] ;  /* 0x0022f400010e7983 */ /* 0x001ee80000100800 */
[----:B--2---:R0:W-:Y:S04]  /*2d420*/  STL [R1+0x40], R0 ;  /* 0x0000400001007387 */ /* 0x0041e80000100800 */
[----:B0-----:R-:W2:Y:S04]  /*2d430*/  LDL.LU R0, [R1+0x4334] ;  /* 0x0043340001007983 */ /* 0x001ea80000300800 */
[----:B------:R-:W4:Y:S01]  /*2d440*/  LDL R3, [R1+0x2298] ;  /* 0x0022980001037983 */ /* 0x000f220000100800 */
[----:B------:R-:W-:Y:S01]  /*2d450*/  PRMT R15, RZ, 0x7610, R15 ;  /* 0x00007610ff0f7816 */ /* 0x000fe2000000000f */
[----:B------:R-:W-:-:S02]  /*2d460*/  @!P2 IMAD.MOV.U32 R2, RZ, RZ, R12 ;  /* 0x000000ffff02a224 */ /* 0x000fc400078e000c */
[----:B------:R-:W3:Y:S04]  /*2d470*/  LDL R12, [R1+0x22fc] ;  /* 0x0022fc00010c7983 */ /* 0x000ee80000100800 */
[----:B----4-:R-:W4:Y:S04]  /*2d480*/  @!P2 LDG.E.U8 R15, desc[UR32][R2.64] ;  /* 0x00000020020fa981 */ /* 0x010f28000c1e1100 */
        /* <DEDUP_REMOVED lines=26> */
[----:B------:R-:W2:Y:S01]  /*2d630*/  @!P2 LDG.E.U8 R0, desc[UR32][R2.64] ;  /* 0x000000200200a981 */ /* 0x000ea2000c1e1100 */
[----:B------:R-:W-:-:S03]  /*2d640*/  PRMT R13, RZ, 0x7610, R13 ;  /* 0x00007610ff0d7816 */ /* 0x000fc6000000000d */
[----:B--2---:R0:W-:Y:S04]  /*2d650*/  STL [R1+0x30], R0 ;  /* 0x0000300001007387 */ /* 0x0041e80000100800 */
[----:B0-----:R-:W2:Y:S04]  /*2d660*/  LDL.LU R0, [R1+0x4324] ;  /* 0x0043240001007983 */ /* 0x001ea80000300800 */
[----:B------:R-:W4:Y:S01]  /*2d670*/  LDL R3, [R1+0x22b8] ;  /* 0x0022b80001037983 */ /* 0x000f220000100800 */
[----:B------:R-:W-:Y:S01]  /*2d680*/  @!P2 IMAD.MOV.U32 R2, RZ, RZ, R14 ;  /* 0x000000ffff02a224 */ /* 0x000fe200078e000e */
[----:B------:R-:W-:-:S02]  /*2d690*/  PRMT R7, RZ, 0x7610, R7 ;  /* 0x00007610ff077816 */ /* 0x000fc40000000007 */
[----:B------:R-:W3:Y:S04]  /*2d6a0*/  LDL R14, [R1+0x22e0] ;  /* 0x0022e000010e7983 */ /* 0x000ee80000100800 */
[----:B----4-:R0:W4:Y:S04]  /*2d6b0*/  @!P2 LDG.E.U8 R13, desc[UR32][R2.64] ;  /* 0x00000020020da981 */ /* 0x010128000c1e1100 */
[----:B------:R-:W3:Y:S01]  /*2d6c0*/  LDL R3, [R1+0x22c0] ;  /* 0x0022c00001037983 */ /* 0x000ee20000100800 */
[----:B0-----:R-:W-:-:S03]  /*2d6d0*/  @!P2 IMAD.MOV.U32 R2, RZ, RZ, R12 ;  /* 0x000000ffff02a224 */ /* 0x001fc600078e000c */
[----:B----4-:R0:W-:Y:S01]  /*2d6e0*/  STL [R1+0x2c], R13 ;  /* 0x00002c0d01007387 */ /* 0x0101e20000100800 */
[----:B--2---:R-:W-:-:S03]  /*2d6f0*/  PRMT R0, RZ, 0x7610, R0 ;  /* 0x00007610ff007816 */ /* 0x004fc60000000000 */
[----:B------:R-:W2:Y:S04]  /*2d700*/  LDL R12, [R1+0x22e8] ;  /* 0x0022e800010c7983 */ /* 0x000ea80000100800 */
[----:B---3--:R1:W3:Y:S04]  /*2d710*/  @!P2 LDG.E.U8 R7, desc[UR32][R2.64] ;  /* 0x000000200207a981 */ /* 0x0082e8000c1e1100 */
[----:B0-----:R-:W4:Y:S04]  /*2d720*/  LDL R13, [R1+0x231c] ;  /* 0x00231c00010d7983 */ /* 0x001f280000100800 */
[----:B------:R-:W1:Y:S04]  /*2d730*/  LDL R2, [R1+0x22c8] ;  /* 0x0022c80001027983 */ /* 0x000e680000100800 */
[----:B------:R-:W1:Y:S02]  /*2d740*/  LDL R3, [R1+0x2304] ;  /* 0x0023040001037983 */ /* 0x000e640000100800 */
[----:B-1----:R-:W-:-:S04]  /*2d750*/  @!P2 LOP3.LUT R3, R3, R2, RZ, 0x3c, !PT ;  /* 0x000000020303a212 */ /* 0x002fc800078e3cff */
[----:B------:R-:W-:-:S04]  /*2d760*/  @!P2 LOP3.LUT R2, R3, R2, RZ, 0x3c, !PT ;  /* 0x000000020302a212 */ /* 0x000fc800078e3cff */
[----:B------:R-:W-:-:S05]  /*2d770*/  @!P2 LOP3.LUT R3, R3, R2, RZ, 0x3c, !PT ;  /* 0x000000020303a212 */ /* 0x000fca00078e3cff */
[----:B------:R-:W2:Y:S04]  /*2d780*/  @!P2 LDG.E.U8 R0, desc[UR32][R2.64] ;  /* 0x000000200200a981 */ /* 0x000ea8000c1e1100 */
[----:B---3--:R0:W-:Y:S04]  /*2d790*/  STL [R1+0x28], R7 ;  /* 0x0000280701007387 */ /* 0x0081e80000100800 */
[----:B0-----:R-:W3:Y:S04]  /*2d7a0*/  LDL R7, [R1+0x2324] ;  /* 0x0023240001077983 */ /* 0x001ee80000100800 */
        /* <DEDUP_REMOVED lines=12> */
[----:B------:R-:W-:-:S02]  /*2d870*/  PRMT R9, RZ, 0x7610, R9 ;  /* 0x00007610ff097816 */ /* 0x000fc40000000009 */
[----:B0-----:R-:W-:-:S04]  /*2d880*/  @!P2 LOP3.LUT R3, R3, R2, RZ, 0x3c, !PT ;  /* 0x000000020303a212 */ /* 0x001fc800078e3cff */
[----:B------:R-:W-:-:S04]  /*2d890*/  @!P2 LOP3.LUT R2, R3, R2, RZ, 0x3c, !PT ;  /* 0x000000020302a212 */ /* 0x000fc800078e3cff */
[----:B------:R-:W-:-:S05]  /*2d8a0*/  @!P2 LOP3.LUT R3, R3, R2, RZ, 0x3c, !PT ;  /* 0x000000020303a212 */ /* 0x000fca00078e3cff */
[----:B------:R0:W2:Y:S02]  /*2d8b0*/  @!P2 LDG.E.U8 R0, desc[UR32][R2.64] ;  /* 0x000000200200a981 */ /* 0x0000a4000c1e1100 */
[----:B0-----:R-:W-:Y:S02]  /*2d8c0*/  @!P2 IMAD.MOV.U32 R2, RZ, RZ, R13 ;  /* 0x000000ffff02a224 */ /* 0x001fe400078e000d */
[----:B------:R-:W-:-:S05]  /*2d8d0*/  @!P2 IMAD.MOV.U32 R3, RZ, RZ, R14 ;  /* 0x000000ffff03a224 */ /* 0x000fca00078e000e */
[----:B------:R3:W2:Y:S01]  /*2d8e0*/  @!P2 LDG.E.U8 R9, desc[UR32][R2.64] ;  /* 0x000000200209a981 */ /* 0x0006a2000c1e1100 */
[----:B------:R-:W-:-:S03]  /*2d8f0*/  PRMT R6, RZ, 0x7610, R6 ;  /* 0x00007610ff067816 */ /* 0x000fc60000000006 */
[----:B----4-:R0:W-:Y:S01]  /*2d900*/  STL [R1+0x20], R5 ;  /* 0x0000200501007387 */ /* 0x0101e20000100800 */
[----:B---3--:R-:W-:Y:S02]  /*2d910*/  @!P2 IMAD.MOV.U32 R2, RZ, RZ, R7 ;  /* 0x000000ffff02a224 */ /* 0x008fe400078e0007 */
[----:B------:R-:W-:Y:S01]  /*2d920*/  @!P2 IMAD.MOV.U32 R3, RZ, RZ, R12 ;  /* 0x000000ffff03a224 */ /* 0x000fe200078e000c */
[----:B0-----:R-:W3:Y:S04]  /*2d930*/  LDL R5, [R1+0x232c] ;  /* 0x00232c0001057983 */ /* 0x001ee80000100800 */
[----:B------:R3:W4:Y:S04]  /*2d940*/  @!P2 LDG.E.U8 R6, desc[UR32][R2.64] ;  /* 0x000000200206a981 */ /* 0x000728000c1e1100 */
[----:B--2---:R0:W-:Y:S04]  /*2d950*/  STL [R1+0x1c], R0 ;  /* 0x00001c0001007387 */ /* 0x0041e80000100800 */
[----:B0-----:R-:W2:Y:S04]  /*2d960*/  LDL.LU R0, [R1+0x431c] ;  /* 0x00431c0001007983 */ /* 0x001ea80000300800 */
[----:B------:R-:W2:Y:S04]  /*2d970*/  LDL R14, [R1+0x2300] ;  /* 0x00230000010e7983 */ /* 0x000ea80000100800 */
[----:B------:R0:W-:Y:S04]  /*2d980*/  STL [R1+0x18], R9 ;  /* 0x0000180901007387 */ /* 0x0001e80000100800 */
[----:B------:R-:W2:Y:S01]  /*2d990*/  LDL R3, [R1+0x22f0] ;  /* 0x0022f00001037983 */ /* 0x000ea20000100800 */
[----:B------:R-:W-:-:S03]  /*2d9a0*/  PRMT R4, RZ, 0x7610, R4 ;  /* 0x00007610ff047816 */ /* 0x000fc60000000004 */
[----:B------:R-:W2:Y:S04]  /*2d9b0*/  LDL R13, [R1+0x2308] ;  /* 0x00230800010d7983 */ /* 0x000ea80000100800 */
[----:B------:R-:W2:Y:S04]  /*2d9c0*/  LDL R12, [R1+0x2344] ;  /* 0x00234400010c7983 */ /* 0x000ea80000100800 */
[----:B------:R-:W2:Y:S04]  /*2d9d0*/  LDL R7, [R1+0x2310] ;  /* 0x0023100001077983 */ /* 0x000ea80000100800 */
[----:B0-----:R-:W2:Y:S01]  /*2d9e0*/  LDL R9, [R1+0x233c] ;  /* 0x00233c0001097983 */ /* 0x001ea20000100800 */
[----:B---3--:R-:W-:-:S03]  /*2d9f0*/  @!P2 IMAD.MOV.U32 R2, RZ, RZ, R5 ;  /* 0x000000ffff02a224 */ /* 0x008fc600078e0005 */
[----:B----4-:R0:W-:Y:S01]  /*2da00*/  STL [R1+0x14], R6 ;  /* 0x0000140601007387 */ /* 0x0101e20000100800 */
[----:B------:R-:W-:Y:S02]  /*2da10*/  PRMT R15, RZ, 0x7610, R15 ;  /* 0x00007610ff0f7816 */ /* 0x000fe4000000000f */
[----:B------:R-:W-:Y:S01]  /*2da20*/  PRMT R8, RZ, 0x7610, R8 ;  /* 0x00007610ff087816 */ /* 0x000fe20000000008 */
[----:B------:R-:W3:Y:S04]  /*2da30*/  LDL R5, [R1+0x2318] ;  /* 0x0023180001057983 */ /* 0x000ee80000100800 */
[----:B0-----:R-:W4:Y:S04]  /*2da40*/  LDL R6, [R1+0x234c] ;  /* 0x00234c0001067983 */ /* 0x001f280000100800 */
[----:B--2---:R0:W2:Y:S04]  /*2da50*/  @!P2 LDG.E.U8 R4, desc[UR32][R2.64] ;  /* 0x000000200204a981 */ /* 0x0040a8000c1e1100 */
[----:B------:R-:W0:Y:S04]  /*2da60*/  LDL R2, [R1+0x22f8] ;  /* 0x0022f80001027983 */ /* 0x000e280000100800 */
[----:B------:R-:W0:Y:S01]  /*2da70*/  LDL R3, [R1+0x2334] ;  /* 0x0023340001037983 */ /* 0x000e220000100800 */
[----:B------:R-:W-:-:S02]  /*2da80*/  PRMT R11, RZ, 0x7610, R11 ;  /* 0x00007610ff0b7816 */ /* 0x000fc4000000000b */
[----:B------:R-:W-:Y:S02]  /*2da90*/  PRMT R10, RZ, 0x7610, R10 ;  /* 0x00007610ff0a7816 */ /* 0x000fe4000000000a */
[----:B0-----:R-:W-:-:S04]  /*2daa0*/  @!P2 LOP3.LUT R3, R3, R2, RZ, 0x3c, !PT ;  /* 0x000000020303a212 */ /* 0x001fc800078e3cff */
[----:B------:R-:W-:-:S04]  /*2dab0*/  @!P2 LOP3.LUT R2, R3, R2, RZ, 0x3c, !PT ;  /* 0x000000020302a212 */ /* 0x000fc800078e3cff */
[----:B------:R-:W-:Y:S01]  /*2dac0*/  @!P2 LOP3.LUT R3, R3, R2, RZ, 0x3c, !PT ;  /* 0x000000020303a212 */ /* 0x000fe200078e3cff */
[----:B--2---:R0:W-:Y:S04]  /*2dad0*/  STL [R1+0x10], R4 ;  /* 0x0000100401007387 */ /* 0x0041e80000100800 */
[----:B------:R1:W2:Y:S04]  /*2dae0*/  @!P2 LDG.E.U8 R15, desc[UR32][R2.64] ;  /* 0x00000020020fa981 */ /* 0x0002a8000c1e1100 */
[----:B0-----:R-:W2:Y:S01]  /*2daf0*/  LDL R4, [R1+0x2354] ;  /* 0x0023540001047983 */ /* 0x001ea20000100800 */
[----:B-1----:R-:W-:-:S02]  /*2db00*/  @!P2 IMAD.MOV.U32 R2, RZ, RZ, R9 ;  /* 0x000000ffff02a224 */ /* 0x002fc400078e0009 */
[----:B------:R-:W-:Y:S01]  /*2db10*/  @!P2 IMAD.MOV.U32 R3, RZ, RZ, R14 ;  /* 0x000000ffff03a224 */ /* 0x000fe200078e000e */
[----:B------:R-:W-:Y:S01]  /*2db20*/  PRMT R29, RZ, 0x7610, R29 ;  /* 0x00007610ff1d7816 */ /* 0x000fe2000000001d */
[----:B------:R-:W2:Y:S04]  /*2db30*/  LDL R9, [R1+0x2320] ;  /* 0x0023200001097983 */ /* 0x000ea80000100800 */
[----:B------:R0:W2:Y:S02]  /*2db40*/  @!P2 LDG.E.U8 R8, desc[UR32][R2.64] ;  /* 0x000000200208a981 */ /* 0x0000a4000c1e1100 */
[----:B0-----:R-:W-:Y:S02]  /*2db50*/  @!P2 IMAD.MOV.U32 R2, RZ, RZ, R12 ;  /* 0x000000ffff02a224 */ /* 0x001fe400078e000c */
[----:B------:R-:W-:-:S05]  /*2db60*/  @!P2 IMAD.MOV.U32 R3, RZ, RZ, R13 ;  /* 0x000000ffff03a224 */ /* 0x000fca00078e000d */
[----:B------:R4:W2:Y:S02]  /*2db70*/  @!P2 LDG.E.U8 R11, desc[UR32][R2.64] ;  /* 0x00000020020ba981 */ /* 0x0008a4000c1e1100 */
[----:B----4-:R-:W-:Y:S02]  /*2db80*/  @!P2 IMAD.MOV.U32 R2, RZ, RZ, R6 ;  /* 0x000000ffff02a224 */ /* 0x010fe400078e0006 */
[----:B------:R-:W-:-:S05]  /*2db90*/  @!P2 IMAD.MOV.U32 R3, RZ, RZ, R7 ;  /* 0x000000ffff03a224 */ /* 0x000fca00078e0007 */
[----:B------:R3:W4:Y:S02]  /*2dba0*/  @!P2 LDG.E.U8 R10, desc[UR32][R2.64] ;  /* 0x00000020020aa981 */ /* 0x000724000c1e1100 */
[----:B---3--:R-:W-:Y:S02]  /*2dbb0*/  @!P2 IMAD.MOV.U32 R3, RZ, RZ, R5 ;  /* 0x000000ffff03a224 */ /* 0x008fe400078e0005 */
[----:B--2---:R-:W-:-:S05]  /*2dbc0*/  @!P2 IMAD.MOV.U32 R2, RZ, RZ, R4 ;  /* 0x000000ffff02a224 */ /* 0x004fca00078e0004 */
[----:B------:R0:W2:Y:S04]  /*2dbd0*/  @!P2 LDG.E.U8 R29, desc[UR32][R2.64] ;  /* 0x00000020021da981 */ /* 0x0000a8000c1e1100 */
[----:B------:R1:W-:Y:S04]  /*2dbe0*/  STL [R1+0x8], R8 ;  /* 0x0000080801007387 */ /* 0x0003e80000100800 */
[----:B------:R-:W3:Y:S04]  /*2dbf0*/  LDL R7, [R1+0x2328] ;  /* 0x0023280001077983 */ /* 0x000ee80000100800 */
[----:B------:R-:W3:Y:S04]  /*2dc00*/  LDL R6, [R1+0x2364] ;  /* 0x0023640001067983 */ /* 0x000ee80000100800 */
[----:B-1----:R-:W3:Y:S04]  /*2dc10*/  LDL R8, [R1+0x235c] ;  /* 0x00235c0001087983 */ /* 0x002ee80000100800 */
[----:B------:R1:W-:Y:S04]  /*2dc20*/  STL [R1+0x4], R11 ;  /* 0x0000040b01007387 */ /* 0x0003e80000100800 */
[----:B-1----:R-:W3:Y:S04]  /*2dc30*/  LDL R11, [R1+0x2330] ;  /* 0x00233000010b7983 */ /* 0x002ee80000100800 */
[----:B----4-:R1:W-:Y:S04]  /*2dc40*/  STL [R1], R10 ;  /* 0x0000000a01007387 */ /* 0x0103e80000100800 */
[----:B------:R-:W4:Y:S04]  /*2dc50*/  LDL R5, [R1+0x2338] ;  /* 0x0023380001057983 */ /* 0x000f280000100800 */
[----:B------:R-:W4:Y:S04]  /*2dc60*/  LDL R4, [R1+0x2374] ;  /* 0x0023740001047983 */ /* 0x000f280000100800 */
[----:B-1----:R-:W4:Y:S01]  /*2dc70*/  LDL R10, [R1+0x236c] ;  /* 0x00236c00010a7983 */ /* 0x002f220000100800 */
[----:B------:R-:W-:Y:S01]  /*2dc80*/  PRMT R28, RZ, 0x7610, R28 ;  /* 0x00007610ff1c7816 */ /* 0x000fe2000000001c */
[----:B0-----:R-:W-:-:S02]  /*2dc90*/  @!P2 IMAD.MOV.U32 R3, RZ, RZ, R9 ;  /* 0x000000ffff03a224 */ /* 0x001fc400078e0009 */
[----:B--2---:R-:W-:Y:S04]  /*2dca0*/  STL [R1+0x42d0], R29 ;  /* 0x0042d01d01007387 */ /* 0x004fe80000100800 */
[----:B------:R-:W2:Y:S01]  /*2dcb0*/  LDL R9, [R1+0x2340] ;  /* 0x0023400001097983 */ /* 0x000ea20000100800 */
[----:B---3--:R-:W-:-:S03]  /*2dcc0*/  @!P2 IMAD.MOV.U32 R2, RZ, RZ, R8 ;  /* 0x000000ffff02a224 */ /* 0x008fc600078e0008 */
[----:B------:R-:W3:Y:S04]  /*2dcd0*/  LDL R8, [R1+0x237c] ;  /* 0x00237c0001087983 */ /* 0x000ee80000100800 */
[----:B------:R0:W3:Y:S01]  /*2dce0*/  @!P2 LDG.E.U8 R28, desc[UR32][R2.64] ;  /* 0x00000020021ca981 */ /* 0x0000e2000c1e1100 */
[----:B------:R-:W-:Y:S02]  /*2dcf0*/  PRMT R27, RZ, 0x7610, R27 ;  /* 0x00007610ff1b7816 */ /* 0x000fe4000000001b */
[----:B------:R-:W-:Y:S01]  /*2dd00*/  PRMT R26, RZ, 0x7610, R26 ;  /* 0x00007610ff1a7816 */ /* 0x000fe2000000001a */
[----:B0-----:R-:W-:Y:S02]  /*2dd10*/  @!P2 IMAD.MOV.U32 R2, RZ, RZ, R6 ;  /* 0x000000ffff02a224 */ /* 0x001fe400078e0006 */
[----:B------:R-:W-:-:S05]  /*2dd20*/  @!P2 IMAD.MOV.U32 R3, RZ, RZ, R7 ;  /* 0x000000ffff03a224 */ /* 0x000fca00078e0007 */
[----:B------:R0:W3:Y:S02]  /*2dd30*/  @!P2 LDG.E.U8 R27, desc[UR32][R2.64] ;  /* 0x00000020021ba981 */ /* 0x0000e4000c1e1100 */
[----:B0-----:R-:W-:Y:S02]  /*2dd40*/  @!P2 IMAD.MOV.U32 R3, RZ, RZ, R11 ;  /* 0x000000ffff03a224 */ /* 0x001fe400078e000b */
[----:B----4-:R-:W-:-:S05]  /*2dd50*/  @!P2 IMAD.MOV.U32 R2, RZ, RZ, R10 ;  /* 0x000000ffff02a224 */ /* 0x010fca00078e000a */
[----:B------:R0:W4:Y:S01]  /*2dd60*/  @!P2 LDG.E.U8 R26, desc[UR32][R2.64] ;  /* 0x00000020021aa981 */ /* 0x000122000c1e1100 */
[----:B------:R-:W-:Y:S02]  /*2dd70*/  PRMT R22, RZ, 0x7610, R22 ;  /* 0x00007610ff167816 */ /* 0x000fe40000000016 */
[----:B------:R-:W-:Y:S01]  /*2dd80*/  PRMT R20, RZ, 0x7610, R20 ;  /* 0x00007610ff147816 */ /* 0x000fe20000000014 */
[----:B0-----:R-:W-:Y:S02]  /*2dd90*/  @!P2 IMAD.MOV.U32 R2, RZ, RZ, R4 ;  /* 0x000000ffff02a224 */ /* 0x001fe400078e0004 */
[----:B------:R-:W-:-:S05]  /*2dda0*/  @!P2 IMAD.MOV.U32 R3, RZ, RZ, R5 ;  /* 0x000000ffff03a224 */ /* 0x000fca00078e0005 */
[----:B------:R2:W4:Y:S02]  /*2ddb0*/  @!P2 LDG.E.U8 R22, desc[UR32][R2.64] ;  /* 0x000000200216a981 */ /* 0x000524000c1e1100 */
[----:B--2---:R-:W-:Y:S02]  /*2ddc0*/  @!P2 IMAD.MOV.U32 R3, RZ, RZ, R9 ;  /* 0x000000ffff03a224 */ /* 0x004fe400078e0009 */
[----:B---3--:R-:W-:Y:S01]  /*2ddd0*/  @!P2 IMAD.MOV.U32 R2, RZ, RZ, R8 ;  /* 0x000000ffff02a224 */ /* 0x008fe200078e0008 */
[----:B------:R-:W-:Y:S04]  /*2dde0*/  STL [R1+0x42d4], R28 ;  /* 0x0042d41c01007387 */ /* 0x000fe80000100800 */
[----:B------:R0:W-:Y:S04]  /*2ddf0*/  STL [R1+0xc], R15 ;  /* 0x00000c0f01007387 */ /* 0x0001e80000100800 */
[----:B------:R-:W2:Y:S04]  /*2de00*/  LDL R7, [R1+0x2348] ;  /* 0x0023480001077983 */ /* 0x000ea80000100800 */
[----:B------:R-:W3:Y:S04]  /*2de10*/  LDL R6, [R1+0x2384] ;  /* 0x0023840001067983 */ /* 0x000ee80000100800 */
[----:B------:R2:W3:Y:S04]  /*2de20*/  @!P2 LDG.E.U8 R20, desc[UR32][R2.64] ;  /* 0x000000200214a981 */ /* 0x0004e8000c1e1100 */
[----:B------:R-:W-:Y:S04]  /*2de30*/  STL [R1+0x42d8], R27 ;  /* 0x0042d81b01007387 */ /* 0x000fe80000100800 */
[----:B----4-:R-:W-:Y:S04]  /*2de40*/  STL [R1+0x42fc], R26 ;  /* 0x0042fc1a01007387 */ /* 0x010fe80000100800 */
[----:B------:R-:W4:Y:S04]  /*2de50*/  LDL R5, [R1+0x2350] ;  /* 0x0023500001057983 */ /* 0x000f280000100800 */
[----:B------:R-:W4:Y:S04]  /*2de60*/  LDL R4, [R1+0x238c] ;  /* 0x00238c0001047983 */ /* 0x000f280000100800 */
[----:B------:R-:W-:Y:S04]  /*2de70*/  STL [R1+0x4300], R22 ;  /* 0x0043001601007387 */ /* 0x000fe80000100800 */
[----:B------:R-:W4:Y:S04]  /*2de80*/  LDL R13, [R1+0x2358] ;  /* 0x00235800010d7983 */ /* 0x000f280000100800 */
[----:B------:R-:W4:Y:S01]  /*2de90*/  LDL R12, [R1+0x2394] ;  /* 0x00239400010c7983 */ /* 0x000f220000100800 */
[----:B------:R-:W-:Y:S01]  /*2dea0*/  PRMT R18, RZ, 0x7610, R18 ;  /* 0x00007610ff127816 */ /* 0x000fe20000000012 */
[----:B--2---:R-:W-:-:S02]  /*2deb0*/  @!P2 IMAD.MOV.U32 R3, RZ, RZ, R7 ;  /* 0x000000ffff03a224 */ /* 0x004fc400078e0007 */
[----:B---3--:R-:W-:Y:S01]  /*2dec0*/  @!P2 IMAD.MOV.U32 R2, RZ, RZ, R6 ;  /* 0x000000ffff02a224 */ /* 0x008fe200078e0006 */
[----:B------:R-:W-:Y:S04]  /*2ded0*/  STL [R1+0x42dc], R20 ;  /* 0x0042dc1401007387 */ /* 0x000fe80000100800 */
[----:B------:R-:W2:Y:S04]  /*2dee0*/  LDL R7, [R1+0x2360] ;  /* 0x0023600001077983 */ /* 0x000ea80000100800 */
[----:B------:R-:W2:Y:S01]  /*2def0*/  LDL R6, [R1+0x239c] ;  /* 0x00239c0001067983 */ /* 0x000ea20000100800 */
[----:B------:R-:W-:-:S03]  /*2df00*/  PRMT R16, RZ, 0x7610, R16 ;  /* 0x00007610ff107816 */ /* 0x000fc60000000010 */
[----:B------:R1:W3:Y:S04]  /*2df10*/  @!P2 LDG.E.U8 R18, desc[UR32][R2.64] ;  /* 0x000000200212a981 */ /* 0x0002e8000c1e1100 */
[----:B------:R-:W3:Y:S04]  /*2df20*/  LDL R11, [R1+0x2368] ;  /* 0x00236800010b7983 */ /* 0x000ee80000100800 */
[----:B------:R-:W3:Y:S01]  /*2df30*/  LDL R10, [R1+0x23a4] ;  /* 0x0023a400010a7983 */ /* 0x000ee20000100800 */
[----:B-1----:R-:W-:Y:S02]  /*2df40*/  PRMT R2, RZ, 0x7610, R2 ;  /* 0x00007610ff027816 */ /* 0x002fe40000000002 */
[----:B------:R-:W-:Y:S01]  /*2df50*/  PRMT R3, RZ, 0x7610, R3 ;  /* 0x00007610ff037816 */ /* 0x000fe20000000003 */
[----:B----4-:R1:W4:Y:S02]  /*2df60*/  @!P2 LDG.E.U8 R16, desc[UR32][R4.64] ;  /* 0x000000200410a981 */ /* 0x010324000c1e1100 */
[----:B-1----:R-:W-:-:S02]  /*2df70*/  @!P2 IMAD.MOV.U32 R5, RZ, RZ, R13 ;  /* 0x000000ffff05a224 */ /* 0x002fc400078e000d */
[----:B------:R-:W-:-:S05]  /*2df80*/  @!P2 IMAD.MOV.U32 R4, RZ, RZ, R12 ;  /* 0x000000ffff04a224 */ /* 0x000fca00078e000c */
[----:B------:R1:W4:Y:S04]  /*2df90*/  @!P2 LDG.E.U8 R2, desc[UR32][R4.64] ;  /* 0x000000200402a981 */ /* 0x000328000c1e1100 */
[----:B--2---:R2:W4:Y:S04]  /*2dfa0*/  @!P2 LDG.E.U8 R3, desc[UR32][R6.64] ;  /* 0x000000200603a981 */ /* 0x004528000c1e1100 */
[----:B---3--:R-:W-:Y:S04]  /*2dfb0*/  STL [R1+0x42e0], R18 ;  /* 0x0042e01201007387 */ /* 0x008fe80000100800 */
[----:B------:R-:W3:Y:S04]  /*2dfc0*/  LDL R9, [R1+0x2370] ;  /* 0x0023700001097983 */ /* 0x000ee80000100800 */
[----:B------:R-:W3:Y:S01]  /*2dfd0*/  LDL R8, [R1+0x23ac] ;  /* 0x0023ac0001087983 */ /* 0x000ee20000100800 */
[----:B-1----:R-:W-:Y:S01]  /*2dfe0*/  PRMT R4, RZ, 0x7610, R4 ;  /* 0x00007610ff047816 */ /* 0x002fe20000000004 */
[----:B--2---:R-:W-:-:S02]  /*2dff0*/  @!P2 IMAD.MOV.U32 R6, RZ, RZ, R10 ;  /* 0x000000ffff06a224 */ /* 0x004fc400078e000a */
[----:B------:R-:W-:-:S05]  /*2e000*/  @!P2 IMAD.MOV.U32 R7, RZ, RZ, R11 ;  /* 0x000000ffff07a224 */ /* 0x000fca00078e000b */
[----:B------:R1:W2:Y:S04]  /*2e010*/  @!P2 LDG.E.U8 R4, desc[UR32][R6.64] ;  /* 0x000000200604a981 */ /* 0x0002a8000c1e1100 */
[----:B----4-:R-:W-:Y:S04]  /*2e020*/  STL [R1+0x42e4], R16 ;  /* 0x0042e41001007387 */ /* 0x010fe80000100800 */
[----:B------:R-:W4:Y:S04]  /*2e030*/  LDL R13, [R1+0x2378] ;  /* 0x00237800010d7983 */ /* 0x000f280000100800 */
[----:B------:R-:W2:Y:S01]  /*2e040*/  LDL R12, [R1+0x23b4] ;  /* 0x0023b400010c7983 */ /* 0x000ea20000100800 */
[----:B------:R-:W-:-:S03]  /*2e050*/  PRMT R5, RZ, 0x7610, R5 ;  /* 0x00007610ff057816 */ /* 0x000fc60000000005 */
[----:B------:R-:W-:Y:S04]  /*2e060*/  STL [R1+0x42e8], R2 ;  /* 0x0042e80201007387 */ /* 0x000fe80000100800 */
[----:B------:R-:W-:Y:S04]  /*2e070*/  STL [R1+0x42ec], R3 ;  /* 0x0042ec0301007387 */ /* 0x000fe80000100800 */
[----:B------:R-:W2:Y:S04]  /*2e080*/  LDL R11, [R1+0x2380] ;  /* 0x00238000010b7983 */ /* 0x000ea80000100800 */
[----:B------:R-:W2:Y:S04]  /*2e090*/  LDL R10, [R1+0x23bc] ;  /* 0x0023bc00010a7983 */ /* 0x000ea80000100800 */
[----:B---3--:R4:W3:Y:S01]  /*2e0a0*/  @!P2 LDG.E.U8 R5, desc[UR32][R8.64] ;  /* 0x000000200805a981 */ /* 0x0088e2000c1e1100 */
[----:B-1----:R-:W-:-:S02]  /*2e0b0*/  PRMT R6, RZ, 0x7610, R6 ;  /* 0x00007610ff067816 */ /* 0x002fc40000000006 */
[----:B------:R-:W-:Y:S01]  /*2e0c0*/  PRMT R7, RZ, 0x7610, R7 ;  /* 0x00007610ff077816 */ /* 0x000fe20000000007 */
[----:B----4-:R-:W-:Y:S02]  /*2e0d0*/  @!P2 IMAD.MOV.U32 R9, RZ, RZ, R13 ;  /* 0x000000ffff09a224 */ /* 0x010fe400078e000d */
[----:B--2---:R-:W-:-:S05]  /*2e0e0*/  @!P2 IMAD.MOV.U32 R8, RZ, RZ, R12 ;  /* 0x000000ffff08a224 */ /* 0x004fca00078e000c */
[----:B------:R1:W2:Y:S04]  /*2e0f0*/  @!P2 LDG.E.U8 R6, desc[UR32][R8.64] ;  /* 0x000000200806a981 */ /* 0x0002a8000c1e1100 */
[----:B------:R4:W-:Y:S04]  /*2e100*/  STL [R1+0x42f0], R4 ;  /* 0x0042f00401007387 */ /* 0x0009e80000100800 */
[----:B0-----:R-:W2:Y:S04]  /*2e110*/  LDL R15, [R1+0x2388] ;  /* 0x00238800010f7983 */ /* 0x001ea80000100800 */
[----:B----4-:R-:W4:Y:S04]  /*2e120*/  LDL R4, [R1+0x23c4] ;  /* 0x0023c40001047983 */ /* 0x010f280000100800 */
[----:B------:R4:W4:Y:S04]  /*2e130*/  @!P2 LDG.E.U8 R7, desc[UR32][R10.64] ;  /* 0x000000200a07a981 */ /* 0x000928000c1e1100 */
[----:B---3--:R-:W-:Y:S04]  /*2e140*/  STL [R1+0x4304], R5 ;  /* 0x0043040501007387 */ /* 0x008fe80000100800 */
[----:B------:R-:W3:Y:S04]  /*2e150*/  LDL R13, [R1+0x2390] ;  /* 0x00239000010d7983 */ /* 0x000ee80000100800 */
[----:B------:R-:W3:Y:S04]  /*2e160*/  LDL R12, [R1+0x23cc] ;  /* 0x0023cc00010c7983 */ /* 0x000ee80000100800 */
[----:B------:R-:W3:Y:S04]  /*2e170*/  LDL R3, [R1+0x2398] ;  /* 0x0023980001037983 */ /* 0x000ee80000100800 */
[----:B------:R-:W3:Y:S01]  /*2e180*/  LDL R2, [R1+0x23d4] ;  /* 0x0023d40001027983 */ /* 0x000ee20000100800 */
[----:B-1----:R-:W-:-:S02]  /*2e190*/  PRMT R8, RZ, 0x7610, R8 ;  /* 0x00007610ff087816 */ /* 0x002fc40000000008 */
[----:B------:R-:W-:Y:S01]  /*2e1a0*/  PRMT R9, RZ, 0x7610, R9 ;  /* 0x00007610ff097816 */ /* 0x000fe20000000009 */
[----:B--2---:R0:W-:Y:S04]  /*2e1b0*/  STL [R1+0x4308], R6 ;  /* 0x0043080601007387 */ /* 0x0041e80000100800 */
[----:B------:R-:W2:Y:S04]  /*2e1c0*/  LDL R14, [R1+0x23a0] ;  /* 0x0023a000010e7983 */ /* 0x000ea80000100800 */
[----:B0-----:R-:W2:Y:S01]  /*2e1d0*/  LDL R6, [R1+0x23dc] ;  /* 0x0023dc0001067983 */ /* 0x001ea20000100800 */
[----:B----4-:R-:W-:-:S02]  /*2e1e0*/  @!P2 IMAD.MOV.U32 R10, RZ, RZ, R4 ;  /* 0x000000ffff0aa224 */ /* 0x010fc400078e0004 */
[----:B------:R-:W-:-:S05]  /*2e1f0*/  @!P2 IMAD.MOV.U32 R11, RZ, RZ, R15 ;  /* 0x000000ffff0ba224 */ /* 0x000fca00078e000f */
[----:B------:R0:W4:Y:S04]  /*2e200*/  @!P2 LDG.E.U8 R8, desc[UR32][R10.64] ;  /* 0x000000200a08a981 */ /* 0x000128000c1e1100 */
[----:B------:R-:W-:Y:S04]  /*2e210*/  STL [R1+0x42f4], R7 ;  /* 0x0042f40701007387 */ /* 0x000fe80000100800 */
[----:B------:R-:W4:Y:S04]  /*2e220*/  LDL R5, [R1+0x23a8] ;  /* 0x0023a80001057983 */ /* 0x000f280000100800 */
[----:B------:R-:W4:Y:S04]  /*2e230*/  LDL R4, [R1+0x23e4] ;  /* 0x0023e40001047983 */ /* 0x000f280000100800 */
[----:B---3--:R1:W3:Y:S01]  /*2e240*/  @!P2 LDG.E.U8 R9, desc[UR32][R12.64] ;  /* 0x000000200c09a981 */ /* 0x0082e2000c1e1100 */
[----:B0-----:R-:W-:-:S02]  /*2e250*/  PRMT R10, RZ, 0x7610, R10 ;  /* 0x00007610ff0a7816 */ /* 0x001fc4000000000a */
[----:B------:R-:W-:Y:S01]  /*2e260*/  PRMT R11, RZ, 0x7610, R11 ;  /* 0x00007610ff0b7816 */ /* 0x000fe2000000000b */
[----:B-1----:R-:W-:Y:S02]  /*2e270*/  @!P2 IMAD.MOV.U32 R12, RZ, RZ, R2 ;  /* 0x000000ffff0ca224 */ /* 0x002fe400078e0002 */
[----:B------:R-:W-:-:S05]  /*2e280*/  @!P2 IMAD.MOV.U32 R13, RZ, RZ, R3 ;  /* 0x000000ffff0da224 */ /* 0x000fca00078e0003 */
[----:B------:R0:W3:Y:S01]  /*2e290*/  @!P2 LDG.E.U8 R10, desc[UR32][R12.64] ;  /* 0x000000200c0aa981 */ /* 0x0000e2000c1e1100 */
[----:B--2---:R-:W-:Y:S02]  /*2e2a0*/  @!P2 IMAD.MOV.U32 R15, RZ, RZ, R14 ;  /* 0x000000ffff0fa224 */ /* 0x004fe400078e000e */
[----:B------:R-:W-:-:S05]  /*2e2b0*/  @!P2 IMAD.MOV.U32 R14, RZ, RZ, R6 ;  /* 0x000000ffff0ea224 */ /* 0x000fca00078e0006 */
[----:B------:R1:W2:Y:S01]  /*2e2c0*/  @!P2 LDG.E.U8 R11, desc[UR32][R14.64] ;  /* 0x000000200e0ba981 */ /* 0x0002a2000c1e1100 */
[----:B0-----:R-:W-:-:S03]  /*2e2d0*/  PRMT R12, RZ, 0x7610, R12 ;  /* 0x00007610ff0c7816 */ /* 0x001fc6000000000c */
[----:B----4-:R-:W-:Y:S01]  /*2e2e0*/  STL [R1+0x42f8], R8 ;  /* 0x0042f80801007387 */ /* 0x010fe20000100800 */
[----:B-1----:R-:W-:Y:S02]  /*2e2f0*/  @!P2 IMAD.MOV.U32 R15, RZ, RZ, R5 ;  /* 0x000000ffff0fa224 */ /* 0x002fe400078e0005 */
[----:B------:R-:W-:-:S05]  /*2e300*/  @!P2 IMAD.MOV.U32 R14, RZ, RZ, R4 ;  /* 0x000000ffff0ea224 */ /* 0x000fca00078e0004 */
[----:B------:R-:W4:Y:S04]  /*2e310*/  @!P2 LDG.E.U8 R12, desc[UR32][R14.64] ;  /* 0x000000200e0ca981 */ /* 0x000f28000c1e1100 */
[----:B---3--:R-:W-:Y:S04]  /*2e320*/  STL [R1+0x430c], R9 ;  /* 0x00430c0901007387 */ /* 0x008fe80000100800 */
[----:B------:R-:W3:Y:S04]  /*2e330*/  LDL R3, [R1+0x23b0] ;  /* 0x0023b00001037983 */ /* 0x000ee80000100800 */
[----:B------:R-:W3:Y:S04]  /*2e340*/  LDL R2, [R1+0x23ec] ;  /* 0x0023ec0001027983 */ /* 0x000ee80000100800 */
[----:B------:R0:W-:Y:S04]  /*2e350*/  STL [R1+0x4310], R10 ;  /* 0x0043100a01007387 */ /* 0x0001e80000100800 */
[----:B--2---:R1:W-:Y:S04]  /*2e360*/  STL [R1+0x4314], R11 ;  /* 0x0043140b01007387 */ /* 0x0043e80000100800 */
[----:B------:R-:W2:Y:S04]  /*2e370*/  LDL R18, [R1+0x23b8] ;  /* 0x0023b80001127983 */ /* 0x000ea80000100800 */
[----:B------:R-:W2:Y:S04]  /*2e380*/  LDL R16, [R1+0x2408] ;  /* 0x0024080001107983 */ /* 0x000ea80000100800 */
[----:B0-----:R-:W2:Y:S04]  /*2e390*/  LDL R10, [R1+0x2404] ;  /* 0x00240400010a7983 */ /* 0x001ea80000100800 */
[----:B------:R-:W2:Y:S04]  /*2e3a0*/  LDL R9, [R1+0x23c8] ;  /* 0x0023c80001097983 */ /* 0x000ea80000100800 */
[----:B------:R-:W2:Y:S04]  /*2e3b0*/  LDL R8, [R1+0x2400] ;  /* 0x0024000001087983 */ /* 0x000ea80000100800 */
[----:B-1----:R-:W2:Y:S04]  /*2e3c0*/  LDL R11, [R1+0x23c0] ;  /* 0x0023c000010b7983 */ /* 0x002ea80000100800 */
[----:B----4-:R-:W-:Y:S04]  /*2e3d0*/  STL [R1+0x4318], R12 ;  /* 0x0043180c01007387 */ /* 0x010fe80000100800 */
[----:B------:R-:W4:Y:S04]  /*2e3e0*/  LDL R7, [R1+0x23d0] ;  /* 0x0023d00001077983 */ /* 0x000f280000100800 */
[----:B------:R-:W4:Y:S04]  /*2e3f0*/  LDL R6, [R1+0x23fc] ;  /* 0x0023fc0001067983 */ /* 0x000f280000100800 */
[----:B------:R-:W4:Y:S04]  /*2e400*/  LDL R5, [R1+0x23d8] ;  /* 0x0023d80001057983 */ /* 0x000f280000100800 */
[----:B------:R-:W4:Y:S01]  /*2e410*/  LDL R4, [R1+0x23f8] ;  /* 0x0023f80001047983 */ /* 0x000f220000100800 */
[----:B---3--:R-:W-:-:S03]  /*2e420*/  @!P2 IMAD.MOV.U32 R15, RZ, RZ, R3 ;  /* 0x000000ffff0fa224 */ /* 0x008fc600078e0003 */
[----:B------:R-:W3:Y:S01]  /*2e430*/  LDL R3, [R1+0x23e0] ;  /* 0x0023e00001037983 */ /* 0x000ee20000100800 */
[----:B------:R-:W-:-:S03]  /*2e440*/  @!P2 IMAD.MOV.U32 R14, RZ, RZ, R2 ;  /* 0x000000ffff0ea224 */ /* 0x000fc600078e0002 */
[----:B------:R-:W3:Y:S01]  /*2e450*/  LDL R2, [R1+0x23f4] ;  /* 0x0023f40001027983 */ /* 0x000ee20000100800 */
[----:B------:R-:W-:Y:S02]  /*2e460*/  PRMT R13, RZ, 0x7610, R13 ;  /* 0x00007610ff0d7816 */ /* 0x000fe4000000000d */
[----:B------:R-:W-:-:S04]  /*2e470*/  PRMT R17, RZ, 0x7610, R17 ;  /* 0x00007610ff117816 */ /* 0x000fc80000000011 */
[----:B------:R2:W3:Y:S01]  /*2e480*/  @!P2 LDG.E.U8 R13, desc[UR32][R14.64] ;  /* 0x000000200e0da981 */ /* 0x0004e2000c1e1100 */
[----:B------:R-:W-:Y:S02]  /*2e490*/  PRMT R19, RZ, 0x7610, R19 ;  /* 0x00007610ff137816 */ /* 0x000fe40000000013 */
[----:B------:R-:W-:Y:S02]  /*2e4a0*/  PRMT R21, RZ, 0x7610, R21 ;  /* 0x00007610ff157816 */ /* 0x000fe40000000015 */
[----:B------:R-:W-:Y:S02]  /*2e4b0*/  PRMT R23, RZ, 0x7610, R23 ;  /* 0x00007610ff177816 */ /* 0x000fe40000000017 */
[----:B------:R-:W-:Y:S01]  /*2e4c0*/  PRMT R24, RZ, 0x7610, R24 ;  /* 0x00007610ff187816 */ /* 0x000fe20000000018 */
[----:B--2---:R-:W-:Y:S02]  /*2e4d0*/  @!P2 IMAD.MOV.U32 R15, RZ, RZ, R18 ;  /* 0x000000ffff0fa224 */ /* 0x004fe400078e0012 */
[----:B------:R-:W-:-:S05]  /*2e4e0*/  @!P2 IMAD.MOV.U32 R14, RZ, RZ, R16 ;  /* 0x000000ffff0ea224 */ /* 0x000fca00078e0010 */
[----:B------:R0:W2:Y:S02]  /*2e4f0*/  @!P2 LDG.E.U8 R17, desc[UR32][R14.64] ;  /* 0x000000200e11a981 */ /* 0x0000a4000c1e1100 */
[----:B0-----:R-:W-:Y:S02]  /*2e500*/  @!P2 IMAD.MOV.U32 R14, RZ, RZ, R10 ;  /* 0x000000ffff0ea224 */ /* 0x001fe400078e000a */
[----:B------:R-:W-:-:S05]  /*2e510*/  @!P2 IMAD.MOV.U32 R15, RZ, RZ, R11 ;  /* 0x000000ffff0fa224 */ /* 0x000fca00078e000b */
[----:B------:R0:W2:Y:S02]  /*2e520*/  @!P2 LDG.E.U8 R19, desc[UR32][R14.64] ;  /* 0x000000200e13a981 */ /* 0x0000a4000c1e1100 */
[----:B0-----:R-:W-:Y:S02]  /*2e530*/  @!P2 IMAD.MOV.U32 R14, RZ, RZ, R8 ;  /* 0x000000ffff0ea224 */ /* 0x001fe400078e0008 */
[----:B------:R-:W-:-:S05]  /*2e540*/  @!P2 IMAD.MOV.U32 R15, RZ, RZ, R9 ;  /* 0x000000ffff0fa224 */ /* 0x000fca00078e0009 */
[----:B------:R4:W2:Y:S02]  /*2e550*/  @!P2 LDG.E.U8 R21, desc[UR32][R14.64] ;  /* 0x000000200e15a981 */ /* 0x0008a4000c1e1100 */
[----:B----4-:R-:W-:Y:S02]  /*2e560*/  @!P2 IMAD.MOV.U32 R15, RZ, RZ, R7 ;  /* 0x000000ffff0fa224 */ /* 0x010fe400078e0007 */
[----:B------:R-:W-:-:S05]  /*2e570*/  @!P2 IMAD.MOV.U32 R14, RZ, RZ, R6 ;  /* 0x000000ffff0ea224 */ /* 0x000fca00078e0006 */
[----:B------:R0:W4:Y:S02]  /*2e580*/  @!P2 LDG.E.U8 R23, desc[UR32][R14.64] ;  /* 0x000000200e17a981 */ /* 0x000124000c1e1100 */
[----:B0-----:R-:W-:Y:S02]  /*2e590*/  @!P2 IMAD.MOV.U32 R14, RZ, RZ, R4 ;  /* 0x000000ffff0ea224 */ /* 0x001fe400078e0004 */
[----:B------:R-:W-:Y:S01]  /*2e5a0*/  @!P2 IMAD.MOV.U32 R15, RZ, RZ, R5 ;  /* 0x000000ffff0fa224 */ /* 0x000fe200078e0005 */
[----:B------:R-:W-:Y:S04]  /*2e5b0*/  LDS.U8 R4, [R0+UR4+0x200] ;  /* 0x0002000400047984 */ /* 0x000fe80008000000 */
[----:B------:R3:W4:Y:S02]  /*2e5c0*/  @!P2 LDG.E.U8 R24, desc[UR32][R14.64] ;  /* 0x000000200e18a981 */ /* 0x000724000c1e1100 */
[----:B---3--:R-:W-:-:S02]  /*2e5d0*/  @!P2 IMAD.MOV.U32 R15, RZ, RZ, R3 ;  /* 0x000000ffff0fa224 */ /* 0x008fc400078e0003 */
[----:B------:R-:W-:Y:S01]  /*2e5e0*/  @!P2 IMAD.MOV.U32 R14, RZ, RZ, R2 ;  /* 0x000000ffff0ea224 */ /* 0x000fe200078e0002 */
[----:B------:R-:W0:Y:S04]  /*2e5f0*/  LDS.U8 R3, [R0+UR4+0x8] ;  /* 0x0000080400037984 */ /* 0x000e280008000000 */
[----:B------:R-:W1:Y:S04]  /*2e600*/  LDS.U8 R2, [R0+UR4+0x2000] ;  /* 0x0020000400027984 */ /* 0x000e680008000000 */
[----:B0-----:R-:W-:Y:S04]  /*2e610*/  STL [R1+0x89c], R3 ;  /* 0x00089c0301007387 */ /* 0x001fe80000100800 */
[----:B------:R-:W0:Y:S04]  /*2e620*/  LDS.U8 R3, [R0+UR4+0x2208] ;  /* 0x0022080400037984 */ /* 0x000e280008000000 */
[----:B------:R-:W-:Y:S04]  /*2e630*/  STL [R1+0x898], R4 ;  /* 0x0008980401007387 */ /* 0x000fe80000100800 */
[----:B------:R-:W3:Y:S04]  /*2e640*/  LDS.U8 R4, [R0+UR4+0x2008] ;  /* 0x0020080400047984 */ /* 0x000ee80008000000 */
[----:B-1----:R-:W-:Y:S04]  /*2e650*/  STL [R1+0x8a4], R2 ;  /* 0x0008a40201007387 */ /* 0x002fe80000100800 */
[----:B------:R-:W1:Y:S04]  /*2e660*/  LDS.U8 R2, [R0+UR4+0x2200] ;  /* 0x0022000400027984 */ /* 0x000e680008000000 */
[----:B0-----:R-:W-:Y:S04]  /*2e670*/  STL [R1+0x8a0], R3 ;  /* 0x0008a00301007387 */ /* 0x001fe80000100800 */
[----:B------:R-:W0:Y:S04]  /*2e680*/  LDS.U8 R3, [R0+UR4+0x4000] ;  /* 0x0040000400037984 */ /* 0x000e280008000000 */
[----:B---3--:R-:W-:Y:S04]  /*2e690*/  STL [R1+0x8ac], R4 ;  /* 0x0008ac0401007387 */ /* 0x008fe80000100800 */
        /* <DEDUP_REMOVED lines=105> */
[----:B0-----:R0:W-:Y:S04]  /*2ed30*/  STL [R1+0x2414], R3 ;  /* 0x0024140301007387 */ /* 0x0011e80000100800 */
[----:B---3--:R-:W-:Y:S04]  /*2ed40*/  STL [R1+0x2420], R4 ;  /* 0x0024200401007387 */ /* 0x008fe80000100800 */
[----:B------:R-:W3:Y:S04]  /*2ed50*/  LDS.U8 R4, [R0+UR4+0x6188] ;  /* 0x0061880400047984 */ /* 0x000ee80008000000 */
[----:B-1----:R-:W-:Y:S04]  /*2ed60*/  STL [R1+0x241c], R2 ;  /* 0x00241c0201007387 */ /* 0x002fe80000100800 */
[----:B------:R-:W1:Y:S01]  /*2ed70*/  LDS.U8 R2, [R0+UR4+0x6380] ;  /* 0x0063800400027984 */ /* 0x000e620008000000 */
[----:B------:R-:W-:-:S03]  /*2ed80*/  PRMT R25, RZ, 0x7610, R25 ;  /* 0x00007610ff197816 */ /* 0x000fc60000000019 */
[----:B------:R-:W-:Y:S01]  /*2ed90*/  STL [R1+0x26b0], R0 ;  /* 0x0026b00001007387 */ /* 0x000fe20000100800 */
[----:B0-----:R-:W-:-:S03]  /*2eda0*/  LOP3.LUT R3, R0, 0x410, RZ, 0x3c, !PT ;  /* 0x0000041000037812 */ /* 0x001fc600078e3cff */
[----:B------:R0:W4:Y:S01]  /*2edb0*/  @!P2 LDG.E.U8 R25, desc[UR32][R14.64] ;  /* 0x000000200e19a981 */ /* 0x000122000c1e1100 */
[----:B------:R-:W2:Y:S03]  /*2edc0*/  S2R R29, SR_TID.X ;  /* 0x00000000001d7919 */ /* 0x000ea60000002100 */
[----:B------:R-:W-:Y:S04]  /*2edd0*/  LDS.U8 R5, [R3+UR4+0x6388] ;  /* 0x0063880403057984 */ /* 0x000fe80008000000 */
[----:B0-----:R-:W-:Y:S04]  /*2ede0*/  LDS.U8 R15, [R0+UR4] ;  /* 0x00000004000f7984 */ /* 0x001fe80008000000 */
[----:B------:R-:W-:Y:S04]  /*2edf0*/  LDS.U8 R14, [R0+UR4+0x208] ;  /* 0x00020804000e7984 */ /* 0x000fe80008000000 */
[----:B------:R-:W-:Y:S04]  /*2ee00*/  LDS.U8 R0, [R3+UR4+0x8] ;  /* 0x0000080403007984 */ /* 0x000fe80008000000 */
[----:B---3--:R-:W-:Y:S04]  /*2ee10*/  STL [R1+0x2428], R4 ;  /* 0x0024280401007387 */ /* 0x008fe80000100800 */
[----:B------:R-:W0:Y:S04]  /*2ee20*/  LDS.U8 R4, [R3+UR4] ;  /* 0x0000000403047984 */ /* 0x000e280008000000 */
[----:B-1----:R-:W-:Y:S04]  /*2ee30*/  STL [R1+0x2424], R2 ;  /* 0x0024240201007387 */ /* 0x002fe80000100800 */
[----:B------:R-:W1:Y:S04]  /*2ee40*/  LDS.U8 R2, [R3+UR4+0x208] ;  /* 0x0002080403027984 */ /* 0x000e680008000000 */
[----:B0-----:R-:W-:Y:S04]  /*2ee50*/  STL [R1+0xa94], R4 ;  /* 0x000a940401007387 */ /* 0x001fe80000100800 */
[----:B------:R-:W0:Y:S04]  /*2ee60*/  LDS.U8 R4, [R3+UR4+0x200] ;  /* 0x0002000403047984 */ /* 0x000e280008000000 */
[----:B-1----:R-:W-:Y:S04]  /*2ee70*/  STL [R1+0xa90], R2 ;  /* 0x000a900201007387 */ /* 0x002fe80000100800 */
[----:B------:R-:W1:Y:S04]  /*2ee80*/  LDS.U8 R2, [R3+UR4+0x2000] ;  /* 0x0020000403027984 */ /* 0x000e680008000000 */
[----:B------:R-:W-:Y:S04]  /*2ee90*/  STL [R1+0xa9c], R0 ;  /* 0x000a9c0001007387 */ /* 0x000fe80000100800 */
[----:B------:R-:W3:Y:S04]  /*2eea0*/  LDS.U8 R0, [R3+UR4+0x2208] ;  /* 0x0022080403007984 */ /* 0x000ee80008000000 */
[----:B0-----:R-:W-:Y:S04]  /*2eeb0*/  STL [R1+0xa98], R4 ;  /* 0x000a980401007387 */ /* 0x001fe80000100800 */
[----:B------:R-:W0:Y:S04]  /*2eec0*/  LDS.U8 R4, [R3+UR4+0x2008] ;  /* 0x0020080403047984 */ /* 0x000e280008000000 */
[----:B-1----:R-:W-:Y:S04]  /*2eed0*/  STL [R1+0xaa4], R2 ;  /* 0x000aa40201007387 */ /* 0x002fe80000100800 */
[----:B------:R-:W1:Y:S04]  /*2eee0*/  LDS.U8 R2, [R3+UR4+0x2200] ;  /* 0x0022000403027984 */ /* 0x000e680008000000 */
[----:B---3--:R-:W-:Y:S04]  /*2eef0*/  STL [R1+0xaa0], R0 ;  /* 0x000aa00001007387 */ /* 0x008fe80000100800 */
        /* <DEDUP_REMOVED lines=98> */
[----:B-1----:R-:W-:Y:S04]  /*2f520*/  STL [R1+0x1040], R2 ;  /* 0x0010400201007387 */ /* 0x002fe80000100800 */
[----:B------:R-:W0:Y:S04]  /*2f530*/  LDS.U8 R4, [R3+UR4+0x4388] ;  /* 0x0043880403047984 */ /* 0x000e280008000000 */
[----:B------:R-:W1:Y:S04]  /*2f540*/  LDS.U8 R2, [R3+UR4+0x4188] ;  /* 0x0041880403027984 */ /* 0x000e680008000000 */
[----:B---3--:R-:W-:Y:S04]  /*2f550*/  STL [R1+0x2610], R0 ;  /* 0x0026100001007387 */ /* 0x008fe80000100800 */
[----:B------:R-:W3:Y:S01]  /*2f560*/  LDS.U8 R0, [R3+UR4+0x4380] ;  /* 0x0043800403007984 */ /* 0x000ee20008000000 */
[----:B--2---:R-:W-:-:S02]  /*2f570*/  LOP3.LUT R27, R29, 0x3, RZ, 0xc0, !PT ;  /* 0x000000031d1b7812 */ /* 0x004fc400078ec0ff */
[----:B------:R-:W-:-:S04]  /*2f580*/  SHF.R.U32.HI R28, RZ, 0x2, R29 ;  /* 0x00000002ff1c7819 */ /* 0x000fc8000001161d */
[----:B------:R-:W-:Y:S01]  /*2f590*/  SGXT.U32 R28, R28, 0x3 ;  /* 0x000000031c1c781a */ /* 0x000fe20000000000 */
[----:B0-----:R-:W-:Y:S04]  /*2f5a0*/  STL [R1+0x260c], R4 ;  /* 0x00260c0401007387 */ /* 0x001fe80000100800 */
[----:B-1----:R0:W-:Y:S04]  /*2f5b0*/  STL [R1+0x2618], R2 ;  /* 0x0026180201007387 */ /* 0x0021e80000100800 */
[----:B---3--:R-:W-:Y:S04]  /*2f5c0*/  STL [R1+0x2614], R0 ;  /* 0x0026140001007387 */ /* 0x008fe80000100800 */
[----:B------:R-:W1:Y:S01]  /*2f5d0*/  LDS.U8 R0, [R3+UR4+0x6180] ;  /* 0x0061800403007984 */ /* 0x000e620008000000 */
[----:B------:R-:W-:-:S03]  /*2f5e0*/  SHF.R.U32.HI R29, RZ, 0x1, R29 ;  /* 0x00000001ff1d7819 */ /* 0x000fc6000001161d */
[----:B------:R-:W-:Y:S01]  /*2f5f0*/  LDS.U8 R4, [R3+UR4+0x6380] ;  /* 0x0063800403047984 */ /* 0x000fe20008000000 */
[----:B0-----:R-:W-:-:S05]  /*2f600*/  IMAD R2, R27, 0x820, RZ ;  /* 0x000008201b027824 */ /* 0x001fca00078e02ff */
[----:B------:R-:W-:-:S04]  /*2f610*/  LOP3.LUT R2, R2, R28, RZ, 0xfc, !PT ;  /* 0x0000001c02027212 */ /* 0x000fc800078efcff */
[----:B------:R-:W-:-:S04]  /*2f620*/  LOP3.LUT R2, R2, 0x10, R29, 0xf8, !PT ;  /* 0x0000001002027812 */ /* 0x000fc800078ef81d */
[----:B------:R-:W-:Y:S01]  /*2f630*/  LOP3.LUT R2, R2, 0x20, RZ, 0x3c, !PT ;  /* 0x0000002002027812 */ /* 0x000fe200078e3cff */
[----:B-1----:R-:W-:Y:S04]  /*2f640*/  STL [R1+0x2620], R0 ;  /* 0x0026200001007387 */ /* 0x002fe80000100800 */
[----:B------:R-:W0:Y:S04]  /*2f650*/  LDS.U8 R0, [R3+UR4+0x6188] ;  /* 0x0061880403007984 */ /* 0x000e280008000000 */
[----:B------:R-:W1:Y:S04]  /*2f660*/  LDS.U8 R3, [R2+UR4] ;  /* 0x0000000402037984 */ /* 0x000e680008000000 */
[----:B------:R-:W-:Y:S04]  /*2f670*/  STL [R1+0x261c], R5 ;  /* 0x00261c0501007387 */ /* 0x000fe80000100800 */
[----:B0-----:R-:W-:Y:S04]  /*2f680*/  STL [R1+0x2628], R0 ;  /* 0x0026280001007387 */ /* 0x001fe80000100800 */
[----:B------:R-:W0:Y:S04]  /*2f690*/  LDS.U8 R0, [R2+UR4+0x208] ;  /* 0x0002080402007984 */ /* 0x000e280008000000 */
[----:B------:R-:W-:Y:S04]  /*2f6a0*/  STL [R1+0x2624], R4 ;  /* 0x0026240401007387 */ /* 0x000fe80000100800 */
[----:B------:R-:W2:Y:S04]  /*2f6b0*/  LDS.U8 R4, [R2+UR4+0x8] ;  /* 0x0000080402047984 */ /* 0x000ea80008000000 */
[----:B-1----:R-:W-:Y:S04]  /*2f6c0*/  STL [R1+0x8b4], R3 ;  /* 0x0008b40301007387 */ /* 0x002fe80000100800 */
[----:B------:R-:W1:Y:S04]  /*2f6d0*/  LDS.U8 R3, [R2+UR4+0x200] ;  /* 0x0002000402037984 */ /* 0x000e680008000000 */
[----:B0-----:R-:W-:Y:S04]  /*2f6e0*/  STL [R1+0x8b0], R0 ;  /* 0x0008b00001007387 */ /* 0x001fe80000100800 */
[----:B------:R-:W0:Y:S04]  /*2f6f0*/  LDS.U8 R0, [R2+UR4+0x2000] ;  /* 0x0020000402007984 */ /* 0x000e280008000000 */
[----:B--2---:R-:W-:Y:S04]  /*2f700*/  STL [R1+0x8bc], R4 ;  /* 0x0008bc0401007387 */ /* 0x004fe80000100800 */
        /* <DEDUP_REMOVED lines=111> */
[----:B0-----:R0:W-:Y:S04]  /*2fe00*/  STL [R1+0x2438], R0 ;  /* 0x0024380001007387 */ /* 0x0011e80000100800 */
[----:B--2---:R-:W-:Y:S04]  /*2fe10*/  STL [R1+0x2434], R4 ;  /* 0x0024340401007387 */ /* 0x004fe80000100800 */
[----:B------:R-:W2:Y:S04]  /*2fe20*/  LDS.U8 R4, [R2+UR4+0x6388] ;  /* 0x0063880402047984 */ /* 0x000ea80008000000 */
[----:B-1----:R-:W-:Y:S04]  /*2fe30*/  STL [R1+0x2440], R3 ;  /* 0x0024400301007387 */ /* 0x002fe80000100800 */
[----:B------:R-:W1:Y:S04]  /*2fe40*/  LDS.U8 R3, [R2+UR4+0x6188] ;  /* 0x0061880402037984 */ /* 0x000e680008000000 */
[----:B------:R-:W3:Y:S01]  /*2fe50*/  LDS.U8 R2, [R2+UR4+0x6380] ;  /* 0x0063800402027984 */ /* 0x000ee20008000000 */
[----:B0-----:R-:W-:-:S05]  /*2fe60*/  IMAD R0, R27, 0x820, RZ ;  /* 0x000008201b007824 */ /* 0x001fca00078e02ff */
[----:B------:R-:W-:-:S04]  /*2fe70*/  LOP3.LUT R0, R0, R28, RZ, 0xfc, !PT ;  /* 0x0000001c00007212 */ /* 0x000fc800078efcff */
[----:B------:R-:W-:-:S04]  /*2fe80*/  LOP3.LUT R0, R0, 0x10, R29, 0xf8, !PT ;  /* 0x0000001000007812 */ /* 0x000fc800078ef81d */
[----:B------:R-:W-:Y:S01]  /*2fe90*/  LOP3.LUT R0, R0, 0x430, RZ, 0x3c, !PT ;  /* 0x0000043000007812 */ /* 0x000fe200078e3cff */
[----:B--2---:R-:W-:Y:S04]  /*2fea0*/  STL [R1+0x243c], R4 ;  /* 0x00243c0401007387 */ /* 0x004fe80000100800 */
[----:B------:R-:W0:Y:S04]  /*2feb0*/  LDS.U8 R4, [R0+UR4] ;  /* 0x0000000400047984 */ /* 0x000e280008000000 */
[----:B-1----:R-:W-:Y:S04]  /*2fec0*/  STL [R1+0x2448], R3 ;  /* 0x0024480301007387 */ /* 0x002fe80000100800 */
[----:B------:R-:W1:Y:S04]  /*2fed0*/  LDS.U8 R3, [R0+UR4+0x208] ;  /* 0x0002080400037984 */ /* 0x000e680008000000 */
[----:B---3--:R-:W-:Y:S04]  /*2fee0*/  STL [R1+0x2444], R2 ;  /* 0x0024440201007387 */ /* 0x008fe80000100800 */
[----:B------:R-:W2:Y:S01]  /*2fef0*/  LDS.U8 R2, [R0+UR4+0x8] ;  /* 0x0000080400027984 */ /* 0x000ea20008000000 */
[----:B------:R-:W3:Y:S03]  /*2ff00*/  S2R R29, SR_TID.X ;  /* 0x00000000001d7919 */ /* 0x000ee60000002100 */
[----:B------:R-:W-:Y:S04]  /*2ff10*/  LDS.U8 R5, [R0+UR4+0x6188] ;  /* 0x0061880400057984 */ /* 0x000fe80008000000 */
[----:B0-----:R-:W-:Y:S04]  /*2ff20*/  STL [R1+0xab4], R4 ;  /* 0x000ab40401007387 */ /* 0x001fe80000100800 */
[----:B------:R-:W0:Y:S04]  /*2ff30*/  LDS.U8 R4, [R0+UR4+0x200] ;  /* 0x0002000400047984 */ /* 0x000e280008000000 */
[----:B-1----:R-:W-:Y:S04]  /*2ff40*/  STL [R1+0xab0], R3 ;  /* 0x000ab00301007387 */ /* 0x002fe80000100800 */
[----:B------:R-:W1:Y:S04]  /*2ff50*/  LDS.U8 R3, [R0+UR4+0x2000] ;  /* 0x0020000400037984 */ /* 0x000e680008000000 */
[----:B--2---:R-:W-:Y:S04]  /*2ff60*/  STL [R1+0xabc], R2 ;  /* 0x000abc0201007387 */ /* 0x004fe80000100800 */
[----:B------:R-:W2:Y:S04]  /*2ff70*/  LDS.U8 R2, [R0+UR4+0x2208] ;  /* 0x0022080400027984 */ /* 0x000ea80008000000 */
        /* <DEDUP_REMOVED lines=103> */
[----:B-1----:R-:W-:Y:S04]  /*305f0*/  STL [R1+0x1060], R3 ;  /* 0x0010600301007387 */ /* 0x002fe80000100800 */
[----:B------:R-:W0:Y:S04]  /*30600*/  LDS.U8 R4, [R0+UR4+0x4388] ;  /* 0x0043880400047984 */ /* 0x000e280008000000 */
[----:B------:R-:W1:Y:S04]  /*30610*/  LDS.U8 R3, [R0+UR4+0x4188] ;  /* 0x0041880400037984 */ /* 0x000e680008000000 */
[----:B--2---:R-:W-:Y:S04]  /*30620*/  STL [R1+0x2630], R2 ;  /* 0x0026300201007387 */ /* 0x004fe80000100800 */
[----:B------:R-:W2:Y:S04]  /*30630*/  LDS.U8 R2, [R0+UR4+0x4380] ;  /* 0x0043800400027984 */ /* 0x000ea80008000000 */
[----:B0-----:R-:W-:Y:S04]  /*30640*/  STL [R1+0x262c], R4 ;  /* 0x00262c0401007387 */ /* 0x001fe80000100800 */
[----:B-1----:R-:W-:Y:S04]  /*30650*/  STL [R1+0x2638], R3 ;  /* 0x0026380301007387 */ /* 0x002fe80000100800 */
[----:B------:R-:W0:Y:S04]  /*30660*/  LDS.U8 R3, [R0+UR4+0x6180] ;  /* 0x0061800400037984 */ /* 0x000e280008000000 */
[----:B--2---:R1:W-:Y:S01]  /*30670*/  STL [R1+0x2634], R2 ;  /* 0x0026340201007387 */ /* 0x0043e20000100800 */
[----:B---3--:R-:W-:-:S02]  /*30680*/  LOP3.LUT R27, R29, 0x3, RZ, 0xc0, !PT ;  /* 0x000000031d1b7812 */ /* 0x008fc400078ec0ff */
[--C-:B------:R-:W-:Y:S01]  /*30690*/  SHF.R.U32.HI R28, RZ, 0x2, R29.reuse ;  /* 0x00000002ff1c7819 */ /* 0x100fe2000001161d */
[----:B------:R-:W-:Y:S03]  /*306a0*/  LDS.U8 R4, [R0+UR4+0x6380] ;  /* 0x0063800400047984 */ /* 0x000fe60008000000 */
[----:B------:R-:W-:Y:S01]  /*306b0*/  SGXT.U32 R28, R28, 0x3 ;  /* 0x000000031c1c781a */ /* 0x000fe20000000000 */
[----:B-1----:R-:W-:Y:S01]  /*306c0*/  IMAD R2, R27, 0x820, RZ ;  /* 0x000008201b027824 */ /* 0x002fe200078e02ff */
[----:B0-----:R-:W-:Y:S04]  /*306d0*/  STL [R1+0x2640], R3 ;  /* 0x0026400301007387 */ /* 0x001fe80000100800 */
[----:B------:R-:W0:Y:S01]  /*306e0*/  LDS.U8 R3, [R0+UR4+0x6388] ;  /* 0x0063880400037984 */ /* 0x000e220008000000 */
[----:B------:R-:W-:-:S02]  /*306f0*/  SHF.R.U32.HI R29, RZ, 0x1, R29 ;  /* 0x00000001ff1d7819 */ /* 0x000fc4000001161d */
[----:B------:R-:W-:-:S04]  /*30700*/  LOP3.LUT R2, R2, R28, RZ, 0xfc, !PT ;  /* 0x0000001c02027212 */ /* 0x000fc800078efcff */
[----:B------:R-:W-:-:S04]  /*30710*/  LOP3.LUT R2, R2, 0x10, R29, 0xf8, !PT ;  /* 0x0000001002027812 */ /* 0x000fc800078ef81d */
[----:B------:R-:W-:-:S05]  /*30720*/  LOP3.LUT R2, R2, 0x40, RZ, 0x3c, !PT ;  /* 0x0000004002027812 */ /* 0x000fca00078e3cff */
[----:B------:R-:W-:Y:S04]  /*30730*/  LDS.U8 R0, [R2+UR4+0x208] ;  /* 0x0002080402007984 */ /* 0x000fe80008000000 */
[----:B0-----:R-:W-:Y:S04]  /*30740*/  STL [R1+0x263c], R3 ;  /* 0x00263c0301007387 */ /* 0x001fe80000100800 */
[----:B------:R-:W0:Y:S04]  /*30750*/  LDS.U8 R3, [R2+UR4] ;  /* 0x0000000402037984 */ /* 0x000e280008000000 */
[----:B------:R-:W-:Y:S04]  /*30760*/  STL [R1+0x2648], R5 ;  /* 0x0026480501007387 */ /* 0x000fe80000100800 */
[----:B------:R-:W-:Y:S04]  /*30770*/  STL [R1+0x2644], R4 ;  /* 0x0026440401007387 */ /* 0x000fe80000100800 */
[----:B------:R-:W1:Y:S04]  /*30780*/  LDS.U8 R4, [R2+UR4+0x8] ;  /* 0x0000080402047984 */ /* 0x000e680008000000 */
[----:B------:R-:W-:Y:S04]  /*30790*/  LDS.U8 R5, [R2+UR4+0x6388] ;  /* 0x0063880402057984 */ /* 0x000fe80008000000 */
        /* <DEDUP_REMOVED lines=116> */
[----:B--2---:R2:W-:Y:S02]  /*30ee0*/  STL [R1+0x2458], R0 ;  /* 0x0024580001007387 */ /* 0x0045e40000100800 */
[----:B--2---:R-:W-:-:S05]  /*30ef0*/  IMAD R0, R27, 0x820, RZ ;  /* 0x000008201b007824 */ /* 0x004fca00078e02ff */
[----:B------:R-:W-:-:S04]  /*30f00*/  LOP3.LUT R0, R0, R28, RZ, 0xfc, !PT ;  /* 0x0000001c00007212 */ /* 0x000fc800078efcff */
[----:B------:R-:W-:Y:S01]  /*30f10*/  LOP3.LUT R0, R0, 0x10, R29, 0xf8, !PT ;  /* 0x0000001000007812 */ /* 0x000fe200078ef81d */
[----:B-1----:R-:W-:Y:S04]  /*30f20*/  STL [R1+0x2454], R4 ;  /* 0x0024540401007387 */ /* 0x002fe80000100800 */
[----:B------:R-:W1:Y:S01]  /*30f30*/  LDS.U8 R4, [R2+UR4+0x6188] ;  /* 0x0061880402047984 */ /* 0x000e620008000000 */
[----:B------:R-:W-:-:S03]  /*30f40*/  LOP3.LUT R0, R0, 0x450, RZ, 0x3c, !PT ;  /* 0x0000045000007812 */ /* 0x000fc600078e3cff */
[----:B0-----:R-:W-:Y:S04]  /*30f50*/  STL [R1+0x2460], R3 ;  /* 0x0024600301007387 */ /* 0x001fe80000100800 */
[----:B------:R-:W0:Y:S04]  /*30f60*/  LDS.U8 R3, [R2+UR4+0x6380] ;  /* 0x0063800402037984 */ /* 0x000e280008000000 */
[----:B------:R-:W2:Y:S04]  /*30f70*/  LDS.U8 R2, [R0+UR4] ;  /* 0x0000000400027984 */ /* 0x000ea80008000000 */
[----:B------:R-:W-:Y:S04]  /*30f80*/  STL [R1+0x245c], R5 ;  /* 0x00245c0501007387 */ /* 0x000fe80000100800 */
        /* <DEDUP_REMOVED lines=117> */
[----:B--2---:R-:W-:Y:S04]  /*316e0*/  STL [R1+0x264c], R2 ;  /* 0x00264c0201007387 */ /* 0x004fe80000100800 */
[----:B------:R-:W0:Y:S04]  /*316f0*/  LDS.U8 R3, [R0+UR4+0x4380] ;  /* 0x0043800400037984 */ /* 0x000e280008000000 */
[----:B------:R-:W2:Y:S04]  /*31700*/  LDS.U8 R2, [R0+UR4+0x6180] ;  /* 0x0061800400027984 */ /* 0x000ea80008000000 */
[----:B-1----:R-:W-:Y:S04]  /*31710*/  STL [R1+0x2658], R4 ;  /* 0x0026580401007387 */ /* 0x002fe80000100800 */
[----:B0-----:R-:W-:Y:S04]  /*31720*/  STL [R1+0x2654], R3 ;  /* 0x0026540301007387 */ /* 0x001fe80000100800 */
[----:B--2---:R-:W-:Y:S04]  /*31730*/  STL [R1+0x2660], R2 ;  /* 0x0026600201007387 */ /* 0x004fe80000100800 */
[----:B------:R-:W0:Y:S01]  /*31740*/  LDS.U8 R2, [R0+UR4+0x6388] ;  /* 0x0063880400027984 */ /* 0x000e220008000000 */
[----:B------:R-:W1:Y:S03]  /*31750*/  S2R R29, SR_TID.X ;  /* 0x00000000001d7919 */ /* 0x000e660000002100 */
[----:B0-----:R-:W-:Y:S04]  /*31760*/  STL [R1+0x265c], R2 ;  /* 0x00265c0201007387 */ /* 0x001fe80000100800 */
[----:B------:R-:W-:Y:S04]  /*31770*/  LDS.U8 R2, [R0+UR4+0x6188] ;  /* 0x0061880400027984 */ /* 0x000fe80008000000 */
[----:B------:R-:W0:Y:S01]  /*31780*/  LDS.U8 R0, [R0+UR4+0x6380] ;  /* 0x0063800400007984 */ /* 0x000e220008000000 */
[----:B-1----:R-:W-:-:S02]  /*31790*/  LOP3.LUT R27, R29, 0x3, RZ, 0xc0, !PT ;  /* 0x000000031d1b7812 */ /* 0x002fc400078ec0ff */
[----:B------:R-:W-:-:S03]  /*317a0*/  SHF.R.U32.HI R28, RZ, 0x2, R29 ;  /* 0x00000002ff1c7819 */ /* 0x000fc6000001161d */
[----:B------:R-:W-:Y:S01]  /*317b0*/  IMAD R3, R27, 0x820, RZ ;  /* 0x000008201b037824 */ /* 0x000fe200078e02ff */
[----:B------:R-:W-:Y:S02]  /*317c0*/  SGXT.U32 R28, R28, 0x3 ;  /* 0x000000031c1c781a */ /* 0x000fe40000000000 */
[----:B------:R-:W-:Y:S02]  /*317d0*/  SHF.R.U32.HI R29, RZ, 0x1, R29 ;  /* 0x00000001ff1d7819 */ /* 0x000fe4000001161d */
[----:B------:R-:W-:-:S04]  /*317e0*/  LOP3.LUT R3, R3, R28, RZ, 0xfc, !PT ;  /* 0x0000001c03037212 */ /* 0x000fc800078efcff */
[----:B------:R-:W-:-:S04]  /*317f0*/  LOP3.LUT R3, R3, 0x10, R29, 0xf8, !PT ;  /* 0x0000001003037812 */ /* 0x000fc800078ef81d */
[----:B------:R-:W-:-:S05]  /*31800*/  LOP3.LUT R3, R3, 0x60, RZ, 0x3c, !PT ;  /* 0x0000006003037812 */ /* 0x000fca00078e3cff */
[----:B------:R-:W-:Y:S04]  /*31810*/  LDS.U8 R4, [R3+UR4+0x8] ;  /* 0x0000080403047984 */ /* 0x000fe80008000000 */
[----:B------:R-:W-:Y:S04]  /*31820*/  LDS.U8 R5, [R3+UR4+0x6388] ;  /* 0x0063880403057984 */ /* 0x000fe80008000000 */
[----:B0-----:R-:W-:Y:S04]  /*31830*/  STL [R1+0x28c8], R0 ;  /* 0x0028c80001007387 */ /* 0x001fe80000100800 */
[----:B------:R-:W0:Y:S04]  /*31840*/  LDS.U8 R0, [R3+UR4] ;  /* 0x0000000403007984 */ /* 0x000e280008000000 */
[----:B------:R-:W-:Y:S04]  /*31850*/  STL [R1+0x2668], R2 ;  /* 0x0026680201007387 */ /* 0x000fe80000100800 */
[----:B------:R-:W1:Y:S04]  /*31860*/  LDS.U8 R2, [R3+UR4+0x208] ;  /* 0x0002080403027984 */ /* 0x000e680008000000 */
[----:B0-----:R-:W-:Y:S04]  /*31870*/  STL [R1+0x8f4], R0 ;  /* 0x0008f40001007387 */ /* 0x001fe80000100800 */
[----:B------:R-:W0:Y:S04]  /*31880*/  LDS.U8 R0, [R3+UR4+0x200] ;  /* 0x0002000403007984 */ /* 0x000e280008000000 */
[----:B-1----:R-:W-:Y:S04]  /*31890*/  STL [R1+0x8f0], R2 ;  /* 0x0008f00201007387 */ /* 0x002fe80000100800 */
[----:B------:R-:W1:Y:S04]  /*318a0*/  LDS.U8 R2, [R3+UR4+0x2000] ;  /* 0x0020000403027984 */ /* 0x000e680008000000 */
[----:B------:R-:W-:Y:S04]  /*318b0*/  STL [R1+0x8fc], R4 ;  /* 0x0008fc0401007387 */ /* 0x000fe80000100800 */
        /* <DEDUP_REMOVED lines=111> */
[----:B-1----:R1:W-:Y:S04]  /*31fb0*/  STL [R1+0x2478], R2 ;  /* 0x0024780201007387 */ /* 0x0023e80000100800 */
[----:B--2---:R-:W-:Y:S04]  /*31fc0*/  STL [R1+0x2474], R4 ;  /* 0x0024740401007387 */ /* 0x004fe80000100800 */
[----:B------:R-:W-:Y:S01]  /*31fd0*/  LDS.U8 R4, [R3+UR4+0x6380] ;  /* 0x0063800403047984 */ /* 0x000fe20008000000 */
[----:B-1----:R-:W-:-:S03]  /*31fe0*/  IMAD R2, R27, 0x820, RZ ;  /* 0x000008201b027824 */ /* 0x002fc600078e02ff */
[----:B0-----:R-:W-:Y:S04]  /*31ff0*/  STL [R1+0x2480], R0 ;  /* 0x0024800001007387 */ /* 0x001fe80000100800 */
[----:B------:R-:W0:Y:S01]  /*32000*/  LDS.U8 R0, [R3+UR4+0x6188] ;  /* 0x0061880403007984 */ /* 0x000e220008000000 */
[----:B------:R-:W-:-:S04]  /*32010*/  LOP3.LUT R2, R2, R28, RZ, 0xfc, !PT ;  /* 0x0000001c02027212 */ /* 0x000fc800078efcff */
[----:B------:R-:W-:-:S04]  /*32020*/  LOP3.LUT R2, R2, 0x10, R29, 0xf8, !PT ;  /* 0x0000001002027812 */ /* 0x000fc800078ef81d */
[----:B------:R-:W-:Y:S01]  /*32030*/  LOP3.LUT R2, R2, 0x470, RZ, 0x3c, !PT ;  /* 0x0000047002027812 */ /* 0x000fe200078e3cff */
[----:B------:R-:W-:Y:S04]  /*32040*/  STL [R1+0x247c], R5 ;  /* 0x00247c0501007387 */ /* 0x000fe80000100800 */
[----:B------:R-:W1:Y:S04]  /*32050*/  LDS.U8 R3, [R2+UR4] ;  /* 0x0000000402037984 */ /* 0x000e680008000000 */
        /* <DEDUP_REMOVED lines=93> */
[----:B------:R-:W2:Y:S04]  /*32630*/  LDL.LU R27, [R1+0x894] ;  /* 0x00089400011b7983 */ /* 0x000ea80000300800 */
[----:B------:R-:W-:Y:S04]  /*32640*/  LDS.U8 R4, [R2+UR4+0x388] ;  /* 0x0003880402047984 */ /* 0x000fe80008000000 */
[----:B-1----:R-:W-:Y:S04]  /*32650*/  STL [R1+0x25fc], R3 ;  /* 0x0025fc0301007387 */ /* 0x002fe80000100800 */
[----:B------:R-:W3:Y:S04]  /*32660*/  LDL.LU R28, [R1+0x890] ;  /* 0x00089000011c7983 */ /* 0x000ee80000300800 */
[----:B------:R-:W1:Y:S04]  /*32670*/  LDS.U8 R3, [R2+UR4+0x6300] ;  /* 0x0063000402037984 */ /* 0x000e680008000000 */
[----:B0-----:R-:W-:Y:S04]  /*32680*/  STL [R1+0x2608], R0 ;  /* 0x0026080001007387 */ /* 0x001fe80000100800 */
[----:B------:R-:W0:Y:S04]  /*32690*/  LDS.U8 R0, [R2+UR4+0x180] ;  /* 0x0001800402007984 */ /* 0x000e280008000000 */
[----:B-1----:R-:W-:Y:S04]  /*326a0*/  STL [R1+0x2604], R3 ;  /* 0x0026040301007387 */ /* 0x002fe80000100800 */
[----:B------:R-:W-:Y:S04]  /*326b0*/  LDS.U8 R3, [R2+UR4+0x188] ;  /* 0x0001880402037984 */ /* 0x000fe80008000000 */
[----:B0-----:R-:W-:Y:S04]  /*326c0*/  STL [R1+0x108c], R0 ;  /* 0x00108c0001007387 */ /* 0x001fe80000100800 */
[----:B------:R-:W0:Y:S04]  /*326d0*/  LDS.U8 R0, [R2+UR4+0x380] ;  /* 0x0003800402007984 */ /* 0x000e280008000000 */
[----:B------:R-:W-:Y:S04]  /*326e0*/  STL [R1+0x1088], R4 ;  /* 0x0010880401007387 */ /* 0x000fe80000100800 */
[----:B------:R-:W-:Y:S04]  /*326f0*/  LDS.U8 R4, [R2+UR4+0x2388] ;  /* 0x0023880402047984 */ /* 0x000fe80008000000 */
[----:B0-----:R-:W-:Y:S04]  /*32700*/  STL [R1+0x3698], R0 ;  /* 0x0036980001007387 */ /* 0x001fe80000100800 */
[----:B------:R-:W0:Y:S04]  /*32710*/  LDS.U8 R0, [R2+UR4+0x2180] ;  /* 0x0021800402007984 */ /* 0x000e280008000000 */
[----:B------:R-:W-:Y:S04]  /*32720*/  STL [R1+0x1094], R3 ;  /* 0x0010940301007387 */ /* 0x000fe80000100800 */
[----:B------:R-:W1:Y:S04]  /*32730*/  LDS.U8 R3, [R2+UR4+0x2188] ;  /* 0x0021880402037984 */ /* 0x000e680008000000 */
[----:B0-----:R-:W-:Y:S04]  /*32740*/  STL [R1+0x109c], R0 ;  /* 0x00109c0001007387 */ /* 0x001fe80000100800 */
[----:B------:R-:W0:Y:S04]  /*32750*/  LDS.U8 R0, [R2+UR4+0x2380] ;  /* 0x0023800402007984 */ /* 0x000e280008000000 */
[----:B------:R-:W-:Y:S04]  /*32760*/  STL [R1+0x1098], R4 ;  /* 0x0010980401007387 */ /* 0x000fe80000100800 */
[----:B------:R-:W4:Y:S04]  /*32770*/  LDL.LU R12, [R1+0xd0] ;  /* 0x0000d000010c7983 */ /* 0x000f280000300800 */
[----:B-1----:R-:W-:Y:S04]  /*32780*/  STL [R1+0x10a4], R3 ;  /* 0x0010a40301007387 */ /* 0x002fe80000100800 */
[----:B------:R-:W4:Y:S04]  /*32790*/  LDL.LU R11, [R1+0x6c] ;  /* 0x00006c00010b7983 */ /* 0x000f280000300800 */
[----:B------:R-:W1:Y:S04]  /*327a0*/  LDS.U8 R4, [R2+UR4+0x4180] ;  /* 0x0041800402047984 */ /* 0x000e680008000000 */
[----:B------:R-:W-:Y:S04]  /*327b0*/  LDS.U8 R3, [R2+UR4+0x4188] ;  /* 0x0041880402037984 */ /* 0x000fe80008000000 */
[----:B0-----:R-:W-:Y:S04]  /*327c0*/  STL [R1+0x10a0], R0 ;  /* 0x0010a00001007387 */ /* 0x001fe80000100800 */
[----:B------:R-:W4:Y:S04]  /*327d0*/  LDL.LU R10, [R1+0x50] ;  /* 0x00005000010a7983 */ /* 0x000f280000300800 */
[----:B------:R-:W4:Y:S04]  /*327e0*/  LDL.LU R9, [R1+0x4c] ;  /* 0x00004c0001097983 */ /* 0x000f280000300800 */
[----:B------:R-:W4:Y:S04]  /*327f0*/  LDL.LU R6, [R1+0x30] ;  /* 0x0000300001067983 */ /* 0x000f280000300800 */
[----:B------:R-:W4:Y:S04]  /*32800*/  LDL.LU R5, [R1+0x2c] ;  /* 0x00002c0001057983 */ /* 0x000f280000300800 */
[----:B------:R-:W4:Y:S04]  /*32810*/  LDL.LU R22, [R1+0x10] ;  /* 0x0000100001167983 */ /* 0x000f280000300800 */
[----:B------:R-:W4:Y:S04]  /*32820*/  LDL.LU R26, [R1+0xc] ;  /* 0x00000c00011a7983 */ /* 0x000f280000300800 */
[----:B------:R-:W0:Y:S04]  /*32830*/  LDS.U8 R0, [R2+UR4+0x4388] ;  /* 0x0043880402007984 */ /* 0x000e280008000000 */
[----:B-1----:R-:W-:Y:S04]  /*32840*/  STL [R1+0x2670], R4 ;  /* 0x0026700401007387 */ /* 0x002fe80000100800 */
[----:B------:R-:W-:Y:S04]  /*32850*/  LDS.U8 R4, [R2+UR4+0x6388] ;  /* 0x0063880402047984 */ /* 0x000fe80008000000 */
[----:B0-----:R-:W-:Y:S04]  /*32860*/  STL [R1+0x266c], R0 ;  /* 0x00266c0001007387 */ /* 0x001fe80000100800 */
[----:B------:R-:W0:Y:S04]  /*32870*/  LDS.U8 R0, [R2+UR4+0x4380] ;  /* 0x0043800402007984 */ /* 0x000e280008000000 */
[----:B------:R-:W-:Y:S04]  /*32880*/  STL [R1+0x2678], R3 ;  /* 0x0026780301007387 */ /* 0x000fe80000100800 */
[----:B------:R-:W1:Y:S01]  /*32890*/  LDS.U8 R3, [R2+UR4+0x6180] ;  /* 0x0061800402037984 */ /* 0x000e620008000000 */
[----:B------:R-:W2:Y:S03]  /*328a0*/  S2R R29, SR_TID.X ;  /* 0x00000000001d7919 */ /* 0x000ea60000002100 */
[----:B0-----:R2:W-:Y:S04]  /*328b0*/  STL [R1+0x2674], R0 ;  /* 0x0026740001007387 */ /* 0x0015e80000100800 */
[----:B-1----:R-:W-:Y:S04]  /*328c0*/  STL [R1+0x2680], R3 ;  /* 0x0026800301007387 */ /* 0x002fe80000100800 */
[----:B------:R-:W0:Y:S04]  /*328d0*/  LDS.U8 R3, [R2+UR4+0x6188] ;  /* 0x0061880402037984 */ /* 0x000e280008000000 */
[----:B------:R-:W1:Y:S04]  /*328e0*/  LDS.U8 R2, [R2+UR4+0x6380] ;  /* 0x0063800402027984 */ /* 0x000e680008000000 */
[----:B------:R1:W-:Y:S01]  /*328f0*/  STL [R1+0x267c], R4 ;  /* 0x00267c0401007387 */ /* 0x0003e20000100800 */
[----:B------:R-:W-:Y:S01]  /*32900*/  BAR.SYNC.DEFER_BLOCKING 0x0 ;  /* 0x0000000000007b1d */ /* 0x000fe20000010000 */
[----:B--2---:R-:W-:-:S05]  /*32910*/  LOP3.LUT R0, R29, 0x3f, RZ, 0xc0, !PT ;  /* 0x0000003f1d007812 */ /* 0x004fca00078ec0ff */
[----:B------:R-:W-:Y:S04]  /*32920*/  STS.U8 [R0+UR4], R27 ;  /* 0x0000001b00007988 */ /* 0x000fe80008000004 */
[----:B---3--:R-:W-:Y:S04]  /*32930*/  STS.U8 [R0+UR4+0x40], R28 ;  /* 0x0000401c00007988 */ /* 0x008fe80008000004 */
[----:B0-----:R0:W-:Y:S04]  /*32940*/  STL [R1+0x2688], R3 ;  /* 0x0026880301007387 */ /* 0x0011e80000100800 */
[----:B-1----:R1:W-:Y:S04]  /*32950*/  STL [R1+0x2684], R2 ;  /* 0x0026840201007387 */ /* 0x0023e80000100800 */
[----:B------:R-:W2:Y:S04]  /*32960*/  LDL.LU R8, [R1+0x628] ;  /* 0x0006280001087983 */ /* 0x000ea80000300800 */
[----:B------:R-:W3:Y:S04]  /*32970*/  LDL.LU R7, [R1+0x624] ;  /* 0x0006240001077983 */ /* 0x000ee80000300800 */
[----:B------:R-:W3:Y:S04]  /*32980*/  LDL.LU R4, [R1+0x68] ;  /* 0x0000680001047983 */ /* 0x000ee80000300800 */
[----:B0-----:R-:W3:Y:S04]  /*32990*/  LDL.LU R3, [R1+0x64] ;  /* 0x0000640001037983 */ /* 0x001ee80000300800 */
[----:B-1----:R-:W3:Y:S04]  /*329a0*/  LDL.LU R2, [R1+0x48] ;  /* 0x0000480001027983 */ /* 0x002ee80000300800 */
[----:B------:R-:W3:Y:S04]  /*329b0*/  LDL.LU R16, [R1+0x44] ;  /* 0x0000440001107983 */ /* 0x000ee80000300800 */
[----:B------:R-:W3:Y:S04]  /*329c0*/  LDL.LU R18, [R1+0x28] ;  /* 0x0000280001127983 */ /* 0x000ee80000300800 */
[----:B------:R-:W3:Y:S04]  /*329d0*/  LDL.LU R20, [R1+0x24] ;  /* 0x0000240001147983 */ /* 0x000ee80000300800 */
[----:B------:R-:W3:Y:S04]  /*329e0*/  LDL.LU R27, [R1+0x8] ;  /* 0x00000800011b7983 */ /* 0x000ee80000300800 */
[----:B------:R-:W3:Y:S04]  /*329f0*/  LDL.LU R28, [R1+0x4] ;  /* 0x00000400011c7983 */ /* 0x000ee80000300800 */
[----:B----4-:R0:W-:Y:S04]  /*32a00*/  STS.U8 [R0+UR4+0x200], R12 ;  /* 0x0002000c00007988 */ /* 0x0101e80008000004 */
[----:B------:R1:W-:Y:S04]  /*32a10*/  STS.U8 [R0+UR4+0x240], R11 ;  /* 0x0002400b00007988 */ /* 0x0003e80008000004 */
[----:B0-----:R-:W4:Y:S04]  /*32a20*/  LDL.LU R12, [R1+0x4318] ;  /* 0x00431800010c7983 */ /* 0x001f280000300800 */
[----:B-1----:R-:W4:Y:S04]  /*32a30*/  LDL.LU R11, [R1+0x4314] ;  /* 0x00431400010b7983 */ /* 0x002f280000300800 */
        /* <DEDUP_REMOVED lines=8> */
[----:B------:R-:W2:Y:S04]  /*32ac0*/  LDL.LU R6, [R1+0x4308] ;  /* 0x0043080001067983 */ /* 0x000ea80000300800 */
[----:B------:R-:W3:Y:S04]  /*32ad0*/  LDL.LU R5, [R1+0x4304] ;  /* 0x0043040001057983 */ /* 0x000ee80000300800 */
[----:B------:R-:W4:Y:S04]  /*32ae0*/  LDL.LU R22, [R1+0x4300] ;  /* 0x0043000001167983 */ /* 0x000f280000300800 */
[----:B------:R-:W2:Y:S04]  /*32af0*/  LDL.LU R26, [R1+0x42fc] ;  /* 0x0042fc00011a7983 */ /* 0x000ea80000300800 */
[----:B--2---:R0:W-:Y:S04]  /*32b00*/  STS.U8 [R0+UR4+0xa00], R26 ;  /* 0x000a001a00007988 */ /* 0x0041e80008000004 */
[----:B----4-:R1:W-:Y:S04]  /*32b10*/  STS.U8 [R0+UR4+0xa40], R22 ;  /* 0x000a401600007988 */ /* 0x0103e80008000004 */
[----:B---3--:R2:W-:Y:S04]  /*32b20*/  STS.U8 [R0+UR4+0xc00], R5 ;  /* 0x000c000500007988 */ /* 0x0085e80008000004 */
[----:B------:R3:W-:Y:S04]  /*32b30*/  STS.U8 [R0+UR4+0xc40], R6 ;  /* 0x000c400600007988 */ /* 0x0007e80008000004 */
[----:B------:R4:W-:Y:S04]  /*32b40*/  STS.U8 [R0+UR4+0xe00], R13 ;  /* 0x000e000d00007988 */ /* 0x0009e80008000004 */
[----:B0-----:R-:W4:Y:S01]  /*32b50*/  LDL.LU R26, [R1] ;  /* 0x00000000011a7983 */ /* 0x001f220000300800 */
[----:B-1----:R-:W-:-:S03]  /*32b60*/  LOP3.LUT R22, R29, 0x3f, RZ, 0xc0, !PT ;  /* 0x0000003f1d167812 */ /* 0x002fc600078ec0ff */
[----:B--2---:R-:W2:Y:S04]  /*32b70*/  LDL.LU R5, [R1+0x1c] ;  /* 0x00001c0001057983 */ /* 0x004ea80000300800 */
[----:B---3--:R-:W3:Y:S04]  /*32b80*/  LDL.LU R6, [R1+0x20] ;  /* 0x0000200001067983 */ /* 0x008ee80000300800 */
[----:B----4-:R-:W4:Y:S01]  /*32b90*/  LDL.LU R13, [R1+0x3c] ;  /* 0x00003c00010d7983 */ /* 0x010f220000300800 */
[----:B------:R-:W-:-:S03]  /*32ba0*/  LOP3.LUT R29, R22, 0x10, RZ, 0x3c, !PT ;  /* 0x00000010161d7812 */ /* 0x000fc600078e3cff */
[----:B------:R0:W-:Y:S04]  /*32bb0*/  STS.U8 [R0+UR4+0xe40], R17 ;  /* 0x000e401100007988 */ /* 0x0001e80008000004 */
[----:B------:R1:W-:Y:S04]  /*32bc0*/  STS.U8 [R29+UR4+0x80], R8 ;  /* 0x000080081d007988 */ /* 0x0003e80008000004 */
[----:B------:R1:W-:Y:S04]  /*32bd0*/  STS.U8 [R29+UR4+0xc0], R7 ;  /* 0x0000c0071d007988 */ /* 0x0003e80008000004 */
[----:B------:R1:W-:Y:S04]  /*32be0*/  STS.U8 [R29+UR4+0x280], R4 ;  /* 0x000280041d007988 */ /* 0x0003e80008000004 */
[----:B------:R1:W-:Y:S04]  /*32bf0*/  STS.U8 [R29+UR4+0x2c0], R3 ;  /* 0x0002c0031d007988 */ /* 0x0003e80008000004 */
[----:B0-----:R-:W2:Y:S04]  /*32c00*/  LDL.LU R17, [R1+0x40] ;  /* 0x0000400001117983 */ /* 0x001ea80000300800 */
[----:B------:R0:W-:Y:S04]  /*32c10*/  STS.U8 [R29+UR4+0x480], R2 ;  /* 0x000480021d007988 */ /* 0x0001e80008000004 */
[----:B-1----:R-:W3:Y:S04]  /*32c20*/  LDL.LU R8, [R1+0x42f8] ;  /* 0x0042f80001087983 */ /* 0x002ee80000300800 */
[----:B------:R-:W4:Y:S04]  /*32c30*/  LDL.LU R7, [R1+0x42f4] ;  /* 0x0042f40001077983 */ /* 0x000f280000300800 */
[----:B------:R1:W-:Y:S04]  /*32c40*/  STS.U8 [R29+UR4+0x4c0], R16 ;  /* 0x0004c0101d007988 */ /* 0x0003e80008000004 */
[----:B------:R-:W2:Y:S04]  /*32c50*/  LDL.LU R4, [R1+0x42f0] ;  /* 0x0042f00001047983 */ /* 0x000ea80000300800 */
[----:B------:R-:W2:Y:S04]  /*32c60*/  LDL.LU R3, [R1+0x42ec] ;  /* 0x0042ec0001037983 */ /* 0x000ea80000300800 */
[----:B------:R1:W-:Y:S04]  /*32c70*/  STS.U8 [R29+UR4+0x680], R18 ;  /* 0x000680121d007988 */ /* 0x0003e80008000004 */
[----:B------:R1:W-:Y:S04]  /*32c80*/  STS.U8 [R29+UR4+0x6c0], R20 ;  /* 0x0006c0141d007988 */ /* 0x0003e80008000004 */
[----:B0-----:R-:W2:Y:S04]  /*32c90*/  LDL.LU R2, [R1+0x42e8] ;  /* 0x0042e80001027983 */ /* 0x001ea80000300800 */
[----:B-1----:R-:W2:Y:S04]  /*32ca0*/  LDL.LU R16, [R1+0x42e4] ;  /* 0x0042e40001107983 */ /* 0x002ea80000300800 */
[----:B------:R-:W3:Y:S04]  /*32cb0*/  LDL.LU R18, [R1+0x42e0] ;  /* 0x0042e00001127983 */ /* 0x000ee80000300800 */
[----:B------:R-:W4:Y:S04]  /*32cc0*/  LDL.LU R20, [R1+0x42dc] ;  /* 0x0042dc0001147983 */ /* 0x000f280000300800 */
[----:B------:R0:W-:Y:S04]  /*32cd0*/  STS.U8 [R29+UR4+0x880], R27 ;  /* 0x0008801b1d007988 */ /* 0x0001e80008000004 */
[----:B------:R1:W-:Y:S04]  /*32ce0*/  STS.U8 [R29+UR4+0x8c0], R28 ;  /* 0x0008c01c1d007988 */ /* 0x0003e80008000004 */
[----:B0-----:R-:W2:Y:S04]  /*32cf0*/  LDL.LU R27, [R1+0x42d8] ;  /* 0x0042d800011b7983 */ /* 0x001ea80000300800 */
[----:B-1----:R-:W2:Y:S04]  /*32d00*/  LDL.LU R28, [R1+0x42d4] ;  /* 0x0042d400011c7983 */ /* 0x002ea80000300800 */
[----:B----4-:R0:W-:Y:S04]  /*32d10*/  STS.U8 [R29+UR4+0xa80], R20 ;  /* 0x000a80141d007988 */ /* 0x0101e80008000004 */
[----:B---3--:R1:W-:Y:S04]  /*32d20*/  STS.U8 [R29+UR4+0xac0], R18 ;  /* 0x000ac0121d007988 */ /* 0x0083e80008000004 */
[----:B------:R3:W-:Y:S04]  /*32d30*/  STS.U8 [R29+UR4+0xc80], R7 ;  /* 0x000c80071d007988 */ /* 0x0007e80008000004 */
[----:B------:R4:W-:Y:S04]  /*32d40*/  STS.U8 [R29+UR4+0xcc0], R8 ;  /* 0x000cc0081d007988 */ /* 0x0009e80008000004 */
[----:B0-----:R-:W2:Y:S04]  /*32d50*/  LDL.LU R20, [R1+0x5c] ;  /* 0x00005c0001147983 */ /* 0x001ea80000300800 */
[----:B-1----:R-:W2:Y:S04]  /*32d60*/  LDL.LU R18, [R1+0x60] ;  /* 0x0000600001127983 */ /* 0x002ea80000300800 */
[----:B---3--:R-:W3:Y:S04]  /*32d70*/  LDL.LU R7, [R1+0xdc] ;  /* 0x0000dc0001077983 */ /* 0x008ee80000300800 */
[----:B----4-:R-:W4:Y:S04]  /*32d80*/  LDL.LU R8, [R1+0x620] ;  /* 0x0006200001087983 */ /* 0x010f280000300800 */
[----:B------:R0:W-:Y:S04]  /*32d90*/  STS.U8 [R29+UR4+0xe80], R19 ;  /* 0x000e80131d007988 */ /* 0x0001e80008000004 */
[----:B0-----:R-:W2:Y:S01]  /*32da0*/  LDL.LU R29, [R1+0x42d0] ;  /* 0x0042d000011d7983 */ /* 0x001ea20000300800 */
[----:B------:R-:W0:Y:S01]  /*32db0*/  S2R R19, SR_TID.X ;  /* 0x0000000000137919 */ /* 0x000e220000002100 */
[----:B------:R-:W-:-:S02]  /*32dc0*/  LOP3.LUT R22, R22, 0x20, RZ, 0x3c, !PT ;  /* 0x0000002016167812 */ /* 0x000fc400078e3cff */
[----:B0-----:R-:W-:-:S04]  /*32dd0*/  LOP3.LUT R19, R19, 0x3f, RZ, 0xc0, !PT ;  /* 0x0000003f13137812 */ /* 0x001fc800078ec0ff */
[----:B------:R-:W-:-:S05]  /*32de0*/  LOP3.LUT R19, R19, 0x10, RZ, 0x3c, !PT ;  /* 0x0000001013137812 */ /* 0x000fca00078e3cff */
[----:B------:R0:W-:Y:S04]  /*32df0*/  STS.U8 [R19+UR4+0xec0], R21 ;  /* 0x000ec01513007988 */ /* 0x0001e80008000004 */
[----:B0-----:R-:W2:Y:S04]  /*32e00*/  LDL.LU R21, [R1+0x54] ;  /* 0x0000540001157983 */ /* 0x001ea80000300800 */
[----:B------:R-:W2:Y:S04]  /*32e10*/  LDL.LU R19, [R1+0x38] ;  /* 0x0000380001137983 */ /* 0x000ea80000300800 */
[----:B----4-:R0:W-:Y:S04]  /*32e20*/  STS.U8 [R22+UR4+0x100], R8 ;  /* 0x0001000816007988 */ /* 0x0101e80008000004 */
[----:B---3--:R1:W-:Y:S04]  /*32e30*/  STS.U8 [R22+UR4+0x140], R7 ;  /* 0x0001400716007988 */ /* 0x0083e80008000004 */
[----:B--2---:R2:W-:Y:S04]  /*32e40*/  STS.U8 [R22+UR4+0x300], R18 ;  /* 0x0003001216007988 */ /* 0x0045e80008000004 */
[----:B------:R-:W-:Y:S04]  /*32e50*/  STS.U8 [R22+UR4+0x340], R20 ;  /* 0x0003401416007988 */ /* 0x000fe80008000004 */
[----:B------:R-:W-:Y:S04]  /*32e60*/  STS.U8 [R22+UR4+0x500], R17 ;  /* 0x0005001116007988 */ /* 0x000fe80008000004 */
[----:B------:R-:W-:Y:S04]  /*32e70*/  STS.U8 [R22+UR4+0x540], R13 ;  /* 0x0005400d16007988 */ /* 0x000fe80008000004 */
[----:B------:R-:W-:Y:S04]  /*32e80*/  STS.U8 [R22+UR4+0x700], R6 ;  /* 0x0007000616007988 */ /* 0x000fe80008000004 */
[----:B------:R-:W-:Y:S04]  /*32e90*/  STS.U8 [R22+UR4+0x740], R5 ;  /* 0x0007400516007988 */ /* 0x000fe80008000004 */
[----:B------:R3:W-:Y:S04]  /*32ea0*/  STS.U8 [R22+UR4+0x900], R26 ;  /* 0x0009001a16007988 */ /* 0x0007e80008000004 */
[----:B0-----:R-:W4:Y:S04]  /*32eb0*/  LDL.LU R8, [R1+0x34] ;  /* 0x0000340001087983 */ /* 0x001f280000300800 */
[----:B-1----:R-:W4:Y:S04]  /*32ec0*/  LDL.LU R7, [R1+0x18] ;  /* 0x0000180001077983 */ /* 0x002f280000300800 */
[----:B--2---:R-:W2:Y:S04]  /*32ed0*/  LDL.LU R18, [R1+0x14] ;  /* 0x0000140001127983 */ /* 0x004ea80000300800 */
[----:B------:R0:W-:Y:S04]  /*32ee0*/  STS.U8 [R22+UR4+0x940], R29 ;  /* 0x0009401d16007988 */ /* 0x0001e80008000004 */
[----:B------:R1:W-:Y:S04]  /*32ef0*/  STS.U8 [R22+UR4+0xb00], R16 ;  /* 0x000b001016007988 */ /* 0x0003e80008000004 */
[----:B------:R1:W-:Y:S04]  /*32f00*/  STS.U8 [R22+UR4+0xb40], R2 ;  /* 0x000b400216007988 */ /* 0x0003e80008000004 */
[----:B---3--:R-:W3:Y:S04]  /*32f10*/  LDL.LU R26, [R1+0x62c] ;  /* 0x00062c00011a7983 */ /* 0x008ee80000300800 */
[----:B------:R-:W3:Y:S04]  /*32f20*/  LDL.LU R20, [R1+0x89c] ;  /* 0x00089c0001147983 */ /* 0x000ee80000300800 */
[----:B------:R-:W3:Y:S04]  /*32f30*/  LDL.LU R5, [R1+0x898] ;  /* 0x0008980001057983 */ /* 0x000ee80000300800 */
[----:B------:R-:W-:Y:S04]  /*32f40*/  STS.U8 [R22+UR4+0xd00], R9 ;  /* 0x000d000916007988 */ /* 0x000fe80008000004 */
[----:B0-----:R-:W4:Y:S04]  /*32f50*/  LDL.LU R29, [R1+0x58] ;  /* 0x00005800011d7983 */ /* 0x001f280000300800 */
[----:B-1----:R-:W2:Y:S04]  /*32f60*/  LDL.LU R16, [R1+0xd4] ;  /* 0x0000d40001107983 */ /* 0x002ea80000300800 */
[----:B------:R-:W3:Y:S04]  /*32f70*/  LDL.LU R2, [R1+0xd8] ;  /* 0x0000d80001027983 */ /* 0x000ee80000300800 */
[----:B------:R-:W-:Y:S04]  /*32f80*/  STS.U8 [R22+UR4+0xd40], R10 ;  /* 0x000d400a16007988 */ /* 0x000fe80008000004 */
[----:B------:R-:W-:Y:S04]  /*32f90*/  STS.U8 [R22+UR4+0xf00], R23 ;  /* 0x000f001716007988 */ /* 0x000fe80008000004 */
[----:B------:R-:W4:Y:S04]  /*32fa0*/  LDL.LU R13, [R1+0x8a4] ;  /* 0x0008a400010d7983 */ /* 0x000f280000300800 */
[----:B------:R0:W-:Y:S04]  /*32fb0*/  STS.U8 [R22+UR4+0xf40], R24 ;  /* 0x000f401816007988 */ /* 0x0001e80008000004 */
[----:B------:R-:W4:Y:S04]  /*32fc0*/  LDL.LU R6, [R1+0x8a0] ;  /* 0x0008a00001067983 */ /* 0x000f280000300800 */
[----:B0-----:R-:W2:Y:S01]  /*32fd0*/  LDL.LU R22, [R1+0x8ac] ;  /* 0x0008ac0001167983 */ /* 0x001ea20000300800 */
[----:B------:R-:W-:-:S03]  /*32fe0*/  LOP3.LUT R17, R0, 0x30, RZ, 0x3c, !PT ;  /* 0x0000003000117812 */ /* 0x000fc600078e3cff */
[----:B--2---:R-:W-:Y:S04]  /*32ff0*/  STL [R1+0x42cc], R22 ;  /* 0x0042cc1601007387 */ /* 0x004fe80000100800 */
[----:B------:R-:W2:Y:S04]  /*33000*/  LDL.LU R0, [R1+0x8a8] ;  /* 0x0008a80001007983 */ /* 0x000ea80000300800 */
[----:B------:R-:W2:Y:S04]  /*33010*/  LDL R24, [R1+0xfc0] ;  /* 0x000fc00001187983 */ /* 0x000ea80000100800 */
[----:B---3--:R-:W-:Y:S04]  /*33020*/  STS.U8 [R17+UR4+0x180], R2 ;  /* 0x0001800211007988 */ /* 0x008fe80008000004 */
[----:B------:R-:W-:Y:S04]  /*33030*/  STS.U8 [R17+UR4+0x1c0], R16 ;  /* 0x0001c01011007988 */ /* 0x000fe80008000004 */
        /* <DEDUP_REMOVED lines=13> */
[----:B------:R-:W-:Y:S01]  /*33110*/  STS.U8 [R17+UR4+0xfc0], R26 ;  /* 0x000fc01a11007988 */ /* 0x000fe20008000004 */
[----:B------:R-:W-:Y:S01]  /*33120*/  BAR.SYNC.DEFER_BLOCKING 0x0 ;  /* 0x0000000000007b1d */ /* 0x000fe20000010000 */
[----:B------:R-:W-:-:S02]  /*33130*/  IMAD R5, R5, 0x100, R20 ;  /* 0x0000010005057824 */ /* 0x000fc400078e0214 */
[----:B------:R-:W-:Y:S02]  /*33140*/  IMAD R6, R6, 0x100, R13 ;  /* 0x0000010006067824 */ /* 0x000fe400078e020d */
[----:B0-----:R-:W-:Y:S01]  /*33150*/  IMAD R4, R14, 0x100, R15 ;  /* 0x000001000e047824 */ /* 0x001fe200078e020f */
[----:B--2---:R-:W0:Y:S04]  /*33160*/  LDSM.16.M88.4 R8, [R24+UR4] ;  /* 0x000000041808783b */ /* 0x004e280008000200 */
[----:B------:R-:W1:Y:S04]  /*33170*/  LDSM.16.M88.4 R20, [R24+UR4+0x200] ;  /* 0x000200041814783b */ /* 0x000e680008000200 */
[----:B0-----:R-:W-:Y:S04]  /*33180*/  STL.64 [R1+0xf48], R10 ;  /* 0x000f480a01007387 */ /* 0x001fe80000100a00 */
[----:B------:R-:W2:Y:S04]  /*33190*/  LDL.LU.64 R16, [R1+0x800] ;  /* 0x0008000001107983 */ /* 0x000ea80000300a00 */
[----:B------:R-:W2:Y:S04]  /*331a0*/  LDL.LU.64 R18, [R1+0x808] ;  /* 0x0008080001127983 */ /* 0x000ea80000300a00 */
[----:B-1----:R-:W-:Y:S04]  /*331b0*/  STL.64 [R1+0xf50], R20 ;  /* 0x000f501401007387 */ /* 0x002fe80000100a00 */
[----:B------:R0:W-:Y:S04]  /*331c0*/  STL.64 [R1+0xf58], R22 ;  /* 0x000f581601007387 */ /* 0x0001e80000100a00 */
[----:B0-----:R-:W3:Y:S01]  /*331d0*/  LDL.LU R22, [R1+0x42cc] ;  /* 0x0042cc0001167983 */ /* 0x001ee20000300800 */
[----:B------:R-:W-:-:S02]  /*331e0*/  IMAD.MOV.U32 R26, RZ, RZ, R8 ;  /* 0x000000ffff1a7224 */ /* 0x000fc400078e0008 */
[----:B------:R-:W-:Y:S02]  /*331f0*/  IMAD.MOV.U32 R8, RZ, RZ, R20 ;  /* 0x000000ffff087224 */ /* 0x000fe400078e0014 */
[----:B------:R-:W-:-:S03]  /*33200*/  IMAD.MOV.U32 R27, RZ, RZ, R9 ;  /* 0x000000ffff1b7224 */ /* 0x000fc600078e0009 */
[----:B------:R-:W-:Y:S04]  /*33210*/  STL [R1+0x42c8], R8 ;  /* 0x0042c80801007387 */ /* 0x000fe80000100800 */
[----:B------:R-:W0:Y:S04]  /*33220*/  LDSM.16.M88.4 R8, [R24+UR4+0x400] ;  /* 0x000400041808783b */ /* 0x000e280008000200 */
[----:B0-----:R-:W-:Y:S04]  /*33230*/  STL.64 [R1+0xf60], R8 ;  /* 0x000f600801007387 */ /* 0x001fe80000100a00 */
[----:B------:R2:W-:Y:S04]  /*33240*/  STL.64 [R1+0xf68], R10 ;  /* 0x000f680a01007387 */ /* 0x0005e80000100a00 */
[----:B------:R-:W4:Y:S04]  /*33250*/  LDL.LU.64 R12, [R1+0x70] ;  /* 0x00007000010c7983 */ /* 0x000f280000300a00 */
[----:B------:R-:W4:Y:S01]  /*33260*/  LDL.LU.64 R14, [R1+0x78] ;  /* 0x00007800010e7983 */ /* 0x000f220000300a00 */
[----:B------:R-:W-:-:S02]  /*33270*/  F2FP.F16.E5M2.UNPACK_B R4, R4 ;  /* 0x00000004ff04723e */ /* 0x000fc400020004ff */
[----:B------:R-:W-:Y:S02]  /*33280*/  F2FP.F16.E5M2.UNPACK_B R5, R5 ;  /* 0x00000005ff05723e */ /* 0x000fe400020004ff */
[----:B------:R-:W-:Y:S02]  /*33290*/  F2FP.F16.E5M2.UNPACK_B R6, R6 ;  /* 0x00000006ff06723e */ /* 0x000fe400020004ff */
[----:B------:R-:W-:Y:S01]  /*332a0*/  F2FP.F16.E5M2.UNPACK_B R23, R27 ;  /* 0x0000001bff17723e */ /* 0x000fe200020004ff */
[----:B------:R-:W-:Y:S02]  /*332b0*/  IMAD.MOV.U32 R2, RZ, RZ, R8 ;  /* 0x000000ffff027224 */ /* 0x000fe400078e0008 */
[----:B---3--:R-:W-:Y:S01]  /*332c0*/  IMAD R7, R0, 0x100, R22 ;  /* 0x0000010000077824 */ /* 0x008fe200078e0216 */
[----:B------:R-:W-:-:S04]  /*332d0*/  F2FP.F16.E5M2.UNPACK_B R22, R26 ;  /* 0x0000001aff16723e */ /* 0x000fc800020004ff */
[----:B------:R-:W-:Y:S01]  /*332e0*/  F2FP.F16.E5M2.UNPACK_B R7, R7 ;  /* 0x00000007ff07723e */ /* 0x000fe200020004ff */
[----:B------:R-:W-:-:S06]  /*332f0*/  IMAD.MOV.U32 R0, RZ, RZ, R9 ;  /* 0x000000ffff007224 */ /* 0x000fcc00078e0009 */
[----:B--2---:R-:W-:-:S15]  /*33300*/  HMMA.16816.F32 R8, R4, R22, R16 ;  /* 0x000000160408723c */ /* 0x004fde0000001810 */
[----:B------:R-:W-:-:S08]  /*33310*/  NOP ;  /* 0x0000000000007918 */ /* 0x000fd00000000000 */
[----:B------:R-:W-:Y:S04]  /*33320*/  STL.64 [R1+0x20], R8 ;  /* 0x0000200801007387 */ /* 0x000fe80000100a00 */
[----:B------:R-:W-:Y:S04]  /*33330*/  STL.64 [R1+0x28], R10 ;  /* 0x0000280a01007387 */ /* 0x000fe80000100a00 */
[----:B------:R-:W0:Y:S04]  /*33340*/  LDSM.16.M88.4 R8, [R24+UR4+0x600] ;  /* 0x000600041808783b */ /* 0x000e280008000200 */
[----:B----4-:R-:W-:Y:S04]  /*33350*/  STL.64 [R1+0x42c0], R14 ;  /* 0x0042c00e01007387 */ /* 0x010fe80000100a00 */
[----:B------:R1:W-:Y:S04]  /*33360*/  STL.64 [R1+0x42b8], R12 ;  /* 0x0042b80c01007387 */ /* 0x0003e80000100a00 */
[----:B-1----:R-:W2:Y:S04]  /*33370*/  LDL.LU.64 R12, [R1+0x830] ;  /* 0x00083000010c7983 */ /* 0x002ea80000300a00 */
[----:B------:R-:W2:Y:S04]  /*33380*/  LDL.LU.64 R14, [R1+0x838] ;  /* 0x00083800010e7983 */ /* 0x000ea80000300a00 */
[----:B0-----:R0:W-:Y:S01]  /*33390*/  STL.64 [R1+0xf70], R8 ;  /* 0x000f700801007387 */ /* 0x0011e20000100a00 */
[----:B------:R-:W-:-:S03]  /*333a0*/  IMAD.MOV.U32 R16, RZ, RZ, R8 ;  /* 0x000000ffff107224 */ /* 0x000fc600078e0008 */
[----:B------:R1:W-:Y:S04]  /*333b0*/  STL.64 [R1+0xf78], R10 ;  /* 0x000f780a01007387 */ /* 0x0003e80000100a00 */
[----:B0-----:R-:W3:Y:S01]  /*333c0*/  LDL.LU R8, [R1+0x42c8] ;  /* 0x0042c80001087983 */ /* 0x001ee20000300800 */
[----:B------:R-:W-:-:S05]  /*333d0*/  IMAD.MOV.U32 R3, RZ, RZ, R21 ;  /* 0x000000ffff037224 */ /* 0x000fca00078e0015 */
[----:B------:R-:W-:Y:S01]  /*333e0*/  F2FP.F16.E5M2.UNPACK_B R21, R3 ;  /* 0x00000003ff15723e */ /* 0x000fe200020004ff */
[----:B-1----:R-:W-:Y:S01]  /*333f0*/  IMAD.MOV.U32 R11, RZ, RZ, R9 ;  /* 0x000000ffff0b7224 */ /* 0x002fe200078e0009 */
[----:B---3--:R-:W-:-:S07]  /*33400*/  F2FP.F16.E5M2.UNPACK_B R20, R8 ;  /* 0x00000008ff14723e */ /* 0x008fce00020004ff */
[----:B--2---:R-:W-:-:S15]  /*33410*/  HMMA.16816.F32 R12, R4, R20, R12 ;  /* 0x00000014040c723c */ /* 0x004fde000000180c */
[----:B------:R-:W-:-:S08]  /*33420*/  NOP ;  /* 0x0000000000007918 */ /* 0x000fd00000000000 */
[----:B------:R-:W-:Y:S04]  /*33430*/  STL.64 [R1+0x50], R12 ;  /* 0x0000500c01007387 */ /* 0x000fe80000100a00 */
[----:B------:R0:W-:Y:S04]  /*33440*/  STL.64 [R1+0x58], R14 ;  /* 0x0000580e01007387 */ /* 0x0001e80000100a00 */
[----:B0-----:R-:W2:Y:S04]  /*33450*/  LDL.LU.64 R14, [R1+0x42c0] ;  /* 0x0042c000010e7983 */ /* 0x001ea80000300a00 */
[----:B------:R-:W2:Y:S04]  /*33460*/  LDL.LU.64 R12, [R1+0x42b8] ;  /* 0x0042b800010c7983 */ /* 0x000ea80000300a00 */
[----:B------:R-:W-:Y:S04]  /*33470*/  STL.64 [R1+0x4298], R22 ;  /* 0x0042981601007387 */ /* 0x000fe80000100a00 */
[----:B------:R-:W-:Y:S04]  /*33480*/  STL.64 [R1+0x4290], R20 ;  /* 0x0042901401007387 */ /* 0x000fe80000100a00 */
[----:B------:R-:W0:Y:S01]  /*33490*/  LDSM.16.M88.4 R20, [R24+UR4+0x800] ;  /* 0x000800041814783b */ /* 0x000e220008000200 */
[----:B------:R-:W-:-:S02]  /*334a0*/  F2FP.F16.E5M2.UNPACK_B R18, R2 ;  /* 0x00000002ff12723e */ /* 0x000fc400020004ff */
[----:B------:R-:W-:Y:S01]  /*334b0*/  F2FP.F16.E5M2.UNPACK_B R19, R0 ;  /* 0x00000000ff13723e */ /* 0x000fe200020004ff */
[----:B0-----:R-:W-:Y:S01]  /*334c0*/  STL.64 [R1+0xf80], R20 ;  /* 0x000f801401007387 */ /* 0x001fe20000100a00 */
[----:B------:R-:W-:-:S03]  /*334d0*/  IMAD.MOV.U32 R10, RZ, RZ, R20 ;  /* 0x000000ffff0a7224 */ /* 0x000fc600078e0014 */
[----:B------:R-:W-:Y:S01]  /*334e0*/  STL.64 [R1+0xf88], R22 ;  /* 0x000f881601007387 */ /* 0x000fe20000100a00 */
[----:B------:R-:W-:-:S03]  /*334f0*/  IMAD.MOV.U32 R9, RZ, RZ, R21 ;  /* 0x000000ffff097224 */ /* 0x000fc600078e0015 */
[----:B------:R-:W0:Y:S04]  /*33500*/  LDSM.16.M88.4 R20, [R24+UR4+0xa00] ;  /* 0x000a00041814783b */ /* 0x000e280008000200 */
[----:B0-----:R-:W-:Y:S01]  /*33510*/  STL.64 [R1+0xf90], R20 ;  /* 0x000f901401007387 */ /* 0x001fe20000100a00 */
[----:B------:R-:W-:-:S03]  /*33520*/  IMAD.MOV.U32 R8, RZ, RZ, R20 ;  /* 0x000000ffff087224 */ /* 0x000fc600078e0014 */
[----:B------:R2:W-:Y:S01]  /*33530*/  STL.64 [R1+0xf98], R22 ;  /* 0x000f981601007387 */ /* 0x0005e20000100a00 */
[----:B------:R-:W-:Y:S02]  /*33540*/  IMAD.MOV.U32 R3, RZ, RZ, R21 ;  /* 0x000000ffff037224 */ /* 0x000fe400078e0015 */
[----:B--2---:R-:W-:Y:S01]  /*33550*/  HMMA.16816.F32 R20, R4, R18, R12 ;  /* 0x000000120414723c */ /* 0x004fe2000000180c */
[----:B------:R-:W2:Y:S01]  /*33560*/  LDL.LU R14, [R1+0x8c0] ;  /* 0x0008c000010e7983 */ /* 0x000ea20000300800 */
[----:B------:R-:W-:Y:S02]  /*33570*/  F2FP.F16.E5M2.UNPACK_B R16, R16 ;  /* 0x00000010ff10723e */ /* 0x000fe400020004ff */
[----:B------:R-:W-:Y:S02]  /*33580*/  F2FP.F16.E5M2.UNPACK_B R17, R11 ;  /* 0x0000000bff11723e */ /* 0x000fe400020004ff */
[----:B--2---:R0:W-:-:S15]  /*33590*/  STL [R1+0x42a0], R14 ;  /* 0x0042a00e01007387 */ /* 0x0041de0000100800 */
[----:B------:R-:W-:-:S02]  /*335a0*/  NOP ;  /* 0x0000000000007918 */ /* 0x000fc40000000000 */
[----:B------:R-:W-:Y:S04]  /*335b0*/  STL.64 [R1+0x70], R20 ;  /* 0x0000701401007387 */ /* 0x000fe80000100a00 */
[----:B------:R-:W-:Y:S04]  /*335c0*/  STL.64 [R1+0x78], R22 ;  /* 0x0000781601007387 */ /* 0x000fe80000100a00 */
[----:B------:R-:W2:Y:S04]  /*335d0*/  LDL.LU.64 R12, [R1+0x90] ;  /* 0x00009000010c7983 */ /* 0x000ea80000300a00 */
[----:B------:R-:W1:Y:S04]  /*335e0*/  LDSM.16.M88.4 R20, [R24+UR4+0xc00] ;  /* 0x000c00041814783b */ /* 0x000e680008000200 */
[----:B0-----:R-:W2:Y:S04]  /*335f0*/  LDL.LU.64 R14, [R1+0x98] ;  /* 0x00009800010e7983 */ /* 0x001ea80000300a00 */
[----:B-1----:R-:W-:Y:S01]  /*33600*/  STL.64 [R1+0xfa0], R20 ;  /* 0x000fa01401007387 */ /* 0x002fe20000100a00 */
[----:B------:R-:W-:-:S03]  /*33610*/  IMAD.MOV.U32 R2, RZ, RZ, R20 ;  /* 0x000000ffff027224 */ /* 0x000fc600078e0014 */
[----:B------:R-:W-:Y:S01]  /*33620*/  STL.64 [R1+0xfa8], R22 ;  /* 0x000fa81601007387 */ /* 0x000fe20000100a00 */
[----:B------:R-:W-:-:S03]  /*33630*/  IMAD.MOV.U32 R0, RZ, RZ, R21 ;  /* 0x000000ffff007224 */ /* 0x000fc600078e0015 */
[----:B------:R-:W0:Y:S02]  /*33640*/  LDSM.16.M88.4 R20, [R24+UR4+0xe00] ;  /* 0x000e00041814783b */ /* 0x000e240008000200 */
[----:B0-----:R-:W-:Y:S02]  /*33650*/  IMAD.MOV.U32 R24, RZ, RZ, R20 ;  /* 0x000000ffff187224 */ /* 0x001fe400078e0014 */
[----:B------:R0:W-:Y:S01]  /*33660*/  STL.64 [R1+0xfb0], R20 ;  /* 0x000fb01401007387 */ /* 0x0001e20000100a00 */
[----:B------:R-:W-:-:S03]  /*33670*/  IMAD.MOV.U32 R25, RZ, RZ, R21 ;  /* 0x000000ffff197224 */ /* 0x000fc600078e0015 */
[----:B------:R1:W-:Y:S04]  /*33680*/  STL.64 [R1+0xfb8], R22 ;  /* 0x000fb81601007387 */ /* 0x0003e80000100a00 */
[----:B0-----:R-:W3:Y:S04]  /*33690*/  LDL.LU.64 R20, [R1+0xc0] ;  /* 0x0000c00001147983 */ /* 0x001ee80000300a00 */
[----:B-1----:R-:W3:Y:S04]  /*336a0*/  LDL.LU.64 R22, [R1+0xc8] ;  /* 0x0000c80001167983 */ /* 0x002ee80000300a00 */
[----:B------:R-:W-:Y:S04]  /*336b0*/  STL.64 [R1+0x42b0], R26 ;  /* 0x0042b01a01007387 */ /* 0x000fe80000100a00 */
[----:B------:R0:W-:Y:S04]  /*336c0*/  STL.64 [R1+0x42a8], R24 ;  /* 0x0042a81801007387 */ /* 0x0001e80000100a00 */
[----:B0-----:R-:W4:Y:S04]  /*336d0*/  LDL.LU.64 R24, [R1+0x7f0] ;  /* 0x0007f00001187983 */ /* 0x001f280000300a00 */
[----:B------:R-:W4:Y:S01]  /*336e0*/  LDL.LU.64 R26, [R1+0x7f8] ;  /* 0x0007f800011a7983 */ /* 0x000f220000300a00 */
[----:B--2---:R-:W-:-:S15]  /*336f0*/  HMMA.16816.F32 R12, R4, R16, R12 ;  /* 0x00000010040c723c */ /* 0x004fde000000180c */
[----:B------:R-:W-:-:S08]  /*33700*/  NOP ;  /* 0x0000000000007918 */ /* 0x000fd00000000000 */
[----:B------:R0:W-:Y:S04]  /*33710*/  STL.64 [R1+0x90], R12 ;  /* 0x0000900c01007387 */ /* 0x0001e80000100a00 */
[----:B------:R1:W-:Y:S04]  /*33720*/  STL.64 [R1+0x98], R14 ;  /* 0x0000980e01007387 */ /* 0x0003e80000100a00 */
[----:B0-----:R-:W2:Y:S04]  /*33730*/  LDL.LU.64 R12, [R1+0x7e0] ;  /* 0x0007e000010c7983 */ /* 0x001ea80000300a00 */
[----:B-1----:R-:W2:Y:S01]  /*33740*/  LDL.LU.64 R14, [R1+0x7e8] ;  /* 0x0007e800010e7983 */ /* 0x002ea20000300a00 */
[----:B------:R-:W-:-:S02]  /*33750*/  F2FP.F16.E5M2.UNPACK_B R10, R10 ;  /* 0x0000000aff0a723e */ /* 0x000fc400020004ff */
[----:B------:R-:W-:Y:S02]  /*33760*/  F2FP.F16.E5M2.UNPACK_B R11, R9 ;  /* 0x00000009ff0b723e */ /* 0x000fe400020004ff */
[----:B------:R-:W-:Y:S02]  /*33770*/  F2FP.F16.E5M2.UNPACK_B R8, R8 ;  /* 0x00000008ff08723e */ /* 0x000fe400020004ff */
[----:B------:R-:W-:Y:S01]  /*33780*/  F2FP.F16.E5M2.UNPACK_B R9, R3 ;  /* 0x00000003ff09723e */ /* 0x000fe200020004ff */
[----:B------:R0:W-:Y:S01]  /*33790*/  STL.64 [R1+0x4278], R18 ;  /* 0x0042781201007387 */ /* 0x0001e20000100a00 */
[----:B------:R-:W-:Y:S02]  /*337a0*/  F2FP.F16.E5M2.UNPACK_B R2, R2 ;  /* 0x00000002ff02723e */ /* 0x000fe400020004ff */
[----:B------:R-:W-:Y:S01]  /*337b0*/  F2FP.F16.E5M2.UNPACK_B R3, R0 ;  /* 0x00000000ff03723e */ /* 0x000fe200020004ff */
[----:B0-----:R-:W2:Y:S04]  /*337c0*/  LDL.LU R18, [R1+0x8b8] ;  /* 0x0008b80001127983 */ /* 0x001ea80000300800 */
[----:B------:R-:W2:Y:S04]  /*337d0*/  LDL.LU R19, [R1+0x8c4] ;  /* 0x0008c40001137983 */ /* 0x000ea80000300800 */
[----:B------:R0:W-:Y:S04]  /*337e0*/  STL.64 [R1+0x4270], R16 ;  /* 0x0042701001007387 */ /* 0x0001e80000100a00 */
[----:B0-----:R-:W2:Y:S04]  /*337f0*/  LDL.LU R16, [R1+0x8b0] ;  /* 0x0008b00001107983 */ /* 0x001ea80000300800 */
[----:B------:R-:W2:Y:S01]  /*33800*/  LDL.LU R17, [R1+0x8bc] ;  /* 0x0008bc0001117983 */ /* 0x000ea20000300800 */
[C---:B---3--:R-:W-:Y:S06]  /*33810*/  HMMA.16816.F32 R20, R4.reuse, R10, R20 ;  /* 0x0000000a0414723c */ /* 0x048fec0000001814 */
[----:B----4-:R-:W-:-:S15]  /*33820*/  HMMA.16816.F32 R24, R4, R8, R24 ;  /* 0x000000080418723c */ /* 0x010fde0000001818 */
[----:B------:R-:W-:-:S02]  /*33830*/  NOP ;  /* 0x0000000000007918 */ /* 0x000fc40000000000 */
[----:B------:R0:W-:Y:S04]  /*33840*/  STL.64 [R1+0xd0], R20 ;  /* 0x0000d01401007387 */ /* 0x0001e80000100a00 */
[----:B------:R1:W-:Y:S04]  /*33850*/  STL.64 [R1+0xd8], R22 ;  /* 0x0000d81601007387 */ /* 0x0003e80000100a00 */
[----:B0-----:R-:W3:Y:S04]  /*33860*/  LDL.LU.64 R20, [R1+0x610] ;  /* 0x0006100001147983 */ /* 0x001ee80000300a00 */
[----:B-1----:R-:W3:Y:S04]  /*33870*/  LDL.LU.64 R22, [R1+0x618] ;  /* 0x0006180001167983 */ /* 0x002ee80000300a00 */
[----:B------:R-:W-:Y:S04]  /*33880*/  STL.64 [R1+0x800], R24 ;  /* 0x0008001801007387 */ /* 0x000fe80000100a00 */
[----:B------:R0:W-:Y:S04]  /*33890*/  STL.64 [R1+0x808], R26 ;  /* 0x0008081a01007387 */ /* 0x0001e80000100a00 */
[----:B0-----:R-:W4:Y:S04]  /*338a0*/  LDL.LU.64 R26, [R1+0x42b0] ;  /* 0x0042b000011a7983 */ /* 0x001f280000300a00 */
[----:B------:R-:W3:Y:S04]  /*338b0*/  LDL.LU.64 R24, [R1+0x42a8] ;  /* 0x0042a80001187983 */ /* 0x000ee80000300a00 */
[----:B------:R0:W-:Y:S04]  /*338c0*/  STL.64 [R1+0x4258], R10 ;  /* 0x0042580a01007387 */ /* 0x0001e80000100a00 */
[----:B0-----:R-:W4:Y:S04]  /*338d0*/  LDL.LU R11, [R1+0x8b4] ;  /* 0x0008b400010b7983 */ /* 0x001f280000300800 */
[----:B------:R-:W-:Y:S01]  /*338e0*/  STL.64 [R1+0x4250], R8 ;  /* 0x0042500801007387 */ /* 0x000fe20000100a00 */
[----:B--2---:R-:W-:-:S15]  /*338f0*/  HMMA.16816.F32 R12, R4, R2, R12 ;  /* 0x00000002040c723c */ /* 0x004fde000000180c */
[----:B------:R-:W-:-:S08]  /*33900*/  NOP ;  /* 0x0000000000007918 */ /* 0x000fd00000000000 */
[----:B------:R-:W-:Y:S04]  /*33910*/  STL.64 [R1+0x7f0], R12 ;  /* 0x0007f00c01007387 */ /* 0x000fe80000100a00 */
[----:B------:R0:W-:Y:S04]  /*33920*/  STL.64 [R1+0x7f8], R14 ;  /* 0x0007f80e01007387 */ /* 0x0001e80000100a00 */
[----:B0-----:R-:W2:Y:S04]  /*33930*/  LDL.LU R14, [R1+0x42a0] ;  /* 0x0042a000010e7983 */ /* 0x001ea80000300800 */
[----:B------:R-:W2:Y:S04]  /*33940*/  LDL.LU R15, [R1+0x8cc] ;  /* 0x0008cc00010f7983 */ /* 0x000ea80000300800 */
[----:B------:R-:W2:Y:S04]  /*33950*/  LDL.LU R12, [R1+0x8c8] ;  /* 0x0008c800010c7983 */ /* 0x000ea80000300800 */
[----:B------:R-:W2:Y:S04]  /*33960*/  LDL.LU R28, [R1+0x8d4] ;  /* 0x0008d400011c7983 */ /* 0x000ea80000300800 */
[----:B------:R-:W2:Y:S04]  /*33970*/  LDL.LU R29, [R1+0x8d0] ;  /* 0x0008d000011d7983 */ /* 0x000ea80000300800 */
[----:B------:R-:W4:Y:S01]  /*33980*/  LDL.LU R13, [R1+0x8dc] ;  /* 0x0008dc00010d7983 */ /* 0x000f220000300800 */
[----:B---3--:R-:W-:-:S02]  /*33990*/  F2FP.F16.E5M2.UNPACK_B R24, R24 ;  /* 0x00000018ff18723e */ /* 0x008fc400020004ff */
[----:B------:R-:W-:-:S07]  /*339a0*/  F2FP.F16.E5M2.UNPACK_B R25, R25 ;  /* 0x00000019ff19723e */ /* 0x000fce00020004ff */
[----:B------:R-:W-:Y:S01]  /*339b0*/  HMMA.16816.F32 R4, R4, R24, R20 ;  /* 0x000000180404723c */ /* 0x000fe20000001814 */
[----:B----4-:R-:W-:Y:S04]  /*339c0*/  STL [R1+0x4228], R13 ;  /* 0x0042280d01007387 */ /* 0x010fe80000100800 */
[----:B------:R-:W3:Y:S04]  /*339d0*/  LDL.LU R0, [R1+0x8d8] ;  /* 0x0008d80001007983 */ /* 0x000ee80000300800 */
[----:B------:R-:W4:Y:S04]  /*339e0*/  LDL.LU.64 R22, [R1+0x4298] ;  /* 0x0042980001167983 */ /* 0x000f280000300a00 */
[----:B------:R-:W3:Y:S04]  /*339f0*/  LDL.LU.64 R20, [R1+0x4290] ;  /* 0x0042900001147983 */ /* 0x000ee80000300a00 */
[----:B------:R-:W-:Y:S04]  /*33a00*/  STL.64 [R1+0x4238], R26 ;  /* 0x0042381a01007387 */ /* 0x000fe80000100a00 */
[----:B------:R-:W-:Y:S04]  /*33a10*/  STL.64 [R1+0x4230], R24 ;  /* 0x0042301801007387 */ /* 0x000fe80000100a00 */
[----:B------:R0:W-:Y:S04]  /*33a20*/  STL.64 [R1+0x620], R4 ;  /* 0x0006200401007387 */ /* 0x0001e80000100a00 */
[----:B------:R2:W-:Y:S01]  /*33a30*/  STL.64 [R1+0x628], R6 ;  /* 0x0006280601007387 */ /* 0x0005e20000100a00 */
[----:B0-----:R-:W-:-:S02]  /*33a40*/  IMAD R4, R16, 0x100, R11 ;  /* 0x0000010010047824 */ /* 0x001fc400078e020b */
[----:B------:R-:W-:Y:S02]  /*33a50*/  IMAD R5, R18, 0x100, R17 ;  /* 0x0000010012057824 */ /* 0x000fe400078e0211 */
[----:B--2---:R-:W-:Y:S01]  /*33a60*/  IMAD R6, R14, 0x100, R19 ;  /* 0x000001000e067824 */ /* 0x004fe200078e0213 */
[----:B------:R-:W2:Y:S04]  /*33a70*/  LDL.LU.64 R16, [R1+0x600] ;  /* 0x0006000001107983 */ /* 0x000ea80000300a00 */
[----:B------:R-:W4:Y:S04]  /*33a80*/  LDL.LU.64 R18, [R1+0x608] ;  /* 0x0006080001127983 */ /* 0x000f280000300a00 */
[----:B----4-:R-:W-:Y:S04]  /*33a90*/  STL.64 [R1+0x4288], R18 ;  /* 0x0042881201007387 */ /* 0x010fe80000100a00 */
[----:B--2---:R0:W-:Y:S04]  /*33aa0*/  STL.64 [R1+0x4280], R16 ;  /* 0x0042801001007387 */ /* 0x0041e80000100a00 */
[----:B0-----:R-:W2:Y:S04]  /*33ab0*/  LDL.LU.64 R16, [R1+0x870] ;  /* 0x0008700001107983 */ /* 0x001ea80000300a00 */
[----:B------:R-:W2:Y:S04]  /*33ac0*/  LDL.LU.64 R18, [R1+0x878] ;  /* 0x0008780001127983 */ /* 0x000ea80000300a00 */
[----:B------:R-:W4:Y:S04]  /*33ad0*/  LDL.LU.64 R8, [R1+0x5e0] ;  /* 0x0005e00001087983 */ /* 0x000f280000300a00 */
[----:B------:R-:W3:Y:S01]  /*33ae0*/  LDL.LU.64 R10, [R1+0x5e8] ;  /* 0x0005e800010a7983 */ /* 0x000ee20000300a00 */
[----:B------:R-:W-:Y:S01]  /*33af0*/  IMAD R7, R12, 0x100, R15 ;  /* 0x000001000c077824 */ /* 0x000fe200078e020f */
[----:B------:R-:W-:-:S02]  /*33b00*/  F2FP.F16.E5M2.UNPACK_B R4, R4 ;  /* 0x00000004ff04723e */ /* 0x000fc400020004ff */
[----:B------:R-:W-:Y:S02]  /*33b10*/  F2FP.F16.E5M2.UNPACK_B R5, R5 ;  /* 0x00000005ff05723e */ /* 0x000fe400020004ff */
[----:B------:R-:W-:Y:S02]  /*33b20*/  F2FP.F16.E5M2.UNPACK_B R6, R6 ;  /* 0x00000006ff06723e */ /* 0x000fe400020004ff */
[----:B------:R-:W-:Y:S01]  /*33b30*/  F2FP.F16.E5M2.UNPACK_B R7, R7 ;  /* 0x00000007ff07723e */ /* 0x000fe200020004ff */
[----:B---3--:R-:W-:Y:S04]  /*33b40*/  STL.64 [R1+0x4268], R10 ;  /* 0x0042680a01007387 */ /* 0x008fe80000100a00 */
[----:B----4-:R0:W-:Y:S04]  /*33b50*/  STL.64 [R1+0x4260], R8 ;  /* 0x0042600801007387 */ /* 0x0101e80000100a00 */
[----:B0-----:R-:W3:Y:S04]  /*33b60*/  LDL.LU.64 R8, [R1+0x5f0] ;  /* 0x0005f00001087983 */ /* 0x001ee80000300a00 */
[----:B------:R-:W3:Y:S04]  /*33b70*/  LDL.LU.64 R10, [R1+0x5f8] ;  /* 0x0005f800010a7983 */ /* 0x000ee80000300a00 */
[----:B------:R-:W4:Y:S04]  /*33b80*/  LDL.LU.64 R24, [R1+0x7d0] ;  /* 0x0007d00001187983 */ /* 0x000f280000300a00 */
[----:B------:R-:W3:Y:S01]  /*33b90*/  LDL.LU.64 R26, [R1+0x7d8] ;  /* 0x0007d800011a7983 */ /* 0x000ee20000300a00 */
[C---:B--2---:R-:W-:Y:S03]  /*33ba0*/  HMMA.16816.F32 R16, R4.reuse, R22, R16 ;  /* 0x000000160410723c */ /* 0x044fe60000001810 */
[----:B---3--:R-:W-:Y:S04]  /*33bb0*/  STL.64 [R1+0x4248], R26 ;  /* 0x0042481a01007387 */ /* 0x008fe80000100a00 */
[----:B----4-:R0:W-:Y:S04]  /*33bc0*/  STL.64 [R1+0x4240], R24 ;  /* 0x0042401801007387 */ /* 0x0101e80000100a00 */
[----:B0-----:R-:W2:Y:S04]  /*33bd0*/  LDL.LU.64 R24, [R1+0x5d0] ;  /* 0x0005d00001187983 */ /* 0x001ea80000300a00 */
[----:B------:R-:W2:Y:S04]  /*33be0*/  LDL.LU.64 R26, [R1+0x5d8] ;  /* 0x0005d800011a7983 */ /* 0x000ea80000300a00 */
[----:B------:R-:W3:Y:S04]  /*33bf0*/  LDL.LU.64 R12, [R1+0x5c0] ;  /* 0x0005c000010c7983 */ /* 0x000ee80000300a00 */
[----:B------:R-:W3:Y:S04]  /*33c00*/  LDL.LU.64 R14, [R1+0x5c8] ;  /* 0x0005c800010e7983 */ /* 0x000ee80000300a00 */
[----:B------:R-:W-:Y:S04]  /*33c10*/  STL.64 [R1+0x610], R16 ;  /* 0x0006101001007387 */ /* 0x000fe80000100a00 */
[----:B------:R0:W-:Y:S04]  /*33c20*/  STL.64 [R1+0x618], R18 ;  /* 0x0006181201007387 */ /* 0x0001e80000100a00 */
[----:B0-----:R-:W4:Y:S04]  /*33c30*/  LDL.LU.64 R18, [R1+0x4288] ;  /* 0x0042880001127983 */ /* 0x001f280000300a00 */
[----:B------:R-:W4:Y:S02]  /*33c40*/  LDL.LU.64 R16, [R1+0x4280] ;  /* 0x0042800001107983 */ /* 0x000f240000300a00 */
[----:B----4-:R-:W-:-:S15]  /*33c50*/  HMMA.16816.F32 R16, R4, R20, R16 ;  /* 0x000000140410723c */ /* 0x010fde0000001810 */
[----:B------:R-:W-:-:S08]  /*33c60*/  NOP ;  /* 0x0000000000007918 */ /* 0x000fd00000000000 */
[----:B------:R-:W-:Y:S04]  /*33c70*/  STL.64 [R1+0x600], R16 ;  /* 0x0006001001007387 */ /* 0x000fe80000100a00 */
[----:B------:R0:W-:Y:S04]  /*33c80*/  STL.64 [R1+0x608], R18 ;  /* 0x0006081201007387 */ /* 0x0001e80000100a00 */
[----:B0-----:R-:W4:Y:S04]  /*33c90*/  LDL.LU.64 R18, [R1+0x4278] ;  /* 0x0042780001127983 */ /* 0x001f280000300a00 */
[----:B------:R-:W2:Y:S01]  /*33ca0*/  LDL.LU.64 R16, [R1+0x4270] ;  /* 0x0042700001107983 */ /* 0x000ea20000300a00 */
[----:B----4-:R-:W-:-:S15]  /*33cb0*/  HMMA.16816.F32 R8, R4, R18, R8 ;  /* 0x000000120408723c */ /* 0x010fde0000001808 */
[----:B------:R-:W-:-:S08]  /*33cc0*/  NOP ;  /* 0x0000000000007918 */ /* 0x000fd00000000000 */
[----:B------:R-:W-:Y:S04]  /*33cd0*/  STL.64 [R1+0x5f0], R8 ;  /* 0x0005f00801007387 */ /* 0x000fe80000100a00 */
[----:B------:R0:W-:Y:S04]  /*33ce0*/  STL.64 [R1+0x5f8], R10 ;  /* 0x0005f80a01007387 */ /* 0x0001e80000100a00 */
[----:B0-----:R-:W2:Y:S04]  /*33cf0*/  LDL.LU.64 R10, [R1+0x4268] ;  /* 0x00426800010a7983 */ /* 0x001ea80000300a00 */
[----:B------:R-:W2:Y:S02]  /*33d00*/  LDL.LU.64 R8, [R1+0x4260] ;  /* 0x0042600001087983 */ /* 0x000ea40000300a00 */
[----:B--2---:R-:W-:-:S15]  /*33d10*/  HMMA.16816.F32 R8, R4, R16, R8 ;  /* 0x000000100408723c */ /* 0x004fde0000001808 */
[----:B------:R-:W-:-:S08]  /*33d20*/  NOP ;  /* 0x0000000000007918 */ /* 0x000fd00000000000 */
[----:B------:R-:W-:Y:S04]  /*33d30*/  STL.64 [R1+0x5e0], R8 ;  /* 0x0005e00801007387 */ /* 0x000fe80000100a00 */
[----:B------:R0:W-:Y:S04]  /*33d40*/  STL.64 [R1+0x5e8], R10 ;  /* 0x0005e80a01007387 */ /* 0x0001e80000100a00 */
[----:B0-----:R-:W2:Y:S04]  /*33d50*/  LDL.LU.64 R10, [R1+0x4258] ;  /* 0x00425800010a7983 */ /* 0x001ea80000300a00 */
[----:B------:R-:W4:Y:S04]  /*33d60*/  LDL.LU.64 R8, [R1+0x4250] ;  /* 0x0042500001087983 */ /* 0x000f280000300a00 */
[----:B------:R0:W-:Y:S04]  /*33d70*/  STL.64 [R1+0x4210], R18 ;  /* 0x0042101201007387 */ /* 0x0001e80000100a00 */
[----:B0-----:R-:W4:Y:S04]  /*33d80*/  LDL.LU R18, [R1+0x8e4] ;  /* 0x0008e40001127983 */ /* 0x001f280000300800 */
[----:B------:R-:W4:Y:S04]  /*33d90*/  LDL.LU R19, [R1+0x8e0] ;  /* 0x0008e00001137983 */ /* 0x000f280000300800 */
[----:B------:R-:W-:Y:S01]  /*33da0*/  STL.64 [R1+0x4208], R16 ;  /* 0x0042081001007387 */ /* 0x000fe20000100a00 */
[----:B--2---:R-:W-:-:S15]  /*33db0*/  HMMA.16816.F32 R24, R4, R10, R24 ;  /* 0x0000000a0418723c */ /* 0x004fde0000001818 */
[----:B------:R-:W-:-:S08]  /*33dc0*/  NOP ;  /* 0x0000000000007918 */ /* 0x000fd00000000000 */
[----:B------:R-:W-:Y:S04]  /*33dd0*/  STL.64 [R1+0x5d0], R24 ;  /* 0x0005d01801007387 */ /* 0x000fe80000100a00 */
[----:B------:R0:W-:Y:S04]  /*33de0*/  STL.64 [R1+0x5d8], R26 ;  /* 0x0005d81a01007387 */ /* 0x0001e80000100a00 */
[----:B0-----:R-:W4:Y:S04]  /*33df0*/  LDL.LU.64 R26, [R1+0x4248] ;  /* 0x00424800011a7983 */ /* 0x001f280000300a00 */
[----:B------:R-:W4:Y:S01]  /*33e00*/  LDL.LU.64 R24, [R1+0x4240] ;  /* 0x0042400001187983 */ /* 0x000f220000300a00 */
[C---:B---3--:R-:W-:Y:S06]  /*33e10*/  HMMA.16816.F32 R12, R4.reuse, R2, R12 ;  /* 0x00000002040c723c */ /* 0x048fec000000180c */
[----:B----4-:R-:W-:-:S15]  /*33e20*/  HMMA.16816.F32 R24, R4, R8, R24 ;  /* 0x000000080418723c */ /* 0x010fde0000001818 */
[----:B------:R-:W-:-:S08]  /*33e30*/  NOP ;  /* 0x0000000000007918 */ /* 0x000fd00000000000 */
[----:B------:R-:W-:Y:S04]  /*33e40*/  STL.64 [R1+0x7e0], R24 ;  /* 0x0007e01801007387 */ /* 0x000fe80000100a00 */
[----:B------:R0:W-:Y:S04]  /*33e50*/  STL.64 [R1+0x7e8], R26 ;  /* 0x0007e81a01007387 */ /* 0x0001e80000100a00 */
[----:B0-----:R-:W2:Y:S04]  /*33e60*/  LDL.LU.64 R26, [R1+0x4238] ;  /* 0x00423800011a7983 */ /* 0x001ea80000300a00 */
[----:B------:R-:W3:Y:S04]  /*33e70*/  LDL.LU.64 R24, [R1+0x4230] ;  /* 0x0042300001187983 */ /* 0x000ee80000300a00 */
[----:B------:R-:W-:Y:S04]  /*33e80*/  STL.64 [R1+0x41f0], R10 ;  /* 0x0041f00a01007387 */ /* 0x000fe80000100a00 */
[----:B------:R0:W-:Y:S04]  /*33e90*/  STL.64 [R1+0x41e8], R8 ;  /* 0x0041e80801007387 */ /* 0x0001e80000100a00 */
[----:B0-----:R-:W3:Y:S04]  /*33ea0*/  LDL.LU.64 R8, [R1+0x5b0] ;  /* 0x0005b00001087983 */ /* 0x001ee80000300a00 */
[----:B------:R-:W3:Y:S04]  /*33eb0*/  LDL.LU.64 R10, [R1+0x5b8] ;  /* 0x0005b800010a7983 */ /* 0x000ee80000300a00 */
[----:B------:R0:W-:Y:S04]  /*33ec0*/  STL.64 [R1+0x7d0], R12 ;  /* 0x0007d00c01007387 */ /* 0x0001e80000100a00 */
[----:B------:R-:W-:Y:S04]  /*33ed0*/  STL.64 [R1+0x7d8], R14 ;  /* 0x0007d80e01007387 */ /* 0x000fe80000100a00 */
[----:B0-----:R-:W4:Y:S01]  /*33ee0*/  LDL.LU R13, [R1+0x4228] ;  /* 0x00422800010d7983 */ /* 0x001f220000300800 */
[----:B---3--:R-:W-:Y:S03]  /*33ef0*/  HMMA.16816.F32 R8, R4, R24, R8 ;  /* 0x000000180408723c */ /* 0x008fe60000001808 */
[----:B------:R-:W3:Y:S04]  /*33f00*/  LDL.LU R7, [R1+0x8e8] ;  /* 0x0008e80001077983 */ /* 0x000ee80000300800 */
[----:B--2---:R0:W-:Y:S01]  /*33f10*/  STL.64 [R1+0x41d0], R26 ;  /* 0x0041d01a01007387 */ /* 0x0041e20000100a00 */
[----:B------:R-:W-:-:S02]  /*33f20*/  IMAD R4, R29, 0x100, R28 ;  /* 0x000001001d047824 */ /* 0x000fc400078e021c */
[----:B----4-:R-:W-:-:S13]  /*33f30*/  IMAD R5, R0, 0x100, R13 ;  /* 0x0000010000057824 */ /* 0x010fda00078e020d */
[----:B------:R-:W-:Y:S04]  /*33f40*/  STL.64 [R1+0x5c0], R8 ;  /* 0x0005c00801007387 */ /* 0x000fe80000100a00 */
[----:B------:R-:W-:Y:S04]  /*33f50*/  STL.64 [R1+0x5c8], R10 ;  /* 0x0005c80a01007387 */ /* 0x000fe80000100a00 */
[----:B0-----:R-:W3:Y:S04]  /*33f60*/  LDL.LU R27, [R1+0x8ec] ;  /* 0x0008ec00011b7983 */ /* 0x001ee80000300800 */
[----:B------:R-:W-:Y:S04]  /*33f70*/  STL.64 [R1+0x41c8], R24 ;  /* 0x0041c81801007387 */ /* 0x000fe80000100a00 */
[----:B------:R-:W2:Y:S04]  /*33f80*/  LDL.LU R14, [R1+0x8f0] ;  /* 0x0008f000010e7983 */ /* 0x000ea80000300800 */
[----:B------:R-:W2:Y:S04]  /*33f90*/  LDL.LU R15, [R1+0x8fc] ;  /* 0x0008fc00010f7983 */ /* 0x000ea80000300800 */
[----:B------:R-:W4:Y:S04]  /*33fa0*/  LDL.LU R12, [R1+0x8f8] ;  /* 0x0008f800010c7983 */ /* 0x000f280000300800 */
[----:B------:R-:W3:Y:S04]  /*33fb0*/  LDL.LU R28, [R1+0x904] ;  /* 0x00090400011c7983 */ /* 0x000ee80000300800 */
[----:B------:R-:W3:Y:S04]  /*33fc0*/  LDL.LU R29, [R1+0x900] ;  /* 0x00090000011d7983 */ /* 0x000ee80000300800 */
[----:B------:R-:W4:Y:S01]  /*33fd0*/  LDL.LU R13, [R1+0x90c] ;  /* 0x00090c00010d7983 */ /* 0x000f220000300800 */
[----:B------:R-:W-:-:S03]  /*33fe0*/  IMAD R6, R19, 0x100, R18 ;  /* 0x0000010013067824 */ /* 0x000fc600078e0212 */
[----:B--2---:R-:W-:Y:S04]  /*33ff0*/  STL.64 [R1+0x41c0], R14 ;  /* 0x0041c00e01007387 */ /* 0x004fe80000100a00 */
[----:B----4-:R-:W-:Y:S04]  /*34000*/  STL.64 [R1+0x41b8], R12 ;  /* 0x0041b80c01007387 */ /* 0x010fe80000100a00 */
[----:B------:R-:W2:Y:S04]  /*34010*/  LDL.LU R0, [R1+0x908] ;  /* 0x0009080001007983 */ /* 0x000ea80000300800 */
[----:B------:R-:W4:Y:S04]  /*34020*/  LDL.LU.64 R16, [R1+0x5a0] ;  /* 0x0005a00001107983 */ /* 0x000f280000300a00 */
[----:B------:R-:W3:Y:S04]  /*34030*/  LDL.LU.64 R18, [R1+0x5a8] ;  /* 0x0005a80001127983 */ /* 0x000ee80000300a00 */
[----:B---3--:R-:W-:Y:S04]  /*34040*/  STL.64 [R1+0x4220], R18 ;  /* 0x0042201201007387 */ /* 0x008fe80000100a00 */
[----:B----4-:R0:W-:Y:S04]  /*34050*/  STL.64 [R1+0x4218], R16 ;  /* 0x0042181001007387 */ /* 0x0101e80000100a00 */
[----:B0-----:R-:W3:Y:S04]  /*34060*/  LDL.LU.64 R16, [R1+0x7c0] ;  /* 0x0007c00001107983 */ /* 0x001ee80000300a00 */
[----:B------:R-:W3:Y:S04]  /*34070*/  LDL.LU.64 R18, [R1+0x7c8] ;  /* 0x0007c80001127983 */ /* 0x000ee80000300a00 */
[----:B------:R-:W4:Y:S04]  /*34080*/  LDL.LU.64 R8, [R1+0x580] ;  /* 0x0005800001087983 */ /* 0x000f280000300a00 */
[----:B------:R-:W2:Y:S01]  /*34090*/  LDL.LU.64 R10, [R1+0x588] ;  /* 0x00058800010a7983 */ /* 0x000ea20000300a00 */
[----:B------:R-:W-:Y:S01]  /*340a0*/  IMAD R7, R7, 0x100, R27 ;  /* 0x0000010007077824 */ /* 0x000fe200078e021b */
[----:B------:R-:W-:-:S02]  /*340b0*/  F2FP.F16.E5M2.UNPACK_B R4, R4 ;  /* 0x00000004ff04723e */ /* 0x000fc400020004ff */
[----:B------:R-:W-:Y:S02]  /*340c0*/  F2FP.F16.E5M2.UNPACK_B R5, R5 ;  /* 0x00000005ff05723e */ /* 0x000fe400020004ff */
[----:B------:R-:W-:Y:S02]  /*340d0*/  F2FP.F16.E5M2.UNPACK_B R6, R6 ;  /* 0x00000006ff06723e */ /* 0x000fe400020004ff */
[----:B------:R-:W-:Y:S01]  /*340e0*/  F2FP.F16.E5M2.UNPACK_B R7, R7 ;  /* 0x00000007ff07723e */ /* 0x000fe200020004ff */
[----:B--2---:R-:W-:Y:S04]  /*340f0*/  STL.64 [R1+0x4200], R10 ;  /* 0x0042000a01007387 */ /* 0x004fe80000100a00 */
[----:B----4-:R0:W-:Y:S04]  /*34100*/  STL.64 [R1+0x41f8], R8 ;  /* 0x0041f80801007387 */ /* 0x0101e80000100a00 */
[----:B0-----:R-:W2:Y:S04]  /*34110*/  LDL.LU.64 R8, [R1+0x590] ;  /* 0x0005900001087983 */ /* 0x001ea80000300a00 */
[----:B------:R-:W2:Y:S04]  /*34120*/  LDL.LU.64 R10, [R1+0x598] ;  /* 0x00059800010a7983 */ /* 0x000ea80000300a00 */
[----:B------:R-:W4:Y:S04]  /*34130*/  LDL.LU.64 R24, [R1+0x560] ;  /* 0x0005600001187983 */ /* 0x000f280000300a00 */
[----:B------:R-:W2:Y:S01]  /*34140*/  LDL.LU.64 R26, [R1+0x568] ;  /* 0x00056800011a7983 */ /* 0x000ea20000300a00 */
[C---:B---3--:R-:W-:Y:S03]  /*34150*/  HMMA.16816.F32 R16, R4.reuse, R22, R16 ;  /* 0x000000160410723c */ /* 0x048fe60000001810 */
[----:B--2---:R-:W-:Y:S04]  /*34160*/  STL.64 [R1+0x41e0], R26 ;  /* 0x0041e01a01007387 */ /* 0x004fe80000100a00 */
        /* <DEDUP_REMOVED lines=27> */
[----:B------:R-:W-:Y:S04]  /*34320*/  STL.64 [R1+0x41a0], R18 ;  /* 0x0041a01201007387 */ /* 0x000fe80000100a00 */
[----:B------:R0:W-:Y:S04]  /*34330*/  STL.64 [R1+0x4198], R16 ;  /* 0x0041981001007387 */ /* 0x0001e80000100a00 */
[----:B0-----:R-:W4:Y:S04]  /*34340*/  LDL.LU.64 R16, [R1+0x7b0] ;  /* 0x0007b00001107983 */ /* 0x001f280000300a00 */
[----:B------:R-:W4:Y:S01]  /*34350*/  LDL.LU.64 R18, [R1+0x7b8] ;  /* 0x0007b80001127983 */ /* 0x000f220000300a00 */
[----:B--2---:R-:W-:-:S15]  /*34360*/  HMMA.16816.F32 R24, R4, R10, R24 ;  /* 0x0000000a0418723c */ /* 0x004fde0000001818 */
[----:B------:R-:W-:-:S08]  /*34370*/  NOP ;  /* 0x0000000000007918 */ /* 0x000fd00000000000 */
[----:B------:R-:W-:Y:S04]  /*34380*/  STL.64 [R1+0x570], R24 ;  /* 0x0005701801007387 */ /* 0x000fe80000100a00 */
[----:B------:R0:W-:Y:S04]  /*34390*/  STL.64 [R1+0x578], R26 ;  /* 0x0005781a01007387 */ /* 0x0001e80000100a00 */
[----:B0-----:R-:W2:Y:S04]  /*343a0*/  LDL.LU.64 R26, [R1+0x41e0] ;  /* 0x0041e000011a7983 */ /* 0x001ea80000300a00 */
[----:B------:R-:W2:Y:S01]  /*343b0*/  LDL.LU.64 R24, [R1+0x41d8] ;  /* 0x0041d80001187983 */ /* 0x000ea20000300a00 */
[----:B----4-:R-:W-:Y:S03]  /*343c0*/  HMMA.16816.F32 R16, R4, R8, R16 ;  /* 0x000000080410723c */ /* 0x010fe60000001810 */
[----:B------:R-:W-:Y:S04]  /*343d0*/  STL.64 [R1+0x41b0], R10 ;  /* 0x0041b00a01007387 */ /* 0x000fe80000100a00 */
[----:B------:R0:W-:-:S15]  /*343e0*/  STL.64 [R1+0x41a8], R8 ;  /* 0x0041a80801007387 */ /* 0x0001de0000100a00 */
[----:B------:R-:W-:-:S01]  /*343f0*/  NOP ;  /* 0x0000000000007918 */ /* 0x000fc20000000000 */
[----:B------:R1:W-:Y:S04]  /*34400*/  STL.64 [R1+0x7c0], R16 ;  /* 0x0007c01001007387 */ /* 0x0003e80000100a00 */
[----:B------:R4:W-:Y:S04]  /*34410*/  STL.64 [R1+0x7c8], R18 ;  /* 0x0007c81201007387 */ /* 0x0009e80000100a00 */
[----:B0-----:R-:W3:Y:S04]  /*34420*/  LDL.LU.64 R8, [R1+0x7a0] ;  /* 0x0007a00001087983 */ /* 0x001ee80000300a00 */
[----:B------:R-:W3:Y:S04]  /*34430*/  LDL.LU.64 R10, [R1+0x7a8] ;  /* 0x0007a800010a7983 */ /* 0x000ee80000300a00 */
[----:B-1----:R-:W3:Y:S04]  /*34440*/  LDL.LU.64 R16, [R1+0x540] ;  /* 0x0005400001107983 */ /* 0x002ee80000300a00 */
[----:B----4-:R-:W4:Y:S01]  /*34450*/  LDL.LU.64 R18, [R1+0x548] ;  /* 0x0005480001127983 */ /* 0x010f220000300a00 */
[----:B--2---:R-:W-:-:S15]  /*34460*/  HMMA.16816.F32 R24, R4, R2, R24 ;  /* 0x000000020418723c */ /* 0x004fde0000001818 */
[----:B------:R-:W-:-:S08]  /*34470*/  NOP ;  /* 0x0000000000007918 */ /* 0x000fd00000000000 */
[----:B------:R-:W-:Y:S04]  /*34480*/  STL.64 [R1+0x7b0], R24 ;  /* 0x0007b01801007387 */ /* 0x000fe80000100a00 */
[----:B------:R0:W-:Y:S04]  /*34490*/  STL.64 [R1+0x7b8], R26 ;  /* 0x0007b81a01007387 */ /* 0x0001e80000100a00 */
[----:B0-----:R-:W2:Y:S04]  /*344a0*/  LDL.LU.64 R26, [R1+0x41d0] ;  /* 0x0041d000011a7983 */ /* 0x001ea80000300a00 */
[----:B------:R-:W3:Y:S02]  /*344b0*/  LDL.LU.64 R24, [R1+0x41c8] ;  /* 0x0041c80001187983 */ /* 0x000ee40000300a00 */
[----:B---3--:R-:W-:Y:S02]  /*344c0*/  HMMA.16816.F32 R4, R4, R24, R12 ;  /* 0x000000180404723c */ /* 0x008fe4000000180c */
[----:B------:R-:W3:Y:S04]  /*344d0*/  LDL.LU.64 R14, [R1+0x41c0] ;  /* 0x0041c000010e7983 */ /* 0x000ee80000300a00 */
[----:B------:R-:W3:-:S15]  /*344e0*/  LDL.LU.64 R12, [R1+0x41b8] ;  /* 0x0041b800010c7983 */ /* 0x000ede0000300a00 */
[----:B------:R-:W-:-:S02]  /*344f0*/  NOP ;  /* 0x0000000000007918 */ /* 0x000fc40000000000 */
[----:B------:R-:W-:Y:S04]  /*34500*/  STL.64 [R1+0x560], R4 ;  /* 0x0005600401007387 */ /* 0x000fe80000100a00 */
[----:B------:R0:W-:Y:S04]  /*34510*/  STL.64 [R1+0x568], R6 ;  /* 0x0005680601007387 */ /* 0x0001e80000100a00 */
[----:B0-----:R-:W4:Y:S01]  /*34520*/  LDL.LU R7, [R1+0x8f4] ;  /* 0x0008f40001077983 */ /* 0x001f220000300800 */
[----:B------:R-:W-:-:S05]  /*34530*/  IMAD R6, R29, 0x100, R28 ;  /* 0x000001001d067824 */ /* 0x000fca00078e021c */
[----:B------:R-:W-:Y:S01]  /*34540*/  F2FP.F16.E5M2.UNPACK_B R6, R6 ;  /* 0x00000006ff06723e */ /* 0x000fe200020004ff */
[----:B--2---:R-:W-:Y:S04]  /*34550*/  STL.64 [R1+0x4170], R26 ;  /* 0x0041701a01007387 */ /* 0x004fe80000100a00 */
[----:B------:R0:W-:Y:S04]  /*34560*/  STL.64 [R1+0x4168], R24 ;  /* 0x0041681801007387 */ /* 0x0001e80000100a00 */
[----:B0-----:R-:W2:Y:S04]  /*34570*/  LDL.LU.64 R24, [R1+0x520] ;  /* 0x0005200001187983 */ /* 0x001ea80000300a00 */
[----:B------:R-:W2:Y:S01]  /*34580*/  LDL.LU.64 R26, [R1+0x528] ;  /* 0x00052800011a7983 */ /* 0x000ea20000300a00 */
[----:B---3--:R-:W-:-:S05]  /*34590*/  IMAD R5, R12, 0x100, R15 ;  /* 0x000001000c057824 */ /* 0x008fca00078e020f */
[----:B------:R-:W-:Y:S01]  /*345a0*/  F2FP.F16.E5M2.UNPACK_B R5, R5 ;  /* 0x00000005ff05723e */ /* 0x000fe200020004ff */
[----:B----4-:R-:W-:Y:S02]  /*345b0*/  IMAD R4, R14, 0x100, R7 ;  /* 0x000001000e047824 */ /* 0x010fe400078e0207 */
[----:B------:R-:W-:Y:S01]  /*345c0*/  IMAD R7, R0, 0x100, R13 ;  /* 0x0000010000077824 */ /* 0x000fe200078e020d */
[----:B------:R-:W3:Y:S02]  /*345d0*/  LDL.LU R14, [R1+0x920] ;  /* 0x00092000010e7983 */ /* 0x000ee40000300800 */
[----:B------:R-:W-:Y:S02]  /*345e0*/  F2FP.F16.E5M2.UNPACK_B R4, R4 ;  /* 0x00000004ff04723e */ /* 0x000fe400020004ff */
[----:B------:R-:W-:-:S07]  /*345f0*/  F2FP.F16.E5M2.UNPACK_B R7, R7 ;  /* 0x00000007ff07723e */ /* 0x000fce00020004ff */
[C---:B------:R-:W-:Y:S06]  /*34600*/  HMMA.16816.F32 R8, R4.reuse, R22, R8 ;  /* 0x000000160408723c */ /* 0x040fec0000001808 */
[----:B------:R-:W-:-:S15]  /*34610*/  HMMA.16816.F32 R16, R4, R20, R16 ;  /* 0x000000140410723c */ /* 0x000fde0000001810 */
[----:B------:R-:W-:-:S02]  /*34620*/  NOP ;  /* 0x0000000000007918 */ /* 0x000fc40000000000 */
[----:B------:R-:W-:Y:S04]  /*34630*/  STL.64 [R1+0x550], R8 ;  /* 0x0005500801007387 */ /* 0x000fe80000100a00 */
[----:B------:R0:W-:Y:S04]  /*34640*/  STL.64 [R1+0x558], R10 ;  /* 0x0005580a01007387 */ /* 0x0001e80000100a00 */
[----:B0-----:R-:W4:Y:S04]  /*34650*/  LDL.LU.64 R10, [R1+0x41b0] ;  /* 0x0041b000010a7983 */ /* 0x001f280000300a00 */
[----:B------:R-:W3:Y:S04]  /*34660*/  LDL.LU.64 R8, [R1+0x41a8] ;  /* 0x0041a80001087983 */ /* 0x000ee80000300a00 */
[----:B------:R-:W-:Y:S04]  /*34670*/  STL.64 [R1+0x540], R16 ;  /* 0x0005401001007387 */ /* 0x000fe80000100a00 */
[----:B------:R0:W-:Y:S04]  /*34680*/  STL.64 [R1+0x548], R18 ;  /* 0x0005481201007387 */ /* 0x0001e80000100a00 */
[----:B0-----:R-:W2:Y:S04]  /*34690*/  LDL.LU.64 R18, [R1+0x41a0] ;  /* 0x0041a00001127983 */ /* 0x001ea80000300a00 */
[----:B------:R-:W4:Y:S04]  /*346a0*/  LDL.LU.64 R16, [R1+0x4198] ;  /* 0x0041980001107983 */ /* 0x000f280000300a00 */
[----:B------:R-:W-:Y:S04]  /*346b0*/  STL.64 [R1+0x4180], R22 ;  /* 0x0041801601007387 */ /* 0x000fe80000100a00 */
[----:B------:R0:W-:Y:S04]  /*346c0*/  STL.64 [R1+0x4178], R20 ;  /* 0x0041781401007387 */ /* 0x0001e80000100a00 */
[----:B0-----:R-:W2:Y:S04]  /*346d0*/  LDL.LU.64 R20, [R1+0x530] ;  /* 0x0005300001147983 */ /* 0x001ea80000300a00 */
[----:B------:R-:W2:Y:S02]  /*346e0*/  LDL.LU.64 R22, [R1+0x538] ;  /* 0x0005380001167983 */ /* 0x000ea40000300a00 */
[----:B--2---:R-:W-:-:S15]  /*346f0*/  HMMA.16816.F32 R20, R4, R18, R20 ;  /* 0x000000120414723c */ /* 0x004fde0000001814 */
[----:B------:R-:W-:-:S08]  /*34700*/  NOP ;  /* 0x0000000000007918 */ /* 0x000fd00000000000 */
[----:B------:R0:W-:Y:S04]  /*34710*/  STL.64 [R1+0x530], R20 ;  /* 0x0005301401007387 */ /* 0x0001e80000100a00 */
[----:B------:R1:W-:Y:S04]  /*34720*/  STL.64 [R1+0x538], R22 ;  /* 0x0005381601007387 */ /* 0x0003e80000100a00 */
[----:B0-----:R-:W2:Y:S04]  /*34730*/  LDL.LU.64 R20, [R1+0x790] ;  /* 0x0007900001147983 */ /* 0x001ea80000300a00 */
[----:B-1----:R-:W3:Y:S01]  /*34740*/  LDL.LU.64 R22, [R1+0x798] ;  /* 0x0007980001167983 */ /* 0x002ee20000300a00 */
[----:B----4-:R-:W-:-:S15]  /*34750*/  HMMA.16816.F32 R24, R4, R16, R24 ;  /* 0x000000100418723c */ /* 0x010fde0000001818 */
[----:B------:R-:W-:-:S08]  /*34760*/  NOP ;  /* 0x0000000000007918 */ /* 0x000fd00000000000 */
[----:B------:R-:W-:Y:S04]  /*34770*/  STL.64 [R1+0x520], R24 ;  /* 0x0005201801007387 */ /* 0x000fe80000100a00 */
[----:B------:R-:W-:Y:S04]  /*34780*/  STL.64 [R1+0x528], R26 ;  /* 0x0005281a01007387 */ /* 0x000fe80000100a00 */
[----:B---3--:R-:W-:Y:S04]  /*34790*/  STL.64 [R1+0x4190], R22 ;  /* 0x0041901601007387 */ /* 0x008fe80000100a00 */
[----:B--2---:R0:W-:Y:S04]  /*347a0*/  STL.64 [R1+0x4188], R20 ;  /* 0x0041881401007387 */ /* 0x0041e80000100a00 */
[----:B0-----:R-:W2:Y:S04]  /*347b0*/  LDL.LU.64 R20, [R1+0x510] ;  /* 0x0005100001147983 */ /* 0x001ea80000300a00 */
[----:B------:R-:W2:Y:S04]  /*347c0*/  LDL.LU.64 R22, [R1+0x518] ;  /* 0x0005180001167983 */ /* 0x000ea80000300a00 */
[----:B------:R-:W3:Y:S04]  /*347d0*/  LDL.LU.64 R24, [R1+0x500] ;  /* 0x0005000001187983 */ /* 0x000ee80000300a00 */
[----:B------:R-:W3:Y:S04]  /*347e0*/  LDL.LU.64 R26, [R1+0x508] ;  /* 0x00050800011a7983 */ /* 0x000ee80000300a00 */
[----:B------:R-:W4:Y:S04]  /*347f0*/  LDL.LU R15, [R1+0x92c] ;  /* 0x00092c00010f7983 */ /* 0x000f280000300800 */
[----:B------:R-:W4:Y:S04]  /*34800*/  LDL.LU R12, [R1+0x928] ;  /* 0x00092800010c7983 */ /* 0x000f280000300800 */
[----:B------:R0:W-:Y:S04]  /*34810*/  STL.64 [R1+0x4150], R18 ;  /* 0x0041501201007387 */ /* 0x0001e80000100a00 */
[----:B0-----:R-:W4:Y:S04]  /*34820*/  LDL.LU R18, [R1+0x918] ;  /* 0x0009180001127983 */ /* 0x001f280000300800 */
[----:B------:R-:W4:Y:S04]  /*34830*/  LDL.LU R19, [R1+0x924] ;  /* 0x0009240001137983 */ /* 0x000f280000300800 */
[----:B------:R0:W-:Y:S04]  /*34840*/  STL.64 [R1+0x4148], R16 ;  /* 0x0041481001007387 */ /* 0x0001e80000100a00 */
[----:B0-----:R-:W4:Y:S04]  /*34850*/  LDL.LU R16, [R1+0x910] ;  /* 0x0009100001107983 */ /* 0x001f280000300800 */
[----:B------:R-:W4:Y:S04]  /*34860*/  LDL.LU R17, [R1+0x91c] ;  /* 0x00091c0001117983 */ /* 0x000f280000300800 */
[----:B------:R-:W4:Y:S04]  /*34870*/  LDL.LU R28, [R1+0x934] ;  /* 0x00093400011c7983 */ /* 0x000f280000300800 */
[----:B------:R-:W4:Y:S04]  /*34880*/  LDL.LU R29, [R1+0x930] ;  /* 0x00093000011d7983 */ /* 0x000f280000300800 */
[----:B------:R-:W3:Y:S01]  /*34890*/  LDL.LU R13, [R1+0x93c] ;  /* 0x00093c00010d7983 */ /* 0x000ee20000300800 */
[----:B--2---:R-:W-:Y:S03]  /*348a0*/  HMMA.16816.F32 R20, R4, R10, R20 ;  /* 0x0000000a0414723c */ /* 0x004fe60000001814 */
[----:B---3--:R0:W-:Y:S04]  /*348b0*/  STL [R1+0x4100], R13 ;  /* 0x0041000d01007387 */ /* 0x0081e80000100800 */
[----:B0-----:R-:W4:Y:S04]  /*348c0*/  LDL.LU R13, [R1+0x914] ;  /* 0x00091400010d7983 */ /* 0x001f280000300800 */
[----:B------:R-:W2:-:S12]  /*348d0*/  LDL.LU R0, [R1+0x938] ;  /* 0x0009380001007983 */ /* 0x000e980000300800 */
[----:B------:R-:W-:Y:S04]  /*348e0*/  STL.64 [R1+0x510], R20 ;  /* 0x0005101401007387 */ /* 0x000fe80000100a00 */
[----:B------:R0:W-:Y:S04]  /*348f0*/  STL.64 [R1+0x518], R22 ;  /* 0x0005181601007387 */ /* 0x0001e80000100a00 */
[----:B0-----:R-:W3:Y:S04]  /*34900*/  LDL.LU.64 R22, [R1+0x4190] ;  /* 0x0041900001167983 */ /* 0x001ee80000300a00 */
[----:B------:R-:W3:Y:S01]  /*34910*/  LDL.LU.64 R20, [R1+0x4188] ;  /* 0x0041880001147983 */ /* 0x000ee20000300a00 */
[C---:B------:R-:W-:Y:S06]  /*34920*/  HMMA.16816.F32 R24, R4.reuse, R2, R24 ;  /* 0x000000020418723c */ /* 0x040fec0000001818 */
[----:B---3--:R-:W-:-:S15]  /*34930*/  HMMA.16816.F32 R20, R4, R8, R20 ;  /* 0x000000080414723c */ /* 0x008fde0000001814 */
[----:B------:R-:W-:-:S08]  /*34940*/  NOP ;  /* 0x0000000000007918 */ /* 0x000fd00000000000 */
[----:B------:R-:W-:Y:S04]  /*34950*/  STL.64 [R1+0x7a0], R20 ;  /* 0x0007a01401007387 */ /* 0x000fe80000100a00 */
[----:B------:R0:W-:Y:S04]  /*34960*/  STL.64 [R1+0x7a8], R22 ;  /* 0x0007a81601007387 */ /* 0x0001e80000100a00 */
[----:B0-----:R-:W3:Y:S04]  /*34970*/  LDL.LU.64 R22, [R1+0x4180] ;  /* 0x0041800001167983 */ /* 0x001ee80000300a00 */
[----:B------:R-:W2:Y:S04]  /*34980*/  LDL.LU.64 R20, [R1+0x4178] ;  /* 0x0041780001147983 */ /* 0x000ea80000300a00 */
[----:B------:R-:W-:Y:S04]  /*34990*/  STL.64 [R1+0x4130], R10 ;  /* 0x0041300a01007387 */ /* 0x000fe80000100a00 */
[----:B------:R0:W-:Y:S04]  /*349a0*/  STL.64 [R1+0x4128], R8 ;  /* 0x0041280801007387 */ /* 0x0001e80000100a00 */
[----:B0-----:R-:W4:Y:S04]  /*349b0*/  LDL.LU.64 R8, [R1+0x4f0] ;  /* 0x0004f00001087983 */ /* 0x001f280000300a00 */
[----:B------:R-:W4:Y:S04]  /*349c0*/  LDL.LU.64 R10, [R1+0x4f8] ;  /* 0x0004f800010a7983 */ /* 0x000f280000300a00 */
[----:B------:R-:W-:Y:S04]  /*349d0*/  STL.64 [R1+0x790], R24 ;  /* 0x0007901801007387 */ /* 0x000fe80000100a00 */
[----:B------:R0:W-:Y:S04]  /*349e0*/  STL.64 [R1+0x798], R26 ;  /* 0x0007981a01007387 */ /* 0x0001e80000100a00 */
[----:B0-----:R-:W3:Y:S04]  /*349f0*/  LDL.LU.64 R26, [R1+0x4170] ;  /* 0x00417000011a7983 */ /* 0x001ee80000300a00 */
[----:B------:R-:W4:Y:S02]  /*34a00*/  LDL.LU.64 R24, [R1+0x4168] ;  /* 0x0041680001187983 */ /* 0x000f240000300a00 */
[----:B----4-:R-:W-:Y:S02]  /*34a10*/  HMMA.16816.F32 R4, R4, R24, R8 ;  /* 0x000000180404723c */ /* 0x010fe40000001808 */
[----:B---3--:R-:W-:Y:S04]  /*34a20*/  STL.64 [R1+0x4110], R26 ;  /* 0x0041101a01007387 */ /* 0x008fe80000100a00 */
[----:B------:R-:W-:-:S15]  /*34a30*/  STL.64 [R1+0x4108], R24 ;  /* 0x0041081801007387 */ /* 0x000fde0000100a00 */
[----:B------:R-:W-:-:S02]  /*34a40*/  NOP ;  /* 0x0000000000007918 */ /* 0x000fc40000000000 */
[----:B------:R0:W-:Y:S04]  /*34a50*/  STL.64 [R1+0x500], R4 ;  /* 0x0005000401007387 */ /* 0x0001e80000100a00 */
[----:B------:R1:W-:Y:S01]  /*34a60*/  STL.64 [R1+0x508], R6 ;  /* 0x0005080601007387 */ /* 0x0003e20000100a00 */
[----:B0-----:R-:W-:Y:S02]  /*34a70*/  IMAD R4, R16, 0x100, R13 ;  /* 0x0000010010047824 */ /* 0x001fe400078e020d */
[----:B------:R-:W-:Y:S02]  /*34a80*/  IMAD R5, R18, 0x100, R17 ;  /* 0x0000010012057824 */ /* 0x000fe400078e0211 */
[----:B-1----:R-:W-:Y:S01]  /*34a90*/  IMAD R6, R14, 0x100, R19 ;  /* 0x000001000e067824 */ /* 0x002fe200078e0213 */
[----:B------:R-:W3:Y:S04]  /*34aa0*/  LDL.LU.64 R16, [R1+0x4e0] ;  /* 0x0004e00001107983 */ /* 0x000ee80000300a00 */
[----:B------:R-:W4:Y:S04]  /*34ab0*/  LDL.LU.64 R18, [R1+0x4e8] ;  /* 0x0004e80001127983 */ /* 0x000f280000300a00 */
[----:B----4-:R-:W-:Y:S04]  /*34ac0*/  STL.64 [R1+0x4160], R18 ;  /* 0x0041601201007387 */ /* 0x010fe80000100a00 */
[----:B---3--:R0:W-:Y:S04]  /*34ad0*/  STL.64 [R1+0x4158], R16 ;  /* 0x0041581001007387 */ /* 0x0081e80000100a00 */
        /* <DEDUP_REMOVED lines=66> */
[----:B------:R1:W-:Y:S04]  /*34f00*/  STL.64 [R1+0x778], R14 ;  /* 0x0007780e01007387 */ /* 0x0003e80000100a00 */
[----:B0-----:R-:W4:Y:S01]  /*34f10*/  LDL.LU R13, [R1+0x4100] ;  /* 0x00410000010d7983 */ /* 0x001f220000300800 */
[----:B---3--:R-:W-:Y:S03]  /*34f20*/  HMMA.16816.F32 R8, R4, R24, R8 ;  /* 0x000000180408723c */ /* 0x008fe60000001808 */
[----:B------:R-:W3:Y:S04]  /*34f30*/  LDL.LU R7, [R1+0x948] ;  /* 0x0009480001077983 */ /* 0x000ee80000300800 */
[----:B--2---:R-:W-:Y:S01]  /*34f40*/  STL.64 [R1+0x40a8], R26 ;  /* 0x0040a81a01007387 */ /* 0x004fe20000100a00 */
[----:B------:R-:W-:-:S02]  /*34f50*/  IMAD R4, R29, 0x100, R28 ;  /* 0x000001001d047824 */ /* 0x000fc400078e021c */
[----:B----4-:R-:W-:-:S13]  /*34f60*/  IMAD R5, R0, 0x100, R13 ;  /* 0x0000010000057824 */ /* 0x010fda00078e020d */
[----:B------:R-:W-:Y:S04]  /*34f70*/  STL.64 [R1+0x4a0], R8 ;  /* 0x0004a00801007387 */ /* 0x000fe80000100a00 */
[----:B------:R-:W-:Y:S04]  /*34f80*/  STL.64 [R1+0x4a8], R10 ;  /* 0x0004a80a01007387 */ /* 0x000fe80000100a00 */
[----:B------:R-:W-:Y:S04]  /*34f90*/  STL.64 [R1+0x40a0], R24 ;  /* 0x0040a01801007387 */ /* 0x000fe80000100a00 */
[----:B-1----:R-:W2:Y:S04]  /*34fa0*/  LDL.LU R14, [R1+0x950] ;  /* 0x00095000010e7983 */ /* 0x002ea80000300800 */
[----:B------:R-:W2:Y:S04]  /*34fb0*/  LDL.LU R15, [R1+0x95c] ;  /* 0x00095c00010f7983 */ /* 0x000ea80000300800 */
[----:B------:R-:W4:Y:S04]  /*34fc0*/  LDL.LU R12, [R1+0x958] ;  /* 0x00095800010c7983 */ /* 0x000f280000300800 */
[----:B------:R-:W3:Y:S04]  /*34fd0*/  LDL.LU R28, [R1+0x964] ;  /* 0x00096400011c7983 */ /* 0x000ee80000300800 */
[----:B------:R-:W4:Y:S01]  /*34fe0*/  LDL.LU R13, [R1+0x960] ;  /* 0x00096000010d7983 */ /* 0x000f220000300800 */
[----:B------:R-:W-:-:S03]  /*34ff0*/  IMAD R6, R19, 0x100, R18 ;  /* 0x0000010013067824 */ /* 0x000fc600078e0212 */
[----:B--2---:R0:W-:Y:S04]  /*35000*/  STL.64 [R1+0x4098], R14 ;  /* 0x0040980e01007387 */ /* 0x0041e80000100a00 */
[----:B0-----:R-:W3:Y:S04]  /*35010*/  LDL.LU R15, [R1+0x94c] ;  /* 0x00094c00010f7983 */ /* 0x001ee80000300800 */
[----:B----4-:R-:W-:Y:S04]  /*35020*/  STL.64 [R1+0x4090], R12 ;  /* 0x0040900c01007387 */ /* 0x010fe80000100a00 */
[----:B------:R-:W2:Y:S04]  /*35030*/  LDL.LU R29, [R1+0x96c] ;  /* 0x00096c00011d7983 */ /* 0x000ea80000300800 */
        /* <DEDUP_REMOVED lines=51> */
[----:B0-----:R-:W3:Y:S04]  /*35370*/  LDL.LU.64 R16, [R1+0x440] ;  /* 0x0004400001107983 */ /* 0x001ee80000300a00 */
[----:B------:R-:W3:Y:S01]  /*35380*/  LDL.LU.64 R18, [R1+0x448] ;  /* 0x0004480001127983 */ /* 0x000ee20000300a00 */
[----:B--2---:R-:W-:-:S15]  /*35390*/  HMMA.16816.F32 R24, R4, R10, R24 ;  /* 0x0000000a0418723c */ /* 0x004fde0000001818 */
[----:B------:R-:W-:-:S08]  /*353a0*/  NOP ;  /* 0x0000000000007918 */ /* 0x000fd00000000000 */
        /* <DEDUP_REMOVED lines=8> */
[----:B0-----:R-:W2:Y:S04]  /*35430*/  LDL.LU.64 R26, [R1+0x40a8] ;  /* 0x0040a800011a7983 */ /* 0x001ea80000300a00 */
[----:B------:R-:W4:Y:S01]  /*35440*/  LDL.LU.64 R24, [R1+0x40a0] ;  /* 0x0040a00001187983 */ /* 0x000f220000300a00 */
[C---:B---3--:R-:W-:Y:S03]  /*35450*/  HMMA.16816.F32 R16, R4.reuse, R2, R16 ;  /* 0x000000020410723c */ /* 0x048fe60000001810 */
[----:B------:R-:W-:Y:S04]  /*35460*/  STL.64 [R1+0x4088], R10 ;  /* 0x0040880a01007387 */ /* 0x000fe80000100a00 */
[----:B------:R0:W-:Y:S04]  /*35470*/  STL.64 [R1+0x4080], R8 ;  /* 0x0040800801007387 */ /* 0x0001e80000100a00 */
[----:B0-----:R-:W3:Y:S04]  /*35480*/  LDL.LU.64 R8, [R1+0x740] ;  /* 0x0007400001087983 */ /* 0x001ee80000300a00 */
[----:B------:R-:W3:Y:S08]  /*35490*/  LDL.LU.64 R10, [R1+0x748] ;  /* 0x00074800010a7983 */ /* 0x000ef00000300a00 */
[----:B------:R0:W-:Y:S04]  /*354a0*/  STL.64 [R1+0x750], R16 ;  /* 0x0007501001007387 */ /* 0x0001e80000100a00 */
[----:B------:R1:W-:Y:S04]  /*354b0*/  STL.64 [R1+0x758], R18 ;  /* 0x0007581201007387 */ /* 0x0003e80000100a00 */
[----:B0-----:R-:W3:Y:S04]  /*354c0*/  LDL.LU.64 R16, [R1+0x420] ;  /* 0x0004200001107983 */ /* 0x001ee80000300a00 */
[----:B-1----:R-:W3:Y:S01]  /*354d0*/  LDL.LU.64 R18, [R1+0x428] ;  /* 0x0004280001127983 */ /* 0x002ee20000300a00 */
[----:B----4-:R-:W-:Y:S03]  /*354e0*/  HMMA.16816.F32 R4, R4, R24, R12 ;  /* 0x000000180404723c */ /* 0x010fe6000000180c */
[----:B------:R-:W4:Y:S04]  /*354f0*/  LDL.LU.64 R14, [R1+0x4098] ;  /* 0x00409800010e7983 */ /* 0x000f280000300a00 */
[----:B------:R-:W4:-:S15]  /*35500*/  LDL.LU.64 R12, [R1+0x4090] ;  /* 0x00409000010c7983 */ /* 0x000f1e0000300a00 */
[----:B------:R-:W-:-:S01]  /*35510*/  NOP ;  /* 0x0000000000007918 */ /* 0x000fc20000000000 */
[----:B------:R-:W-:Y:S04]  /*35520*/  STL.64 [R1+0x440], R4 ;  /* 0x0004400401007387 */ /* 0x000fe80000100a00 */
[----:B------:R0:W-:Y:S04]  /*35530*/  STL.64 [R1+0x448], R6 ;  /* 0x0004480601007387 */ /* 0x0001e80000100a00 */
[----:B0-----:R-:W3:Y:S04]  /*35540*/  LDL.LU R7, [R1+0x954] ;  /* 0x0009540001077983 */ /* 0x001ee80000300800 */
[----:B--2---:R-:W-:Y:S04]  /*35550*/  STL.64 [R1+0x4048], R26 ;  /* 0x0040481a01007387 */ /* 0x004fe80000100a00 */
[----:B------:R0:W-:Y:S04]  /*35560*/  STL.64 [R1+0x4040], R24 ;  /* 0x0040401801007387 */ /* 0x0001e80000100a00 */
[----:B0-----:R-:W2:Y:S04]  /*35570*/  LDL.LU.64 R24, [R1+0x400] ;  /* 0x0004000001187983 */ /* 0x001ea80000300a00 */
[----:B------:R-:W2:Y:S01]  /*35580*/  LDL.LU.64 R26, [R1+0x408] ;  /* 0x00040800011a7983 */ /* 0x000ea20000300a00 */
[----:B----4-:R-:W-:-:S02]  /*35590*/  IMAD R5, R12, 0x100, R15 ;  /* 0x000001000c057824 */ /* 0x010fc400078e020f */
[----:B------:R-:W-:Y:S02]  /*355a0*/  IMAD R6, R13, 0x100, R28 ;  /* 0x000001000d067824 */ /* 0x000fe400078e021c */
[----:B------:R-:W4:Y:S04]  /*355b0*/  LDL.LU R13, [R1+0x980] ;  /* 0x00098000010d7983 */ /* 0x000f280000300800 */
[----:B------:R-:W4:Y:S01]  /*355c0*/  LDL.LU R28, [R1+0x988] ;  /* 0x00098800011c7983 */ /* 0x000f220000300800 */
[----:B------:R-:W-:Y:S02]  /*355d0*/  F2FP.F16.E5M2.UNPACK_B R5, R5 ;  /* 0x00000005ff05723e */ /* 0x000fe400020004ff */
[----:B------:R-:W-:Y:S01]  /*355e0*/  F2FP.F16.E5M2.UNPACK_B R6, R6 ;  /* 0x00000006ff06723e */ /* 0x000fe200020004ff */
[----:B---3--:R-:W-:-:S02]  /*355f0*/  IMAD R4, R14, 0x100, R7 ;  /* 0x000001000e047824 */ /* 0x008fc400078e0207 */
[----:B------:R-:W-:-:S03]  /*35600*/  IMAD R7, R0, 0x100, R29 ;  /* 0x0000010000077824 */ /* 0x000fc600078e021d */
[----:B------:R-:W-:Y:S02]  /*35610*/  F2FP.F16.E5M2.UNPACK_B R4, R4 ;  /* 0x00000004ff04723e */ /* 0x000fe400020004ff */
[----:B------:R-:W-:-:S07]  /*35620*/  F2FP.F16.E5M2.UNPACK_B R7, R7 ;  /* 0x00000007ff07723e */ /* 0x000fce00020004ff */
[C---:B------:R-:W-:Y:S06]  /*35630*/  HMMA.16816.F32 R8, R4.reuse, R22, R8 ;  /* 0x000000160408723c */ /* 0x040fec0000001808 */
[----:B------:R-:W-:-:S15]  /*35640*/  HMMA.16816.F32 R16, R4, R20, R16 ;  /* 0x000000140410723c */ /* 0x000fde0000001810 */
[----:B------:R-:W-:-:S02]  /*35650*/  NOP ;  /* 0x0000000000007918 */ /* 0x000fc40000000000 */
[----:B------:R-:W-:Y:S04]  /*35660*/  STL.64 [R1+0x430], R8 ;  /* 0x0004300801007387 */ /* 0x000fe80000100a00 */
[----:B------:R0:W-:Y:S04]  /*35670*/  STL.64 [R1+0x438], R10 ;  /* 0x0004380a01007387 */ /* 0x0001e80000100a00 */
[----:B0-----:R-:W3:Y:S04]  /*35680*/  LDL.LU.64 R10, [R1+0x4088] ;  /* 0x00408800010a7983 */ /* 0x001ee80000300a00 */
[----:B------:R-:W4:Y:S04]  /*35690*/  LDL.LU.64 R8, [R1+0x4080] ;  /* 0x0040800001087983 */ /* 0x000f280000300a00 */
[----:B------:R-:W-:Y:S04]  /*356a0*/  STL.64 [R1+0x420], R16 ;  /* 0x0004201001007387 */ /* 0x000fe80000100a00 */
[----:B------:R0:W-:Y:S04]  /*356b0*/  STL.64 [R1+0x428], R18 ;  /* 0x0004281201007387 */ /* 0x0001e80000100a00 */
[----:B0-----:R-:W2:Y:S04]  /*356c0*/  LDL.LU.64 R18, [R1+0x4078] ;  /* 0x0040780001127983 */ /* 0x001ea80000300a00 */
[----:B------:R-:W3:Y:S04]  /*356d0*/  LDL.LU.64 R16, [R1+0x4070] ;  /* 0x0040700001107983 */ /* 0x000ee80000300a00 */
        /* <DEDUP_REMOVED lines=9> */
[----:B-1----:R-:W4:Y:S01]  /*35770*/  LDL.LU.64 R22, [R1+0x738] ;  /* 0x0007380001167983 */ /* 0x002f220000300a00 */
[----:B---3--:R-:W-:-:S15]  /*35780*/  HMMA.16816.F32 R24, R4, R16, R24 ;  /* 0x000000100418723c */ /* 0x008fde0000001818 */
[----:B------:R-:W-:-:S08]  /*35790*/  NOP ;  /* 0x0000000000007918 */ /* 0x000fd00000000000 */
[----:B------:R-:W-:Y:S04]  /*357a0*/  STL.64 [R1+0x400], R24 ;  /* 0x0004001801007387 */ /* 0x000fe80000100a00 */
[----:B------:R-:W-:Y:S04]  /*357b0*/  STL.64 [R1+0x408], R26 ;  /* 0x0004081a01007387 */ /* 0x000fe80000100a00 */
[----:B----4-:R-:W-:Y:S04]  /*357c0*/  STL.64 [R1+0x4068], R22 ;  /* 0x0040681601007387 */ /* 0x010fe80000100a00 */
[----:B--2---:R0:W-:Y:S04]  /*357d0*/  STL.64 [R1+0x4060], R20 ;  /* 0x0040601401007387 */ /* 0x0041e80000100a00 */
[----:B0-----:R-:W2:Y:S04]  /*357e0*/  LDL.LU.64 R20, [R1+0x3f0] ;  /* 0x0003f00001147983 */ /* 0x001ea80000300a00 */
[----:B------:R-:W2:Y:S04]  /*357f0*/  LDL.LU.64 R22, [R1+0x3f8] ;  /* 0x0003f80001167983 */ /* 0x000ea80000300a00 */
[----:B------:R-:W3:Y:S04]  /*35800*/  LDL.LU.64 R24, [R1+0x3e0] ;  /* 0x0003e00001187983 */ /* 0x000ee80000300a00 */
[----:B------:R-:W3:Y:S04]  /*35810*/  LDL.LU.64 R26, [R1+0x3e8] ;  /* 0x0003e800011a7983 */ /* 0x000ee80000300a00 */
[----:B------:R0:W-:Y:S04]  /*35820*/  STL.64 [R1+0x4028], R18 ;  /* 0x0040281201007387 */ /* 0x0001e80000100a00 */
[----:B0-----:R-:W4:Y:S04]  /*35830*/  LDL.LU R18, [R1+0x984] ;  /* 0x0009840001127983 */ /* 0x001f280000300800 */
[----:B------:R-:W4:Y:S04]  /*35840*/  LDL.LU R19, [R1+0x98c] ;  /* 0x00098c0001137983 */ /* 0x000f280000300800 */
[----:B------:R0:W-:Y:S04]  /*35850*/  STL.64 [R1+0x4020], R16 ;  /* 0x0040201001007387 */ /* 0x0001e80000100a00 */
[----:B0-----:R-:W4:Y:S04]  /*35860*/  LDL.LU R16, [R1+0x97c] ;  /* 0x00097c0001107983 */ /* 0x001f280000300800 */
[----:B------:R-:W4:Y:S04]  /*35870*/  LDL.LU R17, [R1+0x978] ;  /* 0x0009780001117983 */ /* 0x000f280000300800 */
[----:B------:R-:W3:Y:S04]  /*35880*/  LDL.LU R14, [R1+0x990] ;  /* 0x00099000010e7983 */ /* 0x000ee80000300800 */
[----:B------:R-:W3:Y:S04]  /*35890*/  LDL.LU R15, [R1+0x99c] ;  /* 0x00099c00010f7983 */ /* 0x000ee80000300800 */
[----:B------:R-:W4:Y:S01]  /*358a0*/  LDL.LU R12, [R1+0x998] ;  /* 0x00099800010c7983 */ /* 0x000f220000300800 */
[C---:B--2---:R-:W-:Y:S03]  /*358b0*/  HMMA.16816.F32 R20, R4.reuse, R10, R20 ;  /* 0x0000000a0414723c */ /* 0x044fe60000001814 */
[----:B---3--:R0:W-:Y:S04]  /*358c0*/  STL.64 [R1+0x4038], R14 ;  /* 0x0040380e01007387 */ /* 0x0081e80000100a00 */
[----:B0-----:R-:W2:Y:S04]  /*358d0*/  LDL.LU R14, [R1+0x974] ;  /* 0x00097400010e7983 */ /* 0x001ea80000300800 */
[----:B------:R-:W2:Y:S04]  /*358e0*/  LDL.LU R15, [R1+0x970] ;  /* 0x00097000010f7983 */ /* 0x000ea80000300800 */
[----:B----4-:R-:W-:Y:S04]  /*358f0*/  STL [R1+0x4030], R12 ;  /* 0x0040300c01007387 */ /* 0x010fe80000100800 */
[----:B------:R-:W3:Y:S04]  /*35900*/  LDL.LU R29, [R1+0x9a4] ;  /* 0x0009a400011d7983 */ /* 0x000ee80000300800 */
[----:B------:R-:W3:Y:S04]  /*35910*/  LDL.LU R0, [R1+0x9a0] ;  /* 0x0009a00001007983 */ /* 0x000ee80000300800 */
[----:B------:R-:W-:Y:S04]  /*35920*/  STL.64 [R1+0x3f0], R20 ;  /* 0x0003f01401007387 */ /* 0x000fe80000100a00 */
[----:B------:R0:W-:Y:S04]  /*35930*/  STL.64 [R1+0x3f8], R22 ;  /* 0x0003f81601007387 */ /* 0x0001e80000100a00 */
[----:B0-----:R-:W4:Y:S04]  /*35940*/  LDL.LU.64 R22, [R1+0x4068] ;  /* 0x0040680001167983 */ /* 0x001f280000300a00 */
[----:B------:R-:W4:Y:S01]  /*35950*/  LDL.LU.64 R20, [R1+0x4060] ;  /* 0x0040600001147983 */ /* 0x000f220000300a00 */
[C---:B------:R-:W-:Y:S06]  /*35960*/  HMMA.16816.F32 R24, R4.reuse, R2, R24 ;  /* 0x000000020418723c */ /* 0x040fec0000001818 */
[----:B----4-:R-:W-:-:S15]  /*35970*/  HMMA.16816.F32 R20, R4, R8, R20 ;  /* 0x000000080414723c */ /* 0x010fde0000001814 */
[----:B------:R-:W-:-:S08]  /*35980*/  NOP ;  /* 0x0000000000007918 */ /* 0x000fd00000000000 */
[----:B------:R-:W-:Y:S04]  /*35990*/  STL.64 [R1+0x740], R20 ;  /* 0x0007401401007387 */ /* 0x000fe80000100a00 */
[----:B------:R0:W-:Y:S04]  /*359a0*/  STL.64 [R1+0x748], R22 ;  /* 0x0007481601007387 */ /* 0x0001e80000100a00 */
[----:B0-----:R-:W4:Y:S04]  /*359b0*/  LDL.LU.64 R22, [R1+0x4058] ;  /* 0x0040580001167983 */ /* 0x001f280000300a00 */
[----:B------:R-:W3:Y:S04]  /*359c0*/  LDL.LU.64 R20, [R1+0x4050] ;  /* 0x0040500001147983 */ /* 0x000ee80000300a00 */
[----:B------:R-:W-:Y:S04]  /*359d0*/  STL.64 [R1+0x4008], R10 ;  /* 0x0040080a01007387 */ /* 0x000fe80000100a00 */
[----:B------:R0:W-:Y:S04]  /*359e0*/  STL.64 [R1+0x4000], R8 ;  /* 0x0040000801007387 */ /* 0x0001e80000100a00 */
[----:B0-----:R-:W2:Y:S04]  /*359f0*/  LDL.LU.64 R8, [R1+0x3d0] ;  /* 0x0003d00001087983 */ /* 0x001ea80000300a00 */
[----:B------:R-:W2:Y:S04]  /*35a00*/  LDL.LU.64 R10, [R1+0x3d8] ;  /* 0x0003d800010a7983 */ /* 0x000ea80000300a00 */
[----:B------:R-:W-:Y:S04]  /*35a10*/  STL.64 [R1+0x730], R24 ;  /* 0x0007301801007387 */ /* 0x000fe80000100a00 */
[----:B------:R0:W-:Y:S04]  /*35a20*/  STL.64 [R1+0x738], R26 ;  /* 0x0007381a01007387 */ /* 0x0001e80000100a00 */
[----:B0-----:R-:W4:Y:S04]  /*35a30*/  LDL.LU.64 R26, [R1+0x4048] ;  /* 0x00404800011a7983 */ /* 0x001f280000300a00 */
[----:B------:R-:W2:Y:S02]  /*35a40*/  LDL.LU.64 R24, [R1+0x4040] ;  /* 0x0040400001187983 */ /* 0x000ea40000300a00 */
[----:B--2---:R-:W-:Y:S02]  /*35a50*/  HMMA.16816.F32 R4, R4, R24, R8 ;  /* 0x000000180404723c */ /* 0x004fe40000001808 */
[----:B----4-:R-:W-:Y:S04]  /*35a60*/  STL.64 [R1+0x3fd8], R26 ;  /* 0x003fd81a01007387 */ /* 0x010fe80000100a00 */
[----:B------:R-:W-:-:S15]  /*35a70*/  STL.64 [R1+0x3fd0], R24 ;  /* 0x003fd01801007387 */ /* 0x000fde0000100a00 */
[----:B------:R-:W-:-:S02]  /*35a80*/  NOP ;  /* 0x0000000000007918 */ /* 0x000fc40000000000 */
[----:B------:R0:W-:Y:S04]  /*35a90*/  STL.64 [R1+0x3e0], R4 ;  /* 0x0003e00401007387 */ /* 0x0001e80000100a00 */
[----:B------:R1:W-:Y:S01]  /*35aa0*/  STL.64 [R1+0x3e8], R6 ;  /* 0x0003e80601007387 */ /* 0x0003e20000100a00 */
[----:B0-----:R-:W-:Y:S02]  /*35ab0*/  IMAD R4, R15, 0x100, R14 ;  /* 0x000001000f047824 */ /* 0x001fe400078e020e */
[----:B-1----:R-:W-:Y:S02]  /*35ac0*/  IMAD R6, R13, 0x100, R18 ;  /* 0x000001000d067824 */ /* 0x002fe400078e0212 */
[----:B------:R-:W-:Y:S01]  /*35ad0*/  IMAD R5, R17, 0x100, R16 ;  /* 0x0000010011057824 */ /* 0x000fe200078e0210 */
[----:B------:R-:W2:Y:S04]  /*35ae0*/  LDL.LU.64 R12, [R1+0x720] ;  /* 0x00072000010c7983 */ /* 0x000ea80000300a00 */
[----:B------:R-:W2:Y:S01]  /*35af0*/  LDL.LU.64 R14, [R1+0x728] ;  /* 0x00072800010e7983 */ /* 0x000ea20000300a00 */
[----:B------:R-:W-:-:S03]  /*35b00*/  IMAD R7, R28, 0x100, R19 ;  /* 0x000001001c077824 */ /* 0x000fc600078e0213 */
[----:B------:R-:W3:Y:S04]  /*35b10*/  LDL.LU.64 R16, [R1+0x3c0] ;  /* 0x0003c00001107983 */ /* 0x000ee80000300a00 */
[----:B------:R-:W3:Y:S04]  /*35b20*/  LDL.LU.64 R18, [R1+0x3c8] ;  /* 0x0003c80001127983 */ /* 0x000ee80000300a00 */
[----:B------:R-:W4:Y:S04]  /*35b30*/  LDL.LU.64 R8, [R1+0x3a0] ;  /* 0x0003a00001087983 */ /* 0x000f280000300a00 */
[----:B------:R-:W2:Y:S04]  /*35b40*/  LDL.LU.64 R10, [R1+0x3a8] ;  /* 0x0003a800010a7983 */ /* 0x000ea80000300a00 */
[----:B--2---:R-:W-:Y:S04]  /*35b50*/  STL.64 [R1+0x4018], R10 ;  /* 0x0040180a01007387 */ /* 0x004fe80000100a00 */
[----:B----4-:R0:W-:Y:S04]  /*35b60*/  STL.64 [R1+0x4010], R8 ;  /* 0x0040100801007387 */ /* 0x0101e80000100a00 */
[----:B0-----:R-:W2:Y:S04]  /*35b70*/  LDL.LU.64 R8, [R1+0x3b0] ;  /* 0x0003b00001087983 */ /* 0x001ea80000300a00 */
[----:B------:R-:W2:Y:S04]  /*35b80*/  LDL.LU.64 R10, [R1+0x3b8] ;  /* 0x0003b800010a7983 */ /* 0x000ea80000300a00 */
[----:B------:R-:W4:Y:S04]  /*35b90*/  LDL.LU.64 R24, [R1+0x380] ;  /* 0x0003800001187983 */ /* 0x000f280000300a00 */
[----:B------:R-:W3:Y:S01]  /*35ba0*/  LDL.LU.64 R26, [R1+0x388] ;  /* 0x00038800011a7983 */ /* 0x000ee20000300a00 */
[----:B------:R-:W-:-:S02]  /*35bb0*/  F2FP.F16.E5M2.UNPACK_B R4, R4 ;  /* 0x00000004ff04723e */ /* 0x000fc400020004ff */
[----:B------:R-:W-:Y:S02]  /*35bc0*/  F2FP.F16.E5M2.UNPACK_B R5, R5 ;  /* 0x00000005ff05723e */ /* 0x000fe400020004ff */
[----:B------:R-:W-:Y:S02]  /*35bd0*/  F2FP.F16.E5M2.UNPACK_B R6, R6 ;  /* 0x00000006ff06723e */ /* 0x000fe400020004ff */
[----:B------:R-:W-:-:S07]  /*35be0*/  F2FP.F16.E5M2.UNPACK_B R7, R7 ;  /* 0x00000007ff07723e */ /* 0x000fce00020004ff */
[C---:B------:R-:W-:Y:S01]  /*35bf0*/  HMMA.16816.F32 R12, R4.reuse, R22, R12 ;  /* 0x00000016040c723c */ /* 0x040fe2000000180c */
[----:B---3--:R-:W-:Y:S04]  /*35c00*/  STL.64 [R1+0x3fe8], R26 ;  /* 0x003fe81a01007387 */ /* 0x008fe80000100a00 */
[----:B----4-:R0:W-:Y:S04]  /*35c10*/  STL.64 [R1+0x3fe0], R24 ;  /* 0x003fe01801007387 */ /* 0x0101e80000100a00 */
[----:B0-----:R-:W3:Y:S04]  /*35c20*/  LDL.LU.64 R24, [R1+0x710] ;  /* 0x0007100001187983 */ /* 0x001ee80000300a00 */
[----:B------:R-:W4:Y:S01]  /*35c30*/  LDL.LU.64 R26, [R1+0x718] ;  /* 0x00071800011a7983 */ /* 0x000f220000300a00 */
[C---:B------:R-:W-:Y:S03]  /*35c40*/  HMMA.16816.F32 R16, R4.reuse, R20, R16 ;  /* 0x000000140410723c */ /* 0x040fe60000001810 */
[----:B----4-:R-:W-:Y:S04]  /*35c50*/  STL.64 [R1+0x3ff8], R26 ;  /* 0x003ff81a01007387 */ /* 0x010fe80000100a00 */
[----:B---3--:R0:W-:Y:S04]  /*35c60*/  STL.64 [R1+0x3ff0], R24 ;  /* 0x003ff01801007387 */ /* 0x0081e80000100a00 */
[----:B0-----:R-:W3:Y:S04]  /*35c70*/  LDL.LU.64 R24, [R1+0x390] ;  /* 0x0003900001187983 */ /* 0x001ee80000300a00 */
[----:B------:R-:W3:Y:S04]  /*35c80*/  LDL.LU.64 R26, [R1+0x398] ;  /* 0x00039800011a7983 */ /* 0x000ee80000300a00 */
[----:B------:R-:W-:Y:S04]  /*35c90*/  STL.64 [R1+0x3d0], R12 ;  /* 0x0003d00c01007387 */ /* 0x000fe80000100a00 */
[----:B------:R0:W-:Y:S04]  /*35ca0*/  STL.64 [R1+0x3d8], R14 ;  /* 0x0003d80e01007387 */ /* 0x0001e80000100a00 */
[----:B0-----:R-:W4:Y:S04]  /*35cb0*/  LDL.LU.64 R14, [R1+0x4038] ;  /* 0x00403800010e7983 */ /* 0x001f280000300a00 */
[----:B------:R-:W4:Y:S04]  /*35cc0*/  LDL.LU R12, [R1+0x4030] ;  /* 0x00403000010c7983 */ /* 0x000f280000300800 */
[----:B------:R-:W4:Y:S04]  /*35cd0*/  LDL.LU R28, [R1+0x9ac] ;  /* 0x0009ac00011c7983 */ /* 0x000f280000300800 */
[----:B------:R-:W4:Y:S04]  /*35ce0*/  LDL.LU R13, [R1+0x9a8] ;  /* 0x0009a800010d7983 */ /* 0x000f280000300800 */
[----:B------:R-:W-:Y:S04]  /*35cf0*/  STL.64 [R1+0x3c0], R16 ;  /* 0x0003c01001007387 */ /* 0x000fe80000100a00 */
[----:B------:R0:W-:Y:S04]  /*35d00*/  STL.64 [R1+0x3c8], R18 ;  /* 0x0003c81201007387 */ /* 0x0001e80000100a00 */
[----:B0-----:R-:W2:Y:S04]  /*35d10*/  LDL.LU.64 R18, [R1+0x4028] ;  /* 0x0040280001127983 */ /* 0x001ea80000300a00 */
[----:B------:R-:W3:Y:S01]  /*35d20*/  LDL.LU.64 R16, [R1+0x4020] ;  /* 0x0040200001107983 */ /* 0x000ee20000300a00 */
[----:B--2---:R-:W-:-:S15]  /*35d30*/  HMMA.16816.F32 R8, R4, R18, R8 ;  /* 0x000000120408723c */ /* 0x004fde0000001808 */
[----:B------:R-:W-:-:S08]  /*35d40*/  NOP ;  /* 0x0000000000007918 */ /* 0x000fd00000000000 */
[----:B------:R-:W-:Y:S04]  /*35d50*/  STL.64 [R1+0x3b0], R8 ;  /* 0x0003b00801007387 */ /* 0x000fe80000100a00 */
[----:B------:R0:W-:Y:S04]  /*35d60*/  STL.64 [R1+0x3b8], R10 ;  /* 0x0003b80a01007387 */ /* 0x0001e80000100a00 */
[----:B0-----:R-:W3:Y:S04]  /*35d70*/  LDL.LU.64 R10, [R1+0x4018] ;  /* 0x00401800010a7983 */ /* 0x001ee80000300a00 */
[----:B------:R-:W3:Y:S02]  /*35d80*/  LDL.LU.64 R8, [R1+0x4010] ;  /* 0x0040100001087983 */ /* 0x000ee40000300a00 */
[----:B---3--:R-:W-:-:S15]  /*35d90*/  HMMA.16816.F32 R8, R4, R16, R8 ;  /* 0x000000100408723c */ /* 0x008fde0000001808 */
[----:B------:R-:W-:-:S08]  /*35da0*/  NOP ;  /* 0x0000000000007918 */ /* 0x000fd00000000000 */
[----:B------:R-:W-:Y:S04]  /*35db0*/  STL.64 [R1+0x3a0], R8 ;  /* 0x0003a00801007387 */ /* 0x000fe80000100a00 */
[----:B------:R0:W-:Y:S04]  /*35dc0*/  STL.64 [R1+0x3a8], R10 ;  /* 0x0003a80a01007387 */ /* 0x0001e80000100a00 */
[----:B0-----:R-:W2:Y:S04]  /*35dd0*/  LDL.LU.64 R10, [R1+0x4008] ;  /* 0x00400800010a7983 */ /* 0x001ea80000300a00 */
        /* <DEDUP_REMOVED lines=15> */
[----:B------:R-:W2:Y:S04]  /*35ed0*/  LDL.LU.64 R24, [R1+0x3fe0] ;  /* 0x003fe00001187983 */ /* 0x000ea80000300a00 */
        /* <DEDUP_REMOVED lines=8> */
[----:B0-----:R-:W2:Y:S04]  /*35f60*/  LDL.LU.64 R26, [R1+0x3fd8] ;  /* 0x003fd800011a7983 */ /* 0x001ea80000300a00 */
[----:B------:R-:W3:Y:S02]  /*35f70*/  LDL.LU.64 R24, [R1+0x3fd0] ;  /* 0x003fd00001187983 */ /* 0x000ee40000300a00 */
[----:B---3--:R-:W-:Y:S02]  /*35f80*/  HMMA.16816.F32 R4, R4, R24, R8 ;  /* 0x000000180404723c */ /* 0x008fe40000001808 */
[----:B--2---:R-:W-:Y:S04]  /*35f90*/  STL.64 [R1+0x3f78], R26 ;  /* 0x003f781a01007387 */ /* 0x004fe80000100a00 */
[----:B------:R-:W-:-:S15]  /*35fa0*/  STL.64 [R1+0x3f70], R24 ;  /* 0x003f701801007387 */ /* 0x000fde0000100a00 */
[----:B------:R-:W-:-:S02]  /*35fb0*/  NOP ;  /* 0x0000000000007918 */ /* 0x000fc40000000000 */
[----:B------:R4:W-:Y:S04]  /*35fc0*/  STL.64 [R1+0x380], R4 ;  /* 0x0003800401007387 */ /* 0x0009e80000100a00 */
[----:B------:R-:W-:Y:S04]  /*35fd0*/  STL.64 [R1+0x388], R6 ;  /* 0x0003880601007387 */ /* 0x000fe80000100a00 */
[----:B------:R-:W2:Y:S01]  /*35fe0*/  LDL.LU.64 R16, [R1+0x360] ;  /* 0x0003600001107983 */ /* 0x000ea20000300a00 */
[----:B----4-:R-:W-:-:S03]  /*35ff0*/  IMAD R4, R14, 0x100, R19 ;  /* 0x000001000e047824 */ /* 0x010fc600078e0213 */
[----:B------:R-:W3:Y:S04]  /*36000*/  LDL.LU.64 R18, [R1+0x368] ;  /* 0x0003680001127983 */ /* 0x000ee80000300a00 */
[----:B---3--:R-:W-:Y:S04]  /*36010*/  STL.64 [R1+0x3fc8], R18 ;  /* 0x003fc81201007387 */ /* 0x008fe80000100a00 */
[----:B--2---:R0:W-:Y:S04]  /*36020*/  STL.64 [R1+0x3fc0], R16 ;  /* 0x003fc01001007387 */ /* 0x0041e80000100a00 */
[----:B0-----:R-:W2:Y:S04]  /*36030*/  LDL.LU.64 R16, [R1+0x700] ;  /* 0x0007000001107983 */ /* 0x001ea80000300a00 */
[----:B------:R-:W2:Y:S04]  /*36040*/  LDL.LU.64 R18, [R1+0x708] ;  /* 0x0007080001127983 */ /* 0x000ea80000300a00 */
[----:B------:R-:W3:Y:S04]  /*36050*/  LDL.LU.64 R8, [R1+0x340] ;  /* 0x0003400001087983 */ /* 0x000ee80000300a00 */
[----:B------:R-:W4:Y:S01]  /*36060*/  LDL.LU.64 R10, [R1+0x348] ;  /* 0x00034800010a7983 */ /* 0x000f220000300a00 */
[----:B------:R-:W-:-:S02]  /*36070*/  IMAD R6, R0, 0x100, R29 ;  /* 0x0000010000067824 */ /* 0x000fc400078e021d */
[----:B------:R-:W-:Y:S02]  /*36080*/  IMAD R5, R12, 0x100, R15 ;  /* 0x000001000c057824 */ /* 0x000fe400078e020f */
[----:B------:R-:W-:Y:S01]  /*36090*/  IMAD R7, R13, 0x100, R28 ;  /* 0x000001000d077824 */ /* 0x000fe200078e021c */
[----:B------:R-:W-:Y:S02]  /*360a0*/  F2FP.F16.E5M2.UNPACK_B R4, R4 ;  /* 0x00000004ff04723e */ /* 0x000fe400020004ff */
[----:B------:R-:W-:Y:S02]  /*360b0*/  F2FP.F16.E5M2.UNPACK_B R6, R6 ;  /* 0x00000006ff06723e */ /* 0x000fe400020004ff */
[----:B------:R-:W-:Y:S02]  /*360c0*/  F2FP.F16.E5M2.UNPACK_B R5, R5 ;  /* 0x00000005ff05723e */ /* 0x000fe400020004ff */
[----:B------:R-:W-:Y:S01]  /*360d0*/  F2FP.F16.E5M2.UNPACK_B R7, R7 ;  /* 0x00000007ff07723e */ /* 0x000fe200020004ff */
[----:B----4-:R-:W-:Y:S04]  /*360e0*/  STL.64 [R1+0x3fa8], R10 ;  /* 0x003fa80a01007387 */ /* 0x010fe80000100a00 */
[----:B---3--:R0:W-:Y:S04]  /*360f0*/  STL.64 [R1+0x3fa0], R8 ;  /* 0x003fa00801007387 */ /* 0x0081e80000100a00 */
[----:B0-----:R-:W3:Y:S04]  /*36100*/  LDL.LU.64 R8, [R1+0x350] ;  /* 0x0003500001087983 */ /* 0x001ee80000300a00 */
[----:B------:R-:W3:Y:S04]  /*36110*/  LDL.LU.64 R10, [R1+0x358] ;  /* 0x00035800010a7983 */ /* 0x000ee80000300a00 */
[----:B------:R-:W4:Y:S04]  /*36120*/  LDL.LU R29, [R1+0x9c4] ;  /* 0x0009c400011d7983 */ /* 0x000f280000300800 */
[----:B------:R-:W4:Y:S04]  /*36130*/  LDL.LU R0, [R1+0x9c0] ;  /* 0x0009c00001007983 */ /* 0x000f280000300800 */
[----:B------:R-:W3:Y:S04]  /*36140*/  LDL.LU.64 R24, [R1+0x6f0] ;  /* 0x0006f00001187983 */ /* 0x000ee80000300a00 */
[----:B------:R-:W4:Y:S01]  /*36150*/  LDL.LU.64 R26, [R1+0x6f8] ;  /* 0x0006f800011a7983 */ /* 0x000f220000300a00 */
[C---:B--2---:R-:W-:Y:S03]  /*36160*/  HMMA.16816.F32 R16, R4.reuse, R22, R16 ;  /* 0x000000160410723c */ /* 0x044fe60000001810 */
[----:B----4-:R-:W-:Y:S04]  /*36170*/  STL.64 [R1+0x3f88], R26 ;  /* 0x003f881a01007387 */ /* 0x010fe80000100a00 */
[----:B---3--:R0:W-:Y:S04]  /*36180*/  STL.64 [R1+0x3f80], R24 ;  /* 0x003f801801007387 */ /* 0x0081e80000100a00 */
        /* <DEDUP_REMOVED lines=27> */
[----:B0-----:R-:W3:Y:S04]  /*36340*/  LDL.LU R18, [R1+0x9bc] ;  /* 0x0009bc0001127983 */ /* 0x001ee80000300800 */
[----:B------:R-:W3:Y:S04]  /*36350*/  LDL.LU R19, [R1+0x9b8] ;  /* 0x0009b80001137983 */ /* 0x000ee80000300800 */
[----:B------:R0:W-:Y:S04]  /*36360*/  STL.64 [R1+0x3f50], R16 ;  /* 0x003f501001007387 */ /* 0x0001e80000100a00 */
[----:B0-----:R-:W3:Y:S04]  /*36370*/  LDL.LU R16, [R1+0x9b4] ;  /* 0x0009b40001107983 */ /* 0x001ee80000300800 */
[----:B------:R-:W3:Y:S01]  /*36380*/  LDL.LU R17, [R1+0x9b0] ;  /* 0x0009b00001117983 */ /* 0x000ee20000300800 */
        /* <DEDUP_REMOVED lines=19> */
[----:B------:R3:W-:Y:S02]  /*364c0*/  STL.64 [R1+0x6f8], R10 ;  /* 0x0006f80a01007387 */ /* 0x0007e40000100a00 */
[----:B---3--:R-:W-:Y:S02]  /*364d0*/  HMMA.16816.F32 R8, R4, R24, R12 ;  /* 0x000000180408723c */ /* 0x008fe4000000180c */
[----:B------:R-:W3:Y:S04]  /*364e0*/  LDL.LU R7, [R1+0x9c8] ;  /* 0x0009c80001077983 */ /* 0x000ee80000300800 */
[----:B--2---:R-:W-:-:S15]  /*364f0*/  STL.64 [R1+0x3f18], R26 ;  /* 0x003f181a01007387 */ /* 0x004fde0000100a00 */
[----:B------:R-:W-:-:S02]  /*36500*/  NOP ;  /* 0x0000000000007918 */ /* 0x000fc40000000000 */
[----:B------:R-:W-:Y:S04]  /*36510*/  STL.64 [R1+0x320], R8 ;  /* 0x0003200801007387 */ /* 0x000fe80000100a00 */
[----:B------:R-:W-:Y:S04]  /*36520*/  STL.64 [R1+0x328], R10 ;  /* 0x0003280a01007387 */ /* 0x000fe80000100a00 */
[----:B------:R-:W-:Y:S04]  /*36530*/  STL.64 [R1+0x3f10], R24 ;  /* 0x003f101801007387 */ /* 0x000fe80000100a00 */
[----:B------:R-:W2:Y:S04]  /*36540*/  LDL.LU R14, [R1+0x9d0] ;  /* 0x0009d000010e7983 */ /* 0x000ea80000300800 */
[----:B------:R-:W2:Y:S04]  /*36550*/  LDL.LU R15, [R1+0x9dc] ;  /* 0x0009dc00010f7983 */ /* 0x000ea80000300800 */
[----:B------:R-:W4:Y:S04]  /*36560*/  LDL.LU R12, [R1+0x9d8] ;  /* 0x0009d800010c7983 */ /* 0x000f280000300800 */
[----:B------:R-:W3:Y:S04]  /*36570*/  LDL.LU R28, [R1+0x9e4] ;  /* 0x0009e400011c7983 */ /* 0x000ee80000300800 */
[----:B------:R-:W4:Y:S01]  /*36580*/  LDL.LU R13, [R1+0x9e0] ;  /* 0x0009e000010d7983 */ /* 0x000f220000300800 */
[----:B------:R-:W-:-:S02]  /*36590*/  IMAD R4, R17, 0x100, R16 ;  /* 0x0000010011047824 */ /* 0x000fc400078e0210 */
[----:B------:R-:W-:Y:S01]  /*365a0*/  IMAD R5, R19, 0x100, R18 ;  /* 0x0000010013057824 */ /* 0x000fe200078e0212 */
[----:B--2---:R0:W-:Y:S04]  /*365b0*/  STL.64 [R1+0x3f08], R14 ;  /* 0x003f080e01007387 */ /* 0x0041e80000100a00 */
[----:B0-----:R-:W3:Y:S04]  /*365c0*/  LDL.LU R15, [R1+0x9cc] ;  /* 0x0009cc00010f7983 */ /* 0x001ee80000300800 */
[----:B----4-:R-:W-:Y:S04]  /*365d0*/  STL.64 [R1+0x3f00], R12 ;  /* 0x003f000c01007387 */ /* 0x010fe80000100a00 */
[----:B------:R-:W2:Y:S04]  /*365e0*/  LDL.LU.64 R16, [R1+0x300] ;  /* 0x0003000001107983 */ /* 0x000ea80000300a00 */
[----:B------:R-:W4:Y:S04]  /*365f0*/  LDL.LU.64 R18, [R1+0x308] ;  /* 0x0003080001127983 */ /* 0x000f280000300a00 */
[----:B----4-:R-:W-:Y:S04]  /*36600*/  STL.64 [R1+0x3f68], R18 ;  /* 0x003f681201007387 */ /* 0x010fe80000100a00 */
[----:B--2---:R0:W-:Y:S04]  /*36610*/  STL.64 [R1+0x3f60], R16 ;  /* 0x003f601001007387 */ /* 0x0041e80000100a00 */
[----:B0-----:R-:W2:Y:S04]  /*36620*/  LDL.LU.64 R16, [R1+0x6e0] ;  /* 0x0006e00001107983 */ /* 0x001ea80000300a00 */
[----:B------:R-:W2:Y:S04]  /*36630*/  LDL.LU.64 R18, [R1+0x6e8] ;  /* 0x0006e80001127983 */ /* 0x000ea80000300a00 */
[----:B------:R-:W4:Y:S04]  /*36640*/  LDL.LU.64 R8, [R1+0x2e0] ;  /* 0x0002e00001087983 */ /* 0x000f280000300a00 */
[----:B------:R-:W2:Y:S01]  /*36650*/  LDL.LU.64 R10, [R1+0x2e8] ;  /* 0x0002e800010a7983 */ /* 0x000ea20000300a00 */
[----:B------:R-:W-:-:S02]  /*36660*/  IMAD R6, R0, 0x100, R29 ;  /* 0x0000010000067824 */ /* 0x000fc400078e021d */
[----:B---3--:R-:W-:Y:S01]  /*36670*/  IMAD R7, R7, 0x100, R15 ;  /* 0x0000010007077824 */ /* 0x008fe200078e020f */
[----:B------:R-:W-:Y:S02]  /*36680*/  F2FP.F16.E5M2.UNPACK_B R4, R4 ;  /* 0x00000004ff04723e */ /* 0x000fe400020004ff */
[----:B------:R-:W-:Y:S02]  /*36690*/  F2FP.F16.E5M2.UNPACK_B R5, R5 ;  /* 0x00000005ff05723e */ /* 0x000fe400020004ff */
[----:B------:R-:W-:Y:S02]  /*366a0*/  F2FP.F16.E5M2.UNPACK_B R6, R6 ;  /* 0x00000006ff06723e */ /* 0x000fe400020004ff */
[----:B------:R-:W-:Y:S01]  /*366b0*/  F2FP.F16.E5M2.UNPACK_B R7, R7 ;  /* 0x00000007ff07723e */ /* 0x000fe200020004ff */
[----:B--2---:R-:W-:Y:S04]  /*366c0*/  STL.64 [R1+0x3f48], R10 ;  /* 0x003f480a01007387 */ /* 0x004fe80000100a00 */
[----:B----4-:R0:W-:Y:S04]  /*366d0*/  STL.64 [R1+0x3f40], R8 ;  /* 0x003f400801007387 */ /* 0x0101e80000100a00 */
[----:B0-----:R-:W2:Y:S04]  /*366e0*/  LDL.LU.64 R8, [R1+0x2f0] ;  /* 0x0002f00001087983 */ /* 0x001ea80000300a00 */
[----:B------:R-:W2:Y:S04]  /*366f0*/  LDL.LU.64 R10, [R1+0x2f8] ;  /* 0x0002f800010a7983 */ /* 0x000ea80000300a00 */
[----:B------:R-:W3:Y:S04]  /*36700*/  LDL.LU.64 R24, [R1+0x6d0] ;  /* 0x0006d00001187983 */ /* 0x000ee80000300a00 */
[----:B------:R-:W4:Y:S01]  /*36710*/  LDL.LU.64 R26, [R1+0x6d8] ;  /* 0x0006d800011a7983 */ /* 0x000f220000300a00 */
[C---:B------:R-:W-:Y:S03]  /*36720*/  HMMA.16816.F32 R16, R4.reuse, R22, R16 ;  /* 0x000000160410723c */ /* 0x040fe60000001810 */
[----:B----4-:R-:W-:Y:S04]  /*36730*/  STL.64 [R1+0x3f28], R26 ;  /* 0x003f281a01007387 */ /* 0x010fe80000100a00 */
[----:B---3--:R0:W-:Y:S04]  /*36740*/  STL.64 [R1+0x3f20], R24 ;  /* 0x003f201801007387 */ /* 0x0081e80000100a00 */
[----:B0-----:R-:W3:Y:S04]  /*36750*/  LDL.LU.64 R24, [R1+0x2d0] ;  /* 0x0002d00001187983 */ /* 0x001ee80000300a00 */
[----:B------:R-:W3:Y:S04]  /*36760*/  LDL.LU.64 R26, [R1+0x2d8] ;  /* 0x0002d800011a7983 */ /* 0x000ee80000300a00 */
[----:B------:R-:W4:Y:S04]  /*36770*/  LDL.LU R29, [R1+0x9ec] ;  /* 0x0009ec00011d7983 */ /* 0x000f280000300800 */
[----:B------:R-:W4:Y:S04]  /*36780*/  LDL.LU R0, [R1+0x9e8] ;  /* 0x0009e80001007983 */ /* 0x000f280000300800 */
[----:B------:R-:W4:Y:S04]  /*36790*/  LDL.LU.64 R12, [R1+0x2b0] ;  /* 0x0002b000010c7983 */ /* 0x000f280000300a00 */
[----:B------:R-:W4:Y:S04]  /*367a0*/  LDL.LU.64 R14, [R1+0x2b8] ;  /* 0x0002b800010e7983 */ /* 0x000f280000300a00 */
        /* <DEDUP_REMOVED lines=37> */
[----:B------:R-:W3:Y:S01]  /*36a00*/  LDL.LU.64 R24, [R1+0x3f10] ;  /* 0x003f100001187983 */ /* 0x000ee20000300a00 */
[C---:B----4-:R-:W-:Y:S03]  /*36a10*/  HMMA.16816.F32 R16, R4.reuse, R2, R16 ;  /* 0x000000020410723c */ /* 0x050fe60000001810 */
[----:B------:R-:W-:Y:S04]  /*36a20*/  STL.64 [R1+0x3ef8], R10 ;  /* 0x003ef80a01007387 */ /* 0x000fe80000100a00 */
[----:B------:R0:W-:Y:S04]  /*36a30*/  STL.64 [R1+0x3ef0], R8 ;  /* 0x003ef00801007387 */ /* 0x0001e80000100a00 */
[----:B0-----:R-:W4:Y:S04]  /*36a40*/  LDL.LU.64 R8, [R1+0x6c0] ;  /* 0x0006c00001087983 */ /* 0x001f280000300a00 */
[----:B------:R-:W4:Y:S08]  /*36a50*/  LDL.LU.64 R10, [R1+0x6c8] ;  /* 0x0006c800010a7983 */ /* 0x000f300000300a00 */
[----:B------:R0:W-:Y:S04]  /*36a60*/  STL.64 [R1+0x6d0], R16 ;  /* 0x0006d01001007387 */ /* 0x0001e80000100a00 */
[----:B------:R1:W-:Y:S04]  /*36a70*/  STL.64 [R1+0x6d8], R18 ;  /* 0x0006d81201007387 */ /* 0x0003e80000100a00 */
[----:B0-----:R-:W4:Y:S04]  /*36a80*/  LDL.LU.64 R16, [R1+0x2a0] ;  /* 0x0002a00001107983 */ /* 0x001f280000300a00 */
[----:B-1----:R-:W4:Y:S01]  /*36a90*/  LDL.LU.64 R18, [R1+0x2a8] ;  /* 0x0002a80001127983 */ /* 0x002f220000300a00 */
[----:B---3--:R-:W-:Y:S03]  /*36aa0*/  HMMA.16816.F32 R4, R4, R24, R12 ;  /* 0x000000180404723c */ /* 0x008fe6000000180c */
[----:B------:R-:W3:Y:S04]  /*36ab0*/  LDL.LU.64 R14, [R1+0x3f08] ;  /* 0x003f0800010e7983 */ /* 0x000ee80000300a00 */
[----:B------:R-:W3:-:S15]  /*36ac0*/  LDL.LU.64 R12, [R1+0x3f00] ;  /* 0x003f0000010c7983 */ /* 0x000ede0000300a00 */
[----:B------:R-:W-:-:S01]  /*36ad0*/  NOP ;  /* 0x0000000000007918 */ /* 0x000fc20000000000 */
[----:B------:R-:W-:Y:S04]  /*36ae0*/  STL.64 [R1+0x2c0], R4 ;  /* 0x0002c00401007387 */ /* 0x000fe80000100a00 */
[----:B------:R0:W-:Y:S04]  /*36af0*/  STL.64 [R1+0x2c8], R6 ;  /* 0x0002c80601007387 */ /* 0x0001e80000100a00 */
[----:B0-----:R-:W4:Y:S04]  /*36b00*/  LDL.LU R7, [R1+0x9d4] ;  /* 0x0009d40001077983 */ /* 0x001f280000300800 */
[----:B--2---:R-:W-:Y:S04]  /*36b10*/  STL.64 [R1+0x3eb8], R26 ;  /* 0x003eb81a01007387 */ /* 0x004fe80000100a00 */
[----:B------:R0:W-:Y:S04]  /*36b20*/  STL.64 [R1+0x3eb0], R24 ;  /* 0x003eb01801007387 */ /* 0x0001e80000100a00 */
[----:B0-----:R-:W2:Y:S04]  /*36b30*/  LDL.LU.64 R24, [R1+0x290] ;  /* 0x0002900001187983 */ /* 0x001ea80000300a00 */
[----:B------:R-:W2:Y:S01]  /*36b40*/  LDL.LU.64 R26, [R1+0x298] ;  /* 0x00029800011a7983 */ /* 0x000ea20000300a00 */
[----:B---3--:R-:W-:-:S02]  /*36b50*/  IMAD R5, R12, 0x100, R15 ;  /* 0x000001000c057824 */ /* 0x008fc400078e020f */
[----:B------:R-:W-:Y:S02]  /*36b60*/  IMAD R6, R13, 0x100, R28 ;  /* 0x000001000d067824 */ /* 0x000fe400078e021c */
[----:B------:R-:W3:Y:S01]  /*36b70*/  LDL.LU.64 R12, [R1+0x280] ;  /* 0x00028000010c7983 */ /* 0x000ee20000300a00 */
[----:B------:R-:W-:Y:S02]  /*36b80*/  F2FP.F16.E5M2.UNPACK_B R5, R5 ;  /* 0x00000005ff05723e */ /* 0x000fe400020004ff */
[----:B------:R-:W-:Y:S01]  /*36b90*/  F2FP.F16.E5M2.UNPACK_B R6, R6 ;  /* 0x00000006ff06723e */ /* 0x000fe200020004ff */
[----:B----4-:R-:W-:Y:S02]  /*36ba0*/  IMAD R4, R14, 0x100, R7 ;  /* 0x000001000e047824 */ /* 0x010fe400078e0207 */
[----:B------:R-:W-:Y:S01]  /*36bb0*/  IMAD R7, R0, 0x100, R29 ;  /* 0x0000010000077824 */ /* 0x000fe200078e021d */
[----:B------:R-:W3:Y:S02]  /*36bc0*/  LDL.LU.64 R14, [R1+0x288] ;  /* 0x00028800010e7983 */ /* 0x000ee40000300a00 */
[----:B------:R-:W-:-:S02]  /*36bd0*/  F2FP.F16.E5M2.UNPACK_B R4, R4 ;  /* 0x00000004ff04723e */ /* 0x000fc400020004ff */
[----:B------:R-:W-:-:S07]  /*36be0*/  F2FP.F16.E5M2.UNPACK_B R7, R7 ;  /* 0x00000007ff07723e */ /* 0x000fce00020004ff */
[C---:B------:R-:W-:Y:S06]  /*36bf0*/  HMMA.16816.F32 R8, R4.reuse, R22, R8 ;  /* 0x000000160408723c */ /* 0x040fec0000001808 */
[----:B------:R-:W-:-:S15]  /*36c00*/  HMMA.16816.F32 R16, R4, R20, R16 ;  /* 0x000000140410723c */ /* 0x000fde0000001810 */
[----:B------:R-:W-:-:S02]  /*36c10*/  NOP ;  /* 0x0000000000007918 */ /* 0x000fc40000000000 */
[----:B------:R-:W-:Y:S04]  /*36c20*/  STL.64 [R1+0x2b0], R8 ;  /* 0x0002b00801007387 */ /* 0x000fe80000100a00 */
[----:B------:R0:W-:Y:S04]  /*36c30*/  STL.64 [R1+0x2b8], R10 ;  /* 0x0002b80a01007387 */ /* 0x0001e80000100a00 */
[----:B0-----:R-:W4:Y:S04]  /*36c40*/  LDL.LU.64 R10, [R1+0x3ef8] ;  /* 0x003ef800010a7983 */ /* 0x001f280000300a00 */
[----:B------:R-:W4:Y:S04]  /*36c50*/  LDL.LU.64 R8, [R1+0x3ef0] ;  /* 0x003ef00001087983 */ /* 0x000f280000300a00 */
[----:B------:R-:W-:Y:S04]  /*36c60*/  STL.64 [R1+0x2a0], R16 ;  /* 0x0002a01001007387 */ /* 0x000fe80000100a00 */
[----:B------:R0:W-:Y:S04]  /*36c70*/  STL.64 [R1+0x2a8], R18 ;  /* 0x0002a81201007387 */ /* 0x0001e80000100a00 */
[----:B0-----:R-:W2:Y:S04]  /*36c80*/  LDL.LU.64 R18, [R1+0x3ee8] ;  /* 0x003ee80001127983 */ /* 0x001ea80000300a00 */
[----:B------:R-:W3:Y:S04]  /*36c90*/  LDL.LU.64 R16, [R1+0x3ee0] ;  /* 0x003ee00001107983 */ /* 0x000ee80000300a00 */
[----:B------:R-:W-:Y:S04]  /*36ca0*/  STL.64 [R1+0x3ec8], R22 ;  /* 0x003ec81601007387 */ /* 0x000fe80000100a00 */
[----:B------:R0:W-:Y:S04]  /*36cb0*/  STL.64 [R1+0x3ec0], R20 ;  /* 0x003ec01401007387 */ /* 0x0001e80000100a00 */
[----:B0-----:R-:W4:Y:S04]  /*36cc0*/  LDL.LU.64 R20, [R1+0x6b0] ;  /* 0x0006b00001147983 */ /* 0x001f280000300a00 */
[----:B------:R-:W2:Y:S04]  /*36cd0*/  LDL.LU.64 R22, [R1+0x6b8] ;  /* 0x0006b80001167983 */ /* 0x000ea80000300a00 */
[----:B--2---:R-:W-:Y:S04]  /*36ce0*/  STL.64 [R1+0x3ed8], R22 ;  /* 0x003ed81601007387 */ /* 0x004fe80000100a00 */
[----:B----4-:R0:W-:Y:S04]  /*36cf0*/  STL.64 [R1+0x3ed0], R20 ;  /* 0x003ed01401007387 */ /* 0x0101e80000100a00 */
[----:B0-----:R-:W2:Y:S04]  /*36d00*/  LDL.LU.64 R20, [R1+0x270] ;  /* 0x0002700001147983 */ /* 0x001ea80000300a00 */
[----:B------:R-:W2:Y:S01]  /*36d10*/  LDL.LU.64 R22, [R1+0x278] ;  /* 0x0002780001167983 */ /* 0x000ea20000300a00 */
[C---:B------:R-:W-:Y:S06]  /*36d20*/  HMMA.16816.F32 R24, R4.reuse, R18, R24 ;  /* 0x000000120418723c */ /* 0x040fec0000001818 */
[----:B---3--:R-:W-:-:S15]  /*36d30*/  HMMA.16816.F32 R12, R4, R16, R12 ;  /* 0x00000010040c723c */ /* 0x008fde000000180c */
[----:B------:R-:W-:-:S02]  /*36d40*/  NOP ;  /* 0x0000000000007918 */ /* 0x000fc40000000000 */
[----:B------:R0:W-:Y:S04]  /*36d50*/  STL.64 [R1+0x290], R24 ;  /* 0x0002901801007387 */ /* 0x0001e80000100a00 */
[----:B------:R1:W-:Y:S04]  /*36d60*/  STL.64 [R1+0x298], R26 ;  /* 0x0002981a01007387 */ /* 0x0003e80000100a00 */
[----:B0-----:R-:W3:Y:S04]  /*36d70*/  LDL.LU.64 R24, [R1+0x260] ;  /* 0x0002600001187983 */ /* 0x001ee80000300a00 */
[----:B-1----:R-:W3:Y:S04]  /*36d80*/  LDL.LU.64 R26, [R1+0x268] ;  /* 0x00026800011a7983 */ /* 0x002ee80000300a00 */
[----:B------:R-:W-:Y:S04]  /*36d90*/  STL.64 [R1+0x280], R12 ;  /* 0x0002800c01007387 */ /* 0x000fe80000100a00 */
[----:B------:R-:W-:Y:S04]  /*36da0*/  STL.64 [R1+0x288], R14 ;  /* 0x0002880e01007387 */ /* 0x000fe80000100a00 */
        /* <DEDUP_REMOVED lines=8> */
[----:B------:R-:W4:Y:S04]  /*36e30*/  LDL.LU R28, [R1+0xa18] ;  /* 0x000a1800011c7983 */ /* 0x000f280000300800 */
[----:B------:R-:W4:Y:S04]  /*36e40*/  LDL.LU R29, [R1+0xa24] ;  /* 0x000a2400011d7983 */ /* 0x000f280000300800 */
[----:B------:R-:W4:Y:S01]  /*36e50*/  LDL.LU R0, [R1+0xa20] ;  /* 0x000a200001007983 */ /* 0x000f220000300800 */
[----:B--2---:R-:W-:-:S15]  /*36e60*/  HMMA.16816.F32 R20, R4, R10, R20 ;  /* 0x0000000a0414723c */ /* 0x004fde0000001814 */
[----:B------:R-:W-:-:S08]  /*36e70*/  NOP ;  /* 0x0000000000007918 */ /* 0x000fd00000000000 */
[----:B------:R-:W-:Y:S04]  /*36e80*/  STL.64 [R1+0x270], R20 ;  /* 0x0002701401007387 */ /* 0x000fe80000100a00 */
[----:B------:R0:W-:Y:S04]  /*36e90*/  STL.64 [R1+0x278], R22 ;  /* 0x0002781601007387 */ /* 0x0001e80000100a00 */
[----:B0-----:R-:W2:Y:S04]  /*36ea0*/  LDL.LU.64 R22, [R1+0x3ed8] ;  /* 0x003ed80001167983 */ /* 0x001ea80000300a00 */
[----:B------:R-:W2:Y:S01]  /*36eb0*/  LDL.LU.64 R20, [R1+0x3ed0] ;  /* 0x003ed00001147983 */ /* 0x000ea20000300a00 */
[C---:B---3--:R-:W-:Y:S06]  /*36ec0*/  HMMA.16816.F32 R24, R4.reuse, R2, R24 ;  /* 0x000000020418723c */ /* 0x048fec0000001818 */
[----:B--2---:R-:W-:-:S15]  /*36ed0*/  HMMA.16816.F32 R20, R4, R8, R20 ;  /* 0x000000080414723c */ /* 0x004fde0000001814 */
[----:B------:R-:W-:-:S08]  /*36ee0*/  NOP ;  /* 0x0000000000007918 */ /* 0x000fd00000000000 */
[----:B------:R-:W-:Y:S04]  /*36ef0*/  STL.64 [R1+0x6c0], R20 ;  /* 0x0006c01401007387 */ /* 0x000fe80000100a00 */
[----:B------:R0:W-:Y:S04]  /*36f00*/  STL.64 [R1+0x6c8], R22 ;  /* 0x0006c81601007387 */ /* 0x0001e80000100a00 */
[----:B0-----:R-:W2:Y:S04]  /*36f10*/  LDL.LU.64 R22, [R1+0x3ec8] ;  /* 0x003ec80001167983 */ /* 0x001ea80000300a00 */
[----:B------:R-:W3:Y:S04]  /*36f20*/  LDL.LU.64 R20, [R1+0x3ec0] ;  /* 0x003ec00001147983 */ /* 0x000ee80000300a00 */
[----:B------:R-:W-:Y:S04]  /*36f30*/  STL.64 [R1+0x3e78], R10 ;  /* 0x003e780a01007387 */ /* 0x000fe80000100a00 */
[----:B------:R0:W-:Y:S04]  /*36f40*/  STL.64 [R1+0x3e70], R8 ;  /* 0x003e700801007387 */ /* 0x0001e80000100a00 */
[----:B0-----:R-:W2:Y:S04]  /*36f50*/  LDL.LU.64 R8, [R1+0x250] ;  /* 0x0002500001087983 */ /* 0x001ea80000300a00 */
[----:B------:R-:W2:Y:S04]  /*36f60*/  LDL.LU.64 R10, [R1+0x258] ;  /* 0x00025800010a7983 */ /* 0x000ea80000300a00 */
[----:B------:R-:W-:Y:S04]  /*36f70*/  STL.64 [R1+0x6b0], R24 ;  /* 0x0006b01801007387 */ /* 0x000fe80000100a00 */
[----:B------:R0:W-:Y:S04]  /*36f80*/  STL.64 [R1+0x6b8], R26 ;  /* 0x0006b81a01007387 */ /* 0x0001e80000100a00 */
[----:B0-----:R-:W3:Y:S04]  /*36f90*/  LDL.LU.64 R26, [R1+0x3eb8] ;  /* 0x003eb800011a7983 */ /* 0x001ee80000300a00 */
[----:B------:R-:W2:Y:S04]  /*36fa0*/  LDL.LU.64 R24, [R1+0x3eb0] ;  /* 0x003eb00001187983 */ /* 0x000ea80000300a00 */
[----:B------:R-:W3:Y:S04]  /*36fb0*/  LDL.LU R12, [R1+0xa2c] ;  /* 0x000a2c00010c7983 */ /* 0x000ee80000300800 */
[----:B------:R-:W3:Y:S04]  /*36fc0*/  LDL.LU R13, [R1+0xa28] ;  /* 0x000a2800010d7983 */ /* 0x000ee80000300800 */
[----:B----4-:R0:W-:Y:S04]  /*36fd0*/  STL.64 [R1+0x3e48], R14 ;  /* 0x003e480e01007387 */ /* 0x0101e80000100a00 */
[----:B0-----:R-:W4:Y:S04]  /*36fe0*/  LDL.LU R14, [R1+0xa0c] ;  /* 0x000a0c00010e7983 */ /* 0x001f280000300800 */
[----:B------:R-:W4:Y:S01]  /*36ff0*/  LDL.LU R15, [R1+0xa08] ;  /* 0x000a0800010f7983 */ /* 0x000f220000300800 */
[----:B--2---:R-:W-:Y:S03]  /*37000*/  HMMA.16816.F32 R4, R4, R24, R8 ;  /* 0x000000180404723c */ /* 0x004fe60000001808 */
[----:B---3--:R0:W-:Y:S04]  /*37010*/  STL.64 [R1+0x3e40], R12 ;  /* 0x003e400c01007387 */ /* 0x0081e80000100a00 */
[----:B0-----:R-:W2:Y:S04]  /*37020*/  LDL.LU R12, [R1+0xa04] ;  /* 0x000a0400010c7983 */ /* 0x001ea80000300800 */
[----:B------:R-:W2:Y:S04]  /*37030*/  LDL.LU R13, [R1+0xa00] ;  /* 0x000a0000010d7983 */ /* 0x000ea80000300800 */
[----:B------:R-:W-:Y:S04]  /*37040*/  STL.64 [R1+0x3e58], R26 ;  /* 0x003e581a01007387 */ /* 0x000fe80000100a00 */
[----:B------:R-:W-:Y:S04]  /*37050*/  STL.64 [R1+0x3e50], R24 ;  /* 0x003e501801007387 */ /* 0x000fe80000100a00 */
[----:B------:R0:W-:Y:S04]  /*37060*/  STL.64 [R1+0x260], R4 ;  /* 0x0002600401007387 */ /* 0x0001e80000100a00 */
[----:B------:R-:W-:Y:S01]  /*37070*/  STL.64 [R1+0x268], R6 ;  /* 0x0002680601007387 */ /* 0x000fe20000100a00 */
[----:B0-----:R-:W-:-:S02]  /*37080*/  IMAD R4, R17, 0x100, R16 ;  /* 0x0000010011047824 */ /* 0x001fc400078e0210 */
[----:B------:R-:W-:Y:S01]  /*37090*/  IMAD R5, R19, 0x100, R18 ;  /* 0x0000010013057824 */ /* 0x000fe200078e0212 */
[----:B------:R-:W3:Y:S04]  /*370a0*/  LDL.LU.64 R16, [R1+0x240] ;  /* 0x0002400001107983 */ /* 0x000ee80000300a00 */
[----:B------:R-:W4:Y:S04]  /*370b0*/  LDL.LU.64 R18, [R1+0x248] ;  /* 0x0002480001127983 */ /* 0x000f280000300a00 */
[----:B----4-:R-:W-:Y:S04]  /*370c0*/  STL.64 [R1+0x3ea8], R18 ;  /* 0x003ea81201007387 */ /* 0x010fe80000100a00 */
[----:B---3--:R0:W-:Y:S04]  /*370d0*/  STL.64 [R1+0x3ea0], R16 ;  /* 0x003ea01001007387 */ /* 0x0081e80000100a00 */
[----:B0-----:R-:W3:Y:S04]  /*370e0*/  LDL.LU.64 R16, [R1+0x6a0] ;  /* 0x0006a00001107983 */ /* 0x001ee80000300a00 */
[----:B------:R-:W3:Y:S04]  /*370f0*/  LDL.LU.64 R18, [R1+0x6a8] ;  /* 0x0006a80001127983 */ /* 0x000ee80000300a00 */
[----:B------:R-:W4:Y:S04]  /*37100*/  LDL.LU.64 R8, [R1+0x220] ;  /* 0x0002200001087983 */ /* 0x000f280000300a00 */
[----:B------:R-:W3:Y:S01]  /*37110*/  LDL.LU.64 R10, [R1+0x228] ;  /* 0x00022800010a7983 */ /* 0x000ee20000300a00 */
[----:B--2---:R-:W-:-:S02]  /*37120*/  IMAD R6, R13, 0x100, R12 ;  /* 0x000001000d067824 */ /* 0x004fc400078e020c */
[----:B------:R-:W-:Y:S01]  /*37130*/  IMAD R7, R15, 0x100, R14 ;  /* 0x000001000f077824 */ /* 0x000fe200078e020e */
[----:B------:R-:W-:Y:S02]  /*37140*/  F2FP.F16.E5M2.UNPACK_B R4, R4 ;  /* 0x00000004ff04723e */ /* 0x000fe400020004ff */
[----:B------:R-:W-:Y:S02]  /*37150*/  F2FP.F16.E5M2.UNPACK_B R5, R5 ;  /* 0x00000005ff05723e */ /* 0x000fe400020004ff */
[----:B------:R-:W-:Y:S02]  /*37160*/  F2FP.F16.E5M2.UNPACK_B R6, R6 ;  /* 0x00000006ff06723e */ /* 0x000fe400020004ff */
[----:B------:R-:W-:Y:S01]  /*37170*/  F2FP.F16.E5M2.UNPACK_B R7, R7 ;  /* 0x00000007ff07723e */ /* 0x000fe200020004ff */
[----:B---3--:R-:W-:Y:S04]  /*37180*/  STL.64 [R1+0x3e88], R10 ;  /* 0x003e880a01007387 */ /* 0x008fe80000100a00 */
        /* <DEDUP_REMOVED lines=35> */
[----:B0-----:R-:W3:Y:S04]  /*373c0*/  LDL.LU R19, [R1+0xa14] ;  /* 0x000a140001137983 */ /* 0x001ee80000300800 */
[----:B------:R-:W-:Y:S01]  /*373d0*/  STL.64 [R1+0x3e20], R16 ;  /* 0x003e201001007387 */ /* 0x000fe20000100a00 */
[----:B--2---:R-:W-:-:S15]  /*373e0*/  HMMA.16816.F32 R24, R4, R10, R24 ;  /* 0x0000000a0418723c */ /* 0x004fde0000001818 */
[----:B------:R-:W-:-:S08]  /*373f0*/  NOP ;  /* 0x0000000000007918 */ /* 0x000fd00000000000 */
[----:B------:R-:W-:Y:S04]  /*37400*/  STL.64 [R1+0x210], R24 ;  /* 0x0002101801007387 */ /* 0x000fe80000100a00 */
[----:B------:R0:W-:Y:S04]  /*37410*/  STL.64 [R1+0x218], R26 ;  /* 0x0002181a01007387 */ /* 0x0001e80000100a00 */
[----:B0-----:R-:W3:Y:S04]  /*37420*/  LDL.LU.64 R26, [R1+0x3e68] ;  /* 0x003e6800011a7983 */ /* 0x001ee80000300a00 */
[----:B------:R-:W3:Y:S01]  /*37430*/  LDL.LU.64 R24, [R1+0x3e60] ;  /* 0x003e600001187983 */ /* 0x000ee20000300a00 */
[C---:B----4-:R-:W-:Y:S06]  /*37440*/  HMMA.16816.F32 R12, R4.reuse, R2, R12 ;  /* 0x00000002040c723c */ /* 0x050fec000000180c */
        /* <DEDUP_REMOVED lines=10> */
[----:B------:R-:W-:Y:S04]  /*374f0*/  STL.64 [R1+0x690], R12 ;  /* 0x0006900c01007387 */ /* 0x000fe80000100a00 */
[----:B------:R0:W-:Y:S04]  /*37500*/  STL.64 [R1+0x698], R14 ;  /* 0x0006980e01007387 */ /* 0x0001e80000100a00 */
[----:B0-----:R-:W4:Y:S04]  /*37510*/  LDL.LU.64 R14, [R1+0x3e48] ;  /* 0x003e4800010e7983 */ /* 0x001f280000300a00 */
[----:B------:R-:W4:Y:S01]  /*37520*/  LDL.LU.64 R12, [R1+0x3e40] ;  /* 0x003e4000010c7983 */ /* 0x000f220000300a00 */
[----:B---3--:R-:W-:Y:S03]  /*37530*/  HMMA.16816.F32 R4, R4, R24, R8 ;  /* 0x000000180404723c */ /* 0x008fe60000001808 */
[----:B--2---:R-:W-:Y:S04]  /*37540*/  STL.64 [R1+0x3de8], R26 ;  /* 0x003de81a01007387 */ /* 0x004fe80000100a00 */
[----:B------:R-:W-:-:S15]  /*37550*/  STL.64 [R1+0x3de0], R24 ;  /* 0x003de01801007387 */ /* 0x000fde0000100a00 */
[----:B------:R-:W-:-:S01]  /*37560*/  NOP ;  /* 0x0000000000007918 */ /* 0x000fc20000000000 */
[----:B------:R4:W-:Y:S04]  /*37570*/  STL.64 [R1+0x200], R4 ;  /* 0x0002000401007387 */ /* 0x0009e80000100a00 */
[----:B------:R0:W-:Y:S01]  /*37580*/  STL.64 [R1+0x208], R6 ;  /* 0x0002080601007387 */ /* 0x0001e20000100a00 */
[----:B----4-:R-:W-:-:S03]  /*37590*/  IMAD R5, R28, 0x100, R15 ;  /* 0x000001001c057824 */ /* 0x010fc600078e020f */
[----:B------:R-:W2:Y:S01]  /*375a0*/  LDL.LU R28, [R1+0xa40] ;  /* 0x000a4000011c7983 */ /* 0x000ea20000300800 */
[----:B0-----:R-:W-:Y:S02]  /*375b0*/  IMAD R6, R0, 0x100, R29 ;  /* 0x0000010000067824 */ /* 0x001fe400078e021d */
[----:B------:R-:W-:Y:S01]  /*375c0*/  IMAD R4, R14, 0x100, R19 ;  /* 0x000001000e047824 */ /* 0x000fe200078e0213 */
[----:B--2---:R-:W-:Y:S04]  /*375d0*/  STL [R1+0x3dd8], R28 ;  /* 0x003dd81c01007387 */ /* 0x004fe80000100800 */
[----:B------:R-:W2:Y:S04]  /*375e0*/  LDL.LU R29, [R1+0xa4c] ;  /* 0x000a4c00011d7983 */ /* 0x000ea80000300800 */
[----:B------:R-:W2:Y:S04]  /*375f0*/  LDL.LU R0, [R1+0xa48] ;  /* 0x000a480001007983 */ /* 0x000ea80000300800 */
        /* <DEDUP_REMOVED lines=26> */
[----:B------:R-:W4:Y:S04]  /*377a0*/  LDL.LU R28, [R1+0xa34] ;  /* 0x000a3400011c7983 */ /* 0x000f280000300800 */
        /* <DEDUP_REMOVED lines=39> */
[----:B------:R3:W-:Y:S01]  /*37a20*/  STL.64 [R1+0x3dc8], R8 ;  /* 0x003dc80801007387 */ /* 0x0007e20000100a00 */
[C---:B----4-:R-:W-:Y:S06]  /*37a30*/  HMMA.16816.F32 R16, R4.reuse, R2, R16 ;  /* 0x000000020410723c */ /* 0x050fec0000001810 */
[----:B---3--:R-:W-:Y:S01]  /*37a40*/  HMMA.16816.F32 R8, R4, R24, R12 ;  /* 0x000000180408723c */ /* 0x008fe2000000180c */
[----:B------:R-:W3:-:S15]  /*37a50*/  LDL.LU R4, [R1+0xa30] ;  /* 0x000a300001047983 */ /* 0x000ede0000300800 */
[----:B------:R-:W-:-:S01]  /*37a60*/  NOP ;  /* 0x0000000000007918 */ /* 0x000fc20000000000 */
[----:B------:R-:W-:Y:S04]  /*37a70*/  STL.64 [R1+0x670], R16 ;  /* 0x0006701001007387 */ /* 0x000fe80000100a00 */
[----:B------:R-:W-:Y:S04]  /*37a80*/  STL.64 [R1+0x678], R18 ;  /* 0x0006781201007387 */ /* 0x000fe80000100a00 */
[----:B------:R-:W4:Y:S04]  /*37a90*/  LDL.LU R5, [R1+0xa3c] ;  /* 0x000a3c0001057983 */ /* 0x000f280000300800 */
[----:B------:R0:W-:Y:S04]  /*37aa0*/  STL.64 [R1+0x1a0], R8 ;  /* 0x0001a00801007387 */ /* 0x0001e80000100a00 */
[----:B------:R1:W-:Y:S04]  /*37ab0*/  STL.64 [R1+0x1a8], R10 ;  /* 0x0001a80a01007387 */ /* 0x0003e80000100a00 */
[----:B------:R-:W4:Y:S04]  /*37ac0*/  LDL.LU R6, [R1+0xa38] ;  /* 0x000a380001067983 */ /* 0x000f280000300800 */
[----:B------:R-:W4:Y:S04]  /*37ad0*/  LDL.LU R7, [R1+0xa44] ;  /* 0x000a440001077983 */ /* 0x000f280000300800 */
[----:B0-----:R-:W4:Y:S04]  /*37ae0*/  LDL.LU.64 R8, [R1+0x660] ;  /* 0x0006600001087983 */ /* 0x001f280000300a00 */
[----:B-1----:R-:W4:Y:S04]  /*37af0*/  LDL.LU.64 R10, [R1+0x668] ;  /* 0x00066800010a7983 */ /* 0x002f280000300a00 */
[----:B------:R-:W4:Y:S04]  /*37b00*/  LDL.LU.64 R16, [R1+0x180] ;  /* 0x0001800001107983 */ /* 0x000f280000300a00 */
[----:B------:R-:W4:Y:S04]  /*37b10*/  LDL.LU.64 R18, [R1+0x188] ;  /* 0x0001880001127983 */ /* 0x000f280000300a00 */
[----:B------:R-:W4:Y:S04]  /*37b20*/  LDL.LU.64 R12, [R1+0x160] ;  /* 0x00016000010c7983 */ /* 0x000f280000300a00 */
[----:B------:R-:W4:Y:S04]  /*37b30*/  LDL.LU.64 R14, [R1+0x168] ;  /* 0x00016800010e7983 */ /* 0x000f280000300a00 */
[----:B--2---:R-:W-:Y:S04]  /*37b40*/  STL.64 [R1+0x3da0], R26 ;  /* 0x003da01a01007387 */ /* 0x004fe80000100a00 */
[----:B------:R0:W-:Y:S04]  /*37b50*/  STL.64 [R1+0x3d98], R24 ;  /* 0x003d981801007387 */ /* 0x0001e80000100a00 */
[----:B0-----:R-:W2:Y:S04]  /*37b60*/  LDL.LU.64 R24, [R1+0x170] ;  /* 0x0001700001187983 */ /* 0x001ea80000300a00 */
[----:B------:R-:W2:Y:S01]  /*37b70*/  LDL.LU.64 R26, [R1+0x178] ;  /* 0x00017800011a7983 */ /* 0x000ea20000300a00 */
[----:B---3--:R-:W-:-:S03]  /*37b80*/  IMAD R4, R4, 0x100, R28 ;  /* 0x0000010004047824 */ /* 0x008fc600078e021c */
[----:B------:R-:W3:Y:S02]  /*37b90*/  LDL.LU R28, [R1+0x3dd8] ;  /* 0x003dd800011c7983 */ /* 0x000ee40000300800 */
[----:B------:R-:W-:Y:S01]  /*37ba0*/  F2FP.F16.E5M2.UNPACK_B R4, R4 ;  /* 0x00000004ff04723e */ /* 0x000fe200020004ff */
[----:B----4-:R-:W-:-:S05]  /*37bb0*/  IMAD R5, R6, 0x100, R5 ;  /* 0x0000010006057824 */ /* 0x010fca00078e0205 */
[----:B------:R-:W-:Y:S01]  /*37bc0*/  F2FP.F16.E5M2.UNPACK_B R5, R5 ;  /* 0x00000005ff05723e */ /* 0x000fe200020004ff */
[----:B---3--:R-:W-:Y:S02]  /*37bd0*/  IMAD R6, R28, 0x100, R7 ;  /* 0x000001001c067824 */ /* 0x008fe400078e0207 */
        /* <DEDUP_REMOVED lines=10> */
[----:B------:R-:W-:Y:S04]  /*37c80*/  STL [R1+0x3d8c], R22 ;  /* 0x003d8c1601007387 */ /* 0x000fe80000100800 */
[----:B------:R-:W-:Y:S04]  /*37c90*/  STL [R1+0x3d88], R23 ;  /* 0x003d881701007387 */ /* 0x000fe80000100800 */
[----:B------:R-:W-:Y:S04]  /*37ca0*/  STL.64 [R1+0x180], R16 ;  /* 0x0001801001007387 */ /* 0x000fe80000100a00 */
[----:B------:R0:W-:Y:S04]  /*37cb0*/  STL.64 [R1+0x188], R18 ;  /* 0x0001881201007387 */ /* 0x0001e80000100a00 */
[----:B0-----:R-:W2:Y:S04]  /*37cc0*/  LDL.LU.64 R18, [R1+0x3dc0] ;  /* 0x003dc00001127983 */ /* 0x001ea80000300a00 */
[----:B------:R-:W3:Y:S04]  /*37cd0*/  LDL.LU.64 R16, [R1+0x3db8] ;  /* 0x003db80001107983 */ /* 0x000ee80000300a00 */
[----:B------:R-:W-:Y:S01]  /*37ce0*/  STL [R1+0x3d90], R21 ;  /* 0x003d901501007387 */ /* 0x000fe20000100800 */
        /* <DEDUP_REMOVED lines=14> */
[----:B------:R-:W3:Y:S04]  /*37dd0*/  LDL.LU R21, [R1+0xa54] ;  /* 0x000a540001157983 */ /* 0x000ee80000300800 */
[----:B------:R-:W3:Y:S04]  /*37de0*/  LDL.LU R12, [R1+0xa50] ;  /* 0x000a5000010c7983 */ /* 0x000ee80000300800 */
[----:B------:R-:W4:Y:S04]  /*37df0*/  LDL.LU R22, [R1+0xa5c] ;  /* 0x000a5c0001167983 */ /* 0x000f280000300800 */
[----:B------:R-:W4:Y:S04]  /*37e00*/  LDL.LU R13, [R1+0xa58] ;  /* 0x000a5800010d7983 */ /* 0x000f280000300800 */
[----:B------:R-:W4:Y:S04]  /*37e10*/  LDL.LU R23, [R1+0xa64] ;  /* 0x000a640001177983 */ /* 0x000f280000300800 */
[----:B------:R-:W4:Y:S04]  /*37e20*/  LDL.LU R14, [R1+0xa60] ;  /* 0x000a6000010e7983 */ /* 0x000f280000300800 */
[----:B------:R-:W4:Y:S04]  /*37e30*/  LDL.LU R15, [R1+0xa6c] ;  /* 0x000a6c00010f7983 */ /* 0x000f280000300800 */
[----:B------:R-:W4:Y:S04]  /*37e40*/  LDL.LU R0, [R1+0xa68] ;  /* 0x000a680001007983 */ /* 0x000f280000300800 */
[----:B------:R-:W-:Y:S04]  /*37e50*/  STL.64 [R1+0x3d70], R18 ;  /* 0x003d701201007387 */ /* 0x000fe80000100a00 */
[----:B------:R0:W-:Y:S04]  /*37e60*/  STL.64 [R1+0x3d68], R16 ;  /* 0x003d681001007387 */ /* 0x0001e80000100a00 */
[----:B0-----:R-:W3:Y:S04]  /*37e70*/  LDL.LU.64 R16, [R1+0x130] ;  /* 0x0001300001107983 */ /* 0x001ee80000300a00 */
[----:B------:R-:W3:Y:S04]  /*37e80*/  LDL.LU.64 R18, [R1+0x138] ;  /* 0x0001380001127983 */ /* 0x000ee80000300a00 */
[----:B------:R-:W4:Y:S01]  /*37e90*/  LDL.LU R28, [R1+0xa84] ;  /* 0x000a8400011c7983 */ /* 0x000f220000300800 */
[----:B--2---:R-:W-:Y:S03]  /*37ea0*/  HMMA.16816.F32 R24, R4, R10, R24 ;  /* 0x0000000a0418723c */ /* 0x004fe60000001818 */
[----:B----4-:R-:W-:Y:S04]  /*37eb0*/  STL [R1+0x3d50], R28 ;  /* 0x003d501c01007387 */ /* 0x010fe80000100800 */
[----:B------:R-:W2:-:S15]  /*37ec0*/  LDL.LU R29, [R1+0xa80] ;  /* 0x000a8000011d7983 */ /* 0x000e9e0000300800 */
[----:B------:R-:W-:-:S01]  /*37ed0*/  NOP ;  /* 0x0000000000007918 */ /* 0x000fc20000000000 */
[----:B------:R-:W-:Y:S04]  /*37ee0*/  STL.64 [R1+0x150], R24 ;  /* 0x0001501801007387 */ /* 0x000fe80000100a00 */
[----:B------:R0:W-:Y:S04]  /*37ef0*/  STL.64 [R1+0x158], R26 ;  /* 0x0001581a01007387 */ /* 0x0001e80000100a00 */
[----:B0-----:R-:W4:Y:S04]  /*37f00*/  LDL.LU.64 R26, [R1+0x3db0] ;  /* 0x003db000011a7983 */ /* 0x001f280000300a00 */
[----:B------:R-:W4:Y:S04]  /*37f10*/  LDL.LU.64 R24, [R1+0x3da8] ;  /* 0x003da80001187983 */ /* 0x000f280000300a00 */
[----:B------:R-:W2:Y:S01]  /*37f20*/  LDL.LU R28, [R1+0xa74] ;  /* 0x000a7400011c7983 */ /* 0x000ea20000300800 */
        /* <DEDUP_REMOVED lines=9> */
[----:B------:R-:W2:Y:S02]  /*37fc0*/  LDL.LU.64 R10, [R1+0x148] ;  /* 0x00014800010a7983 */ /* 0x000ea40000300a00 */
[C---:B--2---:R-:W-:Y:S06]  /*37fd0*/  HMMA.16816.F32 R8, R4.reuse, R2, R8 ;  /* 0x000000020408723c */ /* 0x044fec0000001808 */
[----:B---3--:R-:W-:Y:S01]  /*37fe0*/  HMMA.16816.F32 R4, R4, R24, R16 ;  /* 0x000000180404723c */ /* 0x008fe20000001810 */
[----:B------:R-:W2:-:S15]  /*37ff0*/  LDL.LU.64 R16, [R1+0x120] ;  /* 0x0001200001107983 */ /* 0x000e9e0000300a00 */
[----:B------:R-:W-:-:S01]  /*38000*/  NOP ;  /* 0x0000000000007918 */ /* 0x000fc20000000000 */
[----:B------:R-:W-:Y:S04]  /*38010*/  STL.64 [R1+0x650], R8 ;  /* 0x0006500801007387 */ /* 0x000fe80000100a00 */
[----:B------:R-:W-:Y:S04]  /*38020*/  STL.64 [R1+0x658], R10 ;  /* 0x0006580a01007387 */ /* 0x000fe80000100a00 */
[----:B------:R-:W3:Y:S04]  /*38030*/  LDL.LU.64 R18, [R1+0x128] ;  /* 0x0001280001127983 */ /* 0x000ee80000300a00 */
[----:B------:R-:W-:Y:S04]  /*38040*/  STL.64 [R1+0x140], R4 ;  /* 0x0001400401007387 */ /* 0x000fe80000100a00 */
[----:B------:R-:W-:Y:S01]  /*38050*/  STL.64 [R1+0x148], R6 ;  /* 0x0001480601007387 */ /* 0x000fe20000100a00 */
[----:B------:R-:W-:-:S02]  /*38060*/  IMAD R12, R12, 0x100, R21 ;  /* 0x000001000c0c7824 */ /* 0x000fc400078e0215 */
[----:B------:R-:W-:Y:S02]  /*38070*/  IMAD R13, R13, 0x100, R22 ;  /* 0x000001000d0d7824 */ /* 0x000fe400078e0216 */
[----:B------:R-:W-:Y:S01]  /*38080*/  IMAD R14, R14, 0x100, R23 ;  /* 0x000001000e0e7824 */ /* 0x000fe200078e0217 */
[----:B---3--:R-:W-:Y:S04]  /*38090*/  STL.64 [R1+0x3d80], R18 ;  /* 0x003d801201007387 */ /* 0x008fe80000100a00 */
[----:B--2---:R0:W-:Y:S04]  /*380a0*/  STL.64 [R1+0x3d78], R16 ;  /* 0x003d781001007387 */ /* 0x0041e80000100a00 */
[----:B0-----:R-:W2:Y:S04]  /*380b0*/  LDL.LU.64 R16, [R1+0x640] ;  /* 0x0006400001107983 */ /* 0x001ea80000300a00 */
[----:B------:R-:W2:Y:S04]  /*380c0*/  LDL.LU.64 R18, [R1+0x648] ;  /* 0x0006480001127983 */ /* 0x000ea80000300a00 */
[----:B------:R-:W3:Y:S04]  /*380d0*/  LDL.LU.64 R8, [R1+0x110] ;  /* 0x0001100001087983 */ /* 0x000ee80000300a00 */
[----:B------:R-:W3:Y:S04]  /*380e0*/  LDL.LU.64 R10, [R1+0x118] ;  /* 0x00011800010a7983 */ /* 0x000ee80000300a00 */
[----:B------:R-:W3:Y:S04]  /*380f0*/  LDL.LU R4, [R1+0xa70] ;  /* 0x000a700001047983 */ /* 0x000ee80000300800 */
[----:B------:R-:W3:Y:S04]  /*38100*/  LDL.LU R5, [R1+0xa7c] ;  /* 0x000a7c0001057983 */ /* 0x000ee80000300800 */
[----:B------:R-:W3:Y:S04]  /*38110*/  LDL.LU R6, [R1+0xa78] ;  /* 0x000a780001067983 */ /* 0x000ee80000300800 */
[----:B------:R-:W3:Y:S04]  /*38120*/  LDL.LU R7, [R1+0xa88] ;  /* 0x000a880001077983 */ /* 0x000ee80000300800 */
[----:B----4-:R-:W-:Y:S04]  /*38130*/  STL.64 [R1+0x3d48], R26 ;  /* 0x003d481a01007387 */ /* 0x010fe80000100a00 */
[----:B------:R0:W-:Y:S04]  /*38140*/  STL.64 [R1+0x3d40], R24 ;  /* 0x003d401801007387 */ /* 0x0001e80000100a00 */
[----:B0-----:R-:W4:Y:S04]  /*38150*/  LDL.LU.64 R24, [R1+0x100] ;  /* 0x0001000001187983 */ /* 0x001f280000300a00 */
[----:B------:R-:W4:Y:S04]  /*38160*/  LDL.LU.64 R26, [R1+0x108] ;  /* 0x00010800011a7983 */ /* 0x000f280000300a00 */
[----:B------:R-:W3:Y:S04]  /*38170*/  LDL.LU R21, [R1+0x3d90] ;  /* 0x003d900001157983 */ /* 0x000ee80000300800 */
[----:B------:R-:W2:Y:S04]  /*38180*/  LDL.LU R22, [R1+0x3d8c] ;  /* 0x003d8c0001167983 */ /* 0x000ea80000300800 */
[----:B------:R-:W2:Y:S01]  /*38190*/  LDL.LU R23, [R1+0x3d88] ;  /* 0x003d880001177983 */ /* 0x000ea20000300800 */
[----:B------:R-:W-:Y:S01]  /*381a0*/  IMAD R15, R0, 0x100, R15 ;  /* 0x00000100000f7824 */ /* 0x000fe200078e020f */
[----:B------:R-:W-:-:S02]  /*381b0*/  F2FP.F16.E5M2.UNPACK_B R12, R12 ;  /* 0x0000000cff0c723e */ /* 0x000fc400020004ff */
[----:B------:R-:W-:Y:S02]  /*381c0*/  F2FP.F16.E5M2.UNPACK_B R13, R13 ;  /* 0x0000000dff0d723e */ /* 0x000fe400020004ff */
[----:B------:R-:W-:Y:S02]  /*381d0*/  F2FP.F16.E5M2.UNPACK_B R14, R14 ;  /* 0x0000000eff0e723e */ /* 0x000fe400020004ff */
[----:B------:R-:W-:-:S07]  /*381e0*/  F2FP.F16.E5M2.UNPACK_B R15, R15 ;  /* 0x0000000fff0f723e */ /* 0x000fce00020004ff */
        /* <DEDUP_REMOVED lines=11> */
[----:B------:R-:W4:Y:S01]  /*382a0*/  LDL.LU.64 R16, [R1+0x3d68] ;  /* 0x003d680001107983 */ /* 0x000f220000300a00 */
[----:B------:R-:W-:Y:S01]  /*382b0*/  IMAD R4, R4, 0x100, R28 ;  /* 0x0000010004047824 */ /* 0x000fe200078e021c */
[C---:B--2---:R-:W-:Y:S06]  /*382c0*/  HMMA.16816.F32 R8, R12.reuse, R18, R8 ;  /* 0x000000120c08723c */ /* 0x044fec0000001808 */
[----:B----4-:R-:W-:-:S15]  /*382d0*/  HMMA.16816.F32 R24, R12, R16, R24 ;  /* 0x000000100c18723c */ /* 0x010fde0000001818 */
[----:B------:R-:W-:-:S02]  /*382e0*/  NOP ;  /* 0x0000000000007918 */ /* 0x000fc40000000000 */
[----:B------:R-:W-:Y:S01]  /*382f0*/  STL.64 [R1+0x110], R8 ;  /* 0x0001100801007387 */ /* 0x000fe20000100a00 */
[----:B------:R-:W-:-:S03]  /*38300*/  IMAD.MOV.U32 R0, RZ, RZ, R11 ;  /* 0x000000ffff007224 */ /* 0x000fc600078e000b */
[----:B------:R0:W-:Y:S04]  /*38310*/  STL [R1+0x118], R10 ;  /* 0x0001180a01007387 */ /* 0x0001e80000100800 */
[----:B0-----:R-:W2:Y:S04]  /*38320*/  LDL.LU.64 R10, [R1+0x3d60] ;  /* 0x003d6000010a7983 */ /* 0x001ea80000300a00 */
[----:B------:R-:W3:Y:S04]  /*38330*/  LDL.LU.64 R8, [R1+0x3d58] ;  /* 0x003d580001087983 */ /* 0x000ee80000300a00 */
[----:B------:R0:W-:Y:S04]  /*38340*/  STL [R1+0x36e8], R0 ;  /* 0x0036e80001007387 */ /* 0x0001e80000100800 */
[----:B0-----:R-:W4:Y:S04]  /*38350*/  LDL.LU R0, [R1+0xa8c] ;  /* 0x000a8c0001007983 */ /* 0x001f280000300800 */
[----:B------:R0:W-:Y:S04]  /*38360*/  STL.64 [R1+0x100], R24 ;  /* 0x0001001801007387 */ /* 0x0001e80000100a00 */
[----:B------:R1:W-:Y:S04]  /*38370*/  STL.64 [R1+0x108], R26 ;  /* 0x0001081a01007387 */ /* 0x0003e80000100a00 */
[----:B0-----:R-:W3:Y:S04]  /*38380*/  LDL.LU.64 R24, [R1+0x880] ;  /* 0x0008800001187983 */ /* 0x001ee80000300a00 */
[----:B-1----:R-:W3:Y:S04]  /*38390*/  LDL.LU.64 R26, [R1+0x888] ;  /* 0x00088800011a7983 */ /* 0x002ee80000300a00 */
[----:B------:R-:W-:Y:S04]  /*383a0*/  STL.64 [R1+0x3d28], R18 ;  /* 0x003d281201007387 */ /* 0x000fe80000100a00 */
[----:B------:R0:W-:Y:S04]  /*383b0*/  STL.64 [R1+0x3d20], R16 ;  /* 0x003d201001007387 */ /* 0x0001e80000100a00 */
[----:B0-----:R-:W2:Y:S04]  /*383c0*/  LDL.LU.64 R16, [R1+0xf0] ;  /* 0x0000f00001107983 */ /* 0x001ea80000300a00 */
[----:B------:R-:W2:Y:S04]  /*383d0*/  LDL.LU.64 R18, [R1+0xf8] ;  /* 0x0000f80001127983 */ /* 0x000ea80000300a00 */
[----:B------:R-:W4:Y:S01]  /*383e0*/  LDL.LU R28, [R1+0x3d50] ;  /* 0x003d5000011c7983 */ /* 0x000f220000300800 */
[----:B------:R-:W-:Y:S01]  /*383f0*/  IMAD R5, R6, 0x100, R5 ;  /* 0x0000010006057824 */ /* 0x000fe200078e0205 */
[C---:B---3--:R-:W-:Y:S06]  /*38400*/  HMMA.16816.F32 R24, R12.reuse, R8, R24 ;  /* 0x000000080c18723c */ /* 0x048fec0000001818 */
[----:B--2---:R-:W-:Y:S01]  /*38410*/  HMMA.16816.F32 R16, R12, R10, R16 ;  /* 0x0000000a0c10723c */ /* 0x004fe20000001810 */
[----:B----4-:R-:W-:-:S15]  /*38420*/  IMAD R6, R29, 0x100, R28 ;  /* 0x000001001d067824 */ /* 0x010fde00078e021c */
[----:B------:R-:W-:-:S08]  /*38430*/  NOP ;  /* 0x0000000000007918 */ /* 0x000fd00000000000 */
[----:B------:R-:W-:Y:S02]  /*38440*/  IMAD.MOV.U32 R28, RZ, RZ, R19 ;  /* 0x000000ffff1c7224 */ /* 0x000fe400078e0013 */
[----:B------:R-:W-:Y:S01]  /*38450*/  IMAD.MOV.U32 R29, RZ, RZ, R18 ;  /* 0x000000ffff1d7224 */ /* 0x000fe200078e0012 */
[----:B------:R0:W-:Y:S04]  /*38460*/  STL.64 [R1+0xf0], R16 ;  /* 0x0000f01001007387 */ /* 0x0001e80000100a00 */
[----:B------:R-:W-:Y:S04]  /*38470*/  STL [R1+0x3700], R28 ;  /* 0x0037001c01007387 */ /* 0x000fe80000100800 */
[----:B------:R-:W-:Y:S04]  /*38480*/  STL [R1+0x36ec], R29 ;  /* 0x0036ec1d01007387 */ /* 0x000fe80000100800 */
[----:B0-----:R-:W2:Y:S04]  /*38490*/  LDL.LU.64 R16, [R1+0xe0] ;  /* 0x0000e00001107983 */ /* 0x001ea80000300a00 */
[----:B------:R-:W2:Y:S04]  /*384a0*/  LDL.LU.64 R18, [R1+0xe8] ;  /* 0x0000e80001127983 */ /* 0x000ea80000300a00 */
        /* <DEDUP_REMOVED lines=8> */
[----:B------:R-:W3:Y:S04]  /*38530*/  LDL.LU R29, [R1+0xf54] ;  /* 0x000f5400011d7983 */ /* 0x000ee80000300800 */
[----:B---3--:R0:W-:Y:S04]  /*38540*/  STL [R1+0x3cf0], R29 ;  /* 0x003cf01d01007387 */ /* 0x0081e80000100800 */
[----:B0-----:R-:W3:Y:S04]  /*38550*/  LDL.LU R29, [R1+0xaac] ;  /* 0x000aac00011d7983 */ /* 0x001ee80000300800 */
[----:B---3--:R0:W-:Y:S04]  /*38560*/  STL [R1+0x3cf4], R29 ;  /* 0x003cf41d01007387 */ /* 0x0081e80000100800 */
[----:B0-----:R-:W3:Y:S01]  /*38570*/  LDL.LU R29, [R1+0xaa4] ;  /* 0x000aa400011d7983 */ /* 0x001ee20000300800 */
[----:B----4-:R-:W-:Y:S03]  /*38580*/  HMMA.16816.F32 R8, R12, R2, R8 ;  /* 0x000000020c08723c */ /* 0x010fe60000001808 */
[----:B---3--:R0:W-:Y:S04]  /*38590*/  STL [R1+0x3cf8], R29 ;  /* 0x003cf81d01007387 */ /* 0x0081e80000100800 */
[----:B0-----:R-:W3:Y:S01]  /*385a0*/  LDL.LU R29, [R1+0xa9c] ;  /* 0x000a9c00011d7983 */ /* 0x001ee20000300800 */
[----:B------:R-:W-:-:S03]  /*385b0*/  IMAD R7, R7, 0x100, R0 ;  /* 0x0000010007077824 */ /* 0x000fc600078e0200 */
[----:B---3--:R0:W-:Y:S04]  /*385c0*/  STL [R1+0x3cfc], R29 ;  /* 0x003cfc1d01007387 */ /* 0x0081e80000100800 */
[----:B0-----:R-:W3:Y:S04]  /*385d0*/  LDL.LU R29, [R1+0xa94] ;  /* 0x000a9400011d7983 */ /* 0x001ee80000300800 */
[----:B------:R-:W4:Y:S04]  /*385e0*/  LDL.LU R28, [R1+0xf60] ;  /* 0x000f6000011c7983 */ /* 0x000f280000300800 */
[----:B------:R-:W4:Y:S04]  /*385f0*/  LDL.LU R0, [R1+0xf64] ;  /* 0x000f640001007983 */ /* 0x000f280000300800 */
[----:B------:R-:W-:Y:S04]  /*38600*/  STL.64 [R1+0x630], R8 ;  /* 0x0006300801007387 */ /* 0x000fe80000100a00 */
[----:B------:R2:W-:Y:S02]  /*38610*/  STL.64 [R1+0x638], R10 ;  /* 0x0006380a01007387 */ /* 0x0005e40000100a00 */
[----:B--2---:R-:W-:Y:S02]  /*38620*/  HMMA.16816.F32 R8, R12, R24, R16 ;  /* 0x000000180c08723c */ /* 0x004fe40000001810 */
[----:B------:R-:W2:Y:S04]  /*38630*/  LDL.LU.64 R16, [R1+0xb0] ;  /* 0x0000b00001107983 */ /* 0x000ea80000300a00 */
[----:B------:R-:W3:-:S15]  /*38640*/  LDL.LU.64 R18, [R1+0xb8] ;  /* 0x0000b80001127983 */ /* 0x000ede0000300a00 */
[----:B------:R-:W-:-:S02]  /*38650*/  NOP ;  /* 0x0000000000007918 */ /* 0x000fc40000000000 */
        /* <DEDUP_REMOVED lines=10> */
[----:B------:R-:W3:Y:S04]  /*38700*/  LDL.LU R14, [R1+0xaa0] ;  /* 0x000aa000010e7983 */ /* 0x000ee80000300800 */
[----:B------:R-:W3:Y:S01]  /*38710*/  LDL.LU R15, [R1+0xaa8] ;  /* 0x000aa800010f7983 */ /* 0x000ee20000300800 */
[----:B------:R-:W-:-:S02]  /*38720*/  F2FP.F16.E5M2.UNPACK_B R4, R4 ;  /* 0x00000004ff04723e */ /* 0x000fc400020004ff */
[----:B------:R-:W-:Y:S02]  /*38730*/  F2FP.F16.E5M2.UNPACK_B R5, R5 ;  /* 0x00000005ff05723e */ /* 0x000fe400020004ff */
[----:B------:R-:W-:Y:S02]  /*38740*/  F2FP.F16.E5M2.UNPACK_B R6, R6 ;  /* 0x00000006ff06723e */ /* 0x000fe400020004ff */
[----:B------:R-:W-:-:S07]  /*38750*/  F2FP.F16.E5M2.UNPACK_B R7, R7 ;  /* 0x00000007ff07723e */ /* 0x000fce00020004ff */
[C---:B--2---:R-:W-:Y:S01]  /*38760*/  HMMA.16816.F32 R16, R4.reuse, R22, R16 ;  /* 0x000000160410723c */ /* 0x044fe20000001810 */
[----:B---3--:R-:W-:Y:S04]  /*38770*/  STL.64 [R1+0x3d08], R14 ;  /* 0x003d080e01007387 */ /* 0x008fe80000100a00 */
[----:B----4-:R0:W-:Y:S04]  /*38780*/  STL.64 [R1+0x3d00], R12 ;  /* 0x003d000c01007387 */ /* 0x0101e80000100a00 */
[----:B0-----:R-:W2:Y:S04]  /*38790*/  LDL.LU.64 R12, [R1+0x820] ;  /* 0x00082000010c7983 */ /* 0x001ea80000300a00 */
[----:B------:R-:W2:Y:S04]  /*387a0*/  LDL.LU.64 R14, [R1+0x828] ;  /* 0x00082800010e7983 */ /* 0x000ea80000300a00 */
[----:B------:R-:W-:Y:S04]  /*387b0*/  STL.64 [R1+0x3ce8], R26 ;  /* 0x003ce81a01007387 */ /* 0x000fe80000100a00 */
[----:B------:R0:W-:Y:S04]  /*387c0*/  STL.64 [R1+0x3ce0], R24 ;  /* 0x003ce01801007387 */ /* 0x0001e80000100a00 */
[----:B0-----:R-:W3:Y:S04]  /*387d0*/  LDL.LU.64 R24, [R1+0x850] ;  /* 0x0008500001187983 */ /* 0x001ee80000300a00 */
[----:B------:R-:W3:Y:S04]  /*387e0*/  LDL.LU.64 R26, [R1+0x858] ;  /* 0x00085800011a7983 */ /* 0x000ee80000300a00 */
        /* <DEDUP_REMOVED lines=11> */
[----:B--2---:R0:W-:Y:S04]  /*388a0*/  STL [R1+0x3cd8], R23 ;  /* 0x003cd81701007387 */ /* 0x0041e80000100800 */
[----:B------:R-:W2:Y:S04]  /*388b0*/  LDL.LU.64 R20, [R1+0x840] ;  /* 0x0008400001147983 */ /* 0x000ea80000300a00 */
[----:B0-----:R-:W2:Y:S01]  /*388c0*/  LDL.LU.64 R22, [R1+0x848] ;  /* 0x0008480001167983 */ /* 0x001ea20000300a00 */
[----:B----4-:R-:W-:-:S15]  /*388d0*/  HMMA.16816.F32 R8, R4, R18, R8 ;  /* 0x000000120408723c */ /* 0x010fde0000001808 */
[----:B------:R-:W-:-:S08]  /*388e0*/  NOP ;  /* 0x0000000000007918 */ /* 0x000fd00000000000 */
[----:B------:R-:W-:Y:S04]  /*388f0*/  STL.64 [R1+0x80], R8 ;  /* 0x0000800801007387 */ /* 0x000fe80000100a00 */
[----:B------:R0:W-:Y:S04]  /*38900*/  STL.64 [R1+0x88], R10 ;  /* 0x0000880a01007387 */ /* 0x0001e80000100a00 */
[----:B0-----:R-:W2:Y:S04]  /*38910*/  LDL.LU.64 R10, [R1+0x3d18] ;  /* 0x003d1800010a7983 */ /* 0x001ea80000300a00 */
[----:B------:R-:W4:Y:S01]  /*38920*/  LDL.LU.64 R8, [R1+0x3d10] ;  /* 0x003d100001087983 */ /* 0x000f220000300a00 */
[----:B---3--:R-:W-:Y:S03]  /*38930*/  HMMA.16816.F32 R16, R4, R16, R24 ;  /* 0x000000100410723c */ /* 0x008fe60000001818 */
[----:B------:R-:W3:Y:S04]  /*38940*/  LDL.LU.64 R24, [R1+0x810] ;  /* 0x0008100001187983 */ /* 0x000ee80000300a00 */
[----:B------:R-:W3:-:S15]  /*38950*/  LDL.LU.64 R26, [R1+0x818] ;  /* 0x00081800011a7983 */ /* 0x000ede0000300a00 */
[----:B------:R-:W-:-:S01]  /*38960*/  NOP ;  /* 0x0000000000007918 */ /* 0x000fc20000000000 */
[----:B------:R0:W-:Y:S04]  /*38970*/  STL.64 [R1+0x60], R16 ;  /* 0x0000601001007387 */ /* 0x0001e80000100a00 */
[----:B------:R1:W-:Y:S04]  /*38980*/  STL.64 [R1+0x68], R18 ;  /* 0x0000681201007387 */ /* 0x0003e80000100a00 */
[----:B0-----:R-:W3:Y:S04]  /*38990*/  LDL.LU R16, [R1+0x20] ;  /* 0x0000200001107983 */ /* 0x001ee80000300800 */
[----:B------:R-:W3:Y:S04]  /*389a0*/  LDL.LU R17, [R1+0x24] ;  /* 0x0000240001117983 */ /* 0x000ee80000300800 */
[----:B-1----:R-:W3:Y:S04]  /*389b0*/  LDL.LU R18, [R1+0x28] ;  /* 0x0000280001127983 */ /* 0x002ee80000300800 */
[----:B------:R-:W3:Y:S01]  /*389c0*/  LDL.LU R19, [R1+0x2c] ;  /* 0x00002c0001137983 */ /* 0x000ee20000300800 */
[C---:B--2---:R-:W-:Y:S06]  /*389d0*/  HMMA.16816.F32 R20, R4.reuse, R10, R20 ;  /* 0x0000000a0414723c */ /* 0x044fec0000001814 */
[----:B----4-:R-:W-:-:S15]  /*389e0*/  HMMA.16816.F32 R8, R4, R8, R12 ;  /* 0x000000080408723c */ /* 0x010fde000000180c */
[----:B------:R-:W-:-:S02]  /*389f0*/  NOP ;  /* 0x0000000000007918 */ /* 0x000fc40000000000 */
[----:B------:R0:W-:Y:S04]  /*38a00*/  STL.64 [R1+0x40], R20 ;  /* 0x0000401401007387 */ /* 0x0001e80000100a00 */
[----:B------:R1:W-:Y:S04]  /*38a10*/  STL.64 [R1+0x48], R22 ;  /* 0x0000481601007387 */ /* 0x0003e80000100a00 */
[----:B0-----:R-:W2:Y:S04]  /*38a20*/  LDL.LU.64 R20, [R1+0xa0] ;  /* 0x0000a00001147983 */ /* 0x001ea80000300a00 */
[----:B-1----:R-:W2:Y:S04]  /*38a30*/  LDL.LU.64 R22, [R1+0xa8] ;  /* 0x0000a80001167983 */ /* 0x002ea80000300a00 */
[----:B------:R-:W4:Y:S04]  /*38a40*/  LDL.LU.64 R14, [R1+0x3d08] ;  /* 0x003d0800010e7983 */ /* 0x000f280000300a00 */
[----:B------:R-:W3:Y:S04]  /*38a50*/  LDL.LU.64 R12, [R1+0x3d00] ;  /* 0x003d0000010c7983 */ /* 0x000ee80000300a00 */
[----:B------:R0:W-:Y:S04]  /*38a60*/  STL.64 [R1+0x10], R8 ;  /* 0x0000100801007387 */ /* 0x0001e80000100a00 */
[----:B------:R1:W-:Y:S04]  /*38a70*/  STL.64 [R1+0x18], R10 ;  /* 0x0000180a01007387 */ /* 0x0003e80000100a00 */
[----:B0-----:R-:W2:Y:S04]  /*38a80*/  LDL.LU R8, [R1+0x50] ;  /* 0x0000500001087983 */ /* 0x001ea80000300800 */
[----:B------:R-:W2:Y:S04]  /*38a90*/  LDL.LU R9, [R1+0x54] ;  /* 0x0000540001097983 */ /* 0x000ea80000300800 */
[----:B-1----:R-:W2:Y:S04]  /*38aa0*/  LDL.LU R10, [R1+0x58] ;  /* 0x00005800010a7983 */ /* 0x002ea80000300800 */
[----:B------:R-:W2:Y:S01]  /*38ab0*/  LDL.LU R11, [R1+0x5c] ;  /* 0x00005c00010b7983 */ /* 0x000ea20000300800 */
[----:B---3--:R-:W-:-:S03]  /*38ac0*/  IMAD R12, R12, 0x100, R29 ;  /* 0x000001000c0c7824 */ /* 0x008fc600078e021d */
[----:B------:R-:W3:Y:S02]  /*38ad0*/  LDL.LU R29, [R1+0x3cfc] ;  /* 0x003cfc00011d7983 */ /* 0x000ee40000300800 */
[----:B---3--:R-:W-:Y:S02]  /*38ae0*/  IMAD R13, R13, 0x100, R29 ;  /* 0x000001000d0d7824 */ /* 0x008fe400078e021d */
[----:B------:R-:W4:Y:S01]  /*38af0*/  LDL.LU R29, [R1+0x3cf8] ;  /* 0x003cf800011d7983 */ /* 0x000f220000300800 */
[----:B------:R-:W-:Y:S01]  /*38b00*/  HMMA.16816.F32 R24, R4, R2, R24 ;  /* 0x000000020418723c */ /* 0x000fe20000001818 */
[----:B----4-:R-:W-:Y:S02]  /*38b10*/  IMAD R14, R14, 0x100, R29 ;  /* 0x000001000e0e7824 */ /* 0x010fe400078e021d */
[----:B------:R-:W3:Y:S02]  /*38b20*/  LDL.LU R29, [R1+0x3cf4] ;  /* 0x003cf400011d7983 */ /* 0x000ee40000300800 */
[----:B---3--:R-:W-:-:S02]  /*38b30*/  IMAD R15, R15, 0x100, R29 ;  /* 0x000001000f0f7824 */ /* 0x008fc400078e021d */
[----:B------:R-:W3:-:S15]  /*38b40*/  LDL.LU R29, [R1+0x3cf0] ;  /* 0x003cf000011d7983 */ /* 0x000ede0000300800 */
[----:B------:R-:W-:-:S01]  /*38b50*/  NOP ;  /* 0x0000000000007918 */ /* 0x000fc20000000000 */
[----:B------:R-:W-:Y:S04]  /*38b60*/  STL.64 [R1], R24 ;  /* 0x0000001801007387 */ /* 0x000fe80000100a00 */
[----:B------:R0:W-:Y:S04]  /*38b70*/  STL.64 [R1+0x8], R26 ;  /* 0x0000081a01007387 */ /* 0x0001e80000100a00 */
[----:B0-----:R-:W4:Y:S04]  /*38b80*/  LDL.LU.64 R26, [R1+0x3ce8] ;  /* 0x003ce800011a7983 */ /* 0x001f280000300a00 */
[----:B------:R-:W2:Y:S01]  /*38b90*/  LDL.LU.64 R24, [R1+0x3ce0] ;  /* 0x003ce00001187983 */ /* 0x000ea20000300a00 */
[----:B------:R-:W-:-:S02]  /*38ba0*/  F2FP.F16.E5M2.UNPACK_B R12, R12 ;  /* 0x0000000cff0c723e */ /* 0x000fc400020004ff */
[----:B------:R-:W-:Y:S02]  /*38bb0*/  F2FP.F16.E5M2.UNPACK_B R13, R13 ;  /* 0x0000000dff0d723e */ /* 0x000fe400020004ff */
[----:B------:R-:W-:Y:S02]  /*38bc0*/  F2FP.F16.E5M2.UNPACK_B R14, R14 ;  /* 0x0000000eff0e723e */ /* 0x000fe400020004ff */
[----:B------:R-:W-:Y:S01]  /*38bd0*/  F2FP.F16.E5M2.UNPACK_B R15, R15 ;  /* 0x0000000fff0f723e */ /* 0x000fe200020004ff */
[----:B--2---:R-:W-:Y:S01]  /*38be0*/  HMMA.16816.F32 R4, R4, R24, R20 ;  /* 0x000000180404723c */ /* 0x004fe20000001814 */
[----:B------:R-:W2:Y:S01]  /*38bf0*/  LDL.LU R23, [R1+0x3cd8] ;  /* 0x003cd80001177983 */ /* 0x000ea20000300800 */
[----:B----4-:R-:W-:Y:S02]  /*38c00*/  F2FP.F16.E5M2.UNPACK_B R26, R26.H1 ;  /* 0x0000001aff1a723e */ /* 0x010fe400030004ff */
[----:B------:R-:W-:-:S15]  /*38c10*/  F2FP.F16.E5M2.UNPACK_B R27, R27.H1 ;  /* 0x0000001bff1b723e */ /* 0x000fde00030004ff */
[----:B------:R-:W-:-:S04]  /*38c20*/  NOP ;  /* 0x0000000000007918 */ /* 0x000fc80000000000 */
[----:B------:R-:W-:Y:S04]  /*38c30*/  STL.64 [R1+0x30], R4 ;  /* 0x0000300401007387 */ /* 0x000fe80000100a00 */
[----:B------:R0:W-:Y:S02]  /*38c40*/  STL.64 [R1+0x38], R6 ;  /* 0x0000380601007387 */ /* 0x0001e40000100a00 */
[----:B0-----:R-:W-:Y:S01]  /*38c50*/  HMMA.16816.F32 R4, R12, R26, R16 ;  /* 0x0000001a0c04723c */ /* 0x001fe20000001810 */
[----:B---3--:R-:W-:-:S05]  /*38c60*/  F2FP.F16.E5M2.UNPACK_B R21, R29.H1 ;  /* 0x0000001dff15723e */ /* 0x008fca00030004ff */
[----:B------:R-:W-:-:S15]  /*38c70*/  STL.64 [R1+0x3c78], R26 ;  /* 0x003c781a01007387 */ /* 0x000fde0000100a00 */
[----:B------:R-:W-:-:S02]  /*38c80*/  NOP ;  /* 0x0000000000007918 */ /* 0x000fc40000000000 */
[----:B------:R-:W-:Y:S04]  /*38c90*/  STL.64 [R1+0xa0], R4 ;  /* 0x0000a00401007387 */ /* 0x000fe80000100a00 */
[----:B------:R0:W-:Y:S04]  /*38ca0*/  STL.64 [R1+0xa8], R6 ;  /* 0x0000a80601007387 */ /* 0x0001e80000100a00 */
[----:B------:R-:W3:Y:S01]  /*38cb0*/  LDL.LU R24, [R1+0x620] ;  /* 0x0006200001187983 */ /* 0x000ee20000300800 */
[----:B--2---:R-:W-:-:S07]  /*38cc0*/  F2FP.F16.E5M2.UNPACK_B R20, R23.H1 ;  /* 0x00000017ff14723e */ /* 0x004fce00030004ff */
[----:B0-----:R-:W-:-:S15]  /*38cd0*/  HMMA.16816.F32 R4, R12, R20, R8 ;  /* 0x000000140c04723c */ /* 0x001fde0000001808 */
[----:B------:R-:W-:-:S08]  /*38ce0*/  NOP ;  /* 0x0000000000007918 */ /* 0x000fd00000000000 */
[----:B------:R-:W-:Y:S04]  /*38cf0*/  STL.64 [R1+0x50], R4 ;  /* 0x0000500401007387 */ /* 0x000fe80000100a00 */
[----:B------:R-:W-:Y:S04]  /*38d00*/  STL.64 [R1+0x58], R6 ;  /* 0x0000580601007387 */ /* 0x000fe80000100a00 */
[----:B------:R-:W3:Y:S04]  /*38d10*/  LDL.LU R25, [R1+0x624] ;  /* 0x0006240001197983 */ /* 0x000ee80000300800 */
[----:B------:R-:W2:Y:S04]  /*38d20*/  LDL.LU R26, [R1+0x628] ;  /* 0x00062800011a7983 */ /* 0x000ea80000300800 */
[----:B------:R-:W2:Y:S04]  /*38d30*/  LDL.LU R27, [R1+0x62c] ;  /* 0x00062c00011b7983 */ /* 0x000ea80000300800 */
[----:B--2---:R-:W-:Y:S04]  /*38d40*/  STL.64 [R1+0x3c88], R26 ;  /* 0x003c881a01007387 */ /* 0x004fe80000100a00 */
[----:B---3--:R0:W-:Y:S04]  /*38d50*/  STL.64 [R1+0x3c80], R24 ;  /* 0x003c801801007387 */ /* 0x0081e80000100a00 */
[----:B0-----:R-:W2:Y:S04]  /*38d60*/  LDL.LU R24, [R1+0x7f0] ;  /* 0x0007f00001187983 */ /* 0x001ea80000300800 */
[----:B------:R-:W2:Y:S04]  /*38d70*/  LDL.LU R25, [R1+0x7f4] ;  /* 0x0007f40001197983 */ /* 0x000ea80000300800 */
[----:B------:R-:W3:Y:S04]  /*38d80*/  LDL.LU R26, [R1+0x7f8] ;  /* 0x0007f800011a7983 */ /* 0x000ee80000300800 */
[----:B------:R-:W3:Y:S04]  /*38d90*/  LDL.LU R27, [R1+0x7fc] ;  /* 0x0007fc00011b7983 */ /* 0x000ee80000300800 */
[----:B------:R-:W4:Y:S04]  /*38da0*/  LDL.LU R16, [R1+0xf70] ;  /* 0x000f700001107983 */ /* 0x000f280000300800 */
[----:B------:R-:W4:Y:S04]  /*38db0*/  LDL.LU R17, [R1+0xf74] ;  /* 0x000f740001117983 */ /* 0x000f280000300800 */
[----:B------:R-:W2:Y:S04]  /*38dc0*/  LDL.LU R4, [R1+0xab0] ;  /* 0x000ab00001047983 */ /* 0x000ea80000300800 */
[----:B------:R-:W3:Y:S04]  /*38dd0*/  LDL.LU R5, [R1+0xab8] ;  /* 0x000ab80001057983 */ /* 0x000ee80000300800 */
[----:B---3--:R0:W-:Y:S04]  /*38de0*/  STL [R1+0x3cc4], R5 ;  /* 0x003cc40501007387 */ /* 0x0081e80000100800 */
[----:B0-----:R-:W2:Y:S04]  /*38df0*/  LDL.LU R5, [R1+0xab4] ;  /* 0x000ab40001057983 */ /* 0x001ea80000300800 */
[----:B------:R-:W3:Y:S04]  /*38e00*/  LDL.LU R6, [R1+0xac4] ;  /* 0x000ac40001067983 */ /* 0x000ee80000300800 */
[----:B---3--:R0:W-:Y:S04]  /*38e10*/  STL [R1+0x3cc0], R6 ;  /* 0x003cc00601007387 */ /* 0x0081e80000100800 */
[----:B0-----:R-:W3:Y:S04]  /*38e20*/  LDL.LU R6, [R1+0xabc] ;  /* 0x000abc0001067983 */ /* 0x001ee80000300800 */
[----:B------:R-:W3:Y:S04]  /*38e30*/  LDL.LU R7, [R1+0xac0] ;  /* 0x000ac00001077983 */ /* 0x000ee80000300800 */
[----:B---3--:R-:W-:Y:S04]  /*38e40*/  STL.64 [R1+0x3cd0], R6 ;  /* 0x003cd00601007387 */ /* 0x008fe80000100a00 */
[----:B--2---:R0:W-:Y:S04]  /*38e50*/  STL.64 [R1+0x3cc8], R4 ;  /* 0x003cc80401007387 */ /* 0x0041e80000100a00 */
[----:B0-----:R-:W2:Y:S04]  /*38e60*/  LDL.LU R4, [R1+0x70] ;  /* 0x0000700001047983 */ /* 0x001ea80000300800 */
[----:B------:R-:W2:Y:S04]  /*38e70*/  LDL.LU R5, [R1+0x74] ;  /* 0x0000740001057983 */ /* 0x000ea80000300800 */
[----:B------:R-:W2:Y:S04]  /*38e80*/  LDL.LU R6, [R1+0x78] ;  /* 0x0000780001067983 */ /* 0x000ea80000300800 */
[----:B------:R-:W2:Y:S04]  /*38e90*/  LDL.LU R7, [R1+0x7c] ;  /* 0x00007c0001077983 */ /* 0x000ea80000300800 */
[----:B------:R-:W3:Y:S04]  /*38ea0*/  LDL.LU R10, [R1+0xf80] ;  /* 0x000f8000010a7983 */ /* 0x000ee80000300800 */
[----:B------:R-:W3:Y:S04]  /*38eb0*/  LDL.LU R11, [R1+0xf84] ;  /* 0x000f8400010b7983 */ /* 0x000ee80000300800 */
[----:B------:R-:W3:Y:S04]  /*38ec0*/  LDL.LU R2, [R1+0xacc] ;  /* 0x000acc0001027983 */ /* 0x000ee80000300800 */
[----:B------:R-:W3:Y:S04]  /*38ed0*/  LDL.LU R3, [R1+0xac8] ;  /* 0x000ac80001037983 */ /* 0x000ee80000300800 */
[----:B------:R-:W3:Y:S04]  /*38ee0*/  LDL.LU R8, [R1+0xf90] ;  /* 0x000f900001087983 */ /* 0x000ee80000300800 */
[----:B------:R-:W3:Y:S04]  /*38ef0*/  LDL.LU R9, [R1+0xf94] ;  /* 0x000f940001097983 */ /* 0x000ee80000300800 */
[----:B------:R-:W4:Y:S01]  /*38f00*/  LDL.LU R23, [R1+0xfa0] ;  /* 0x000fa00001177983 */ /* 0x000f220000300800 */
[----:B------:R-:W-:-:S02]  /*38f10*/  F2FP.F16.E5M2.UNPACK_B R18, R28.H1 ;  /* 0x0000001cff12723e */ /* 0x000fc400030004ff */
[----:B------:R-:W-:Y:S01]  /*38f20*/  F2FP.F16.E5M2.UNPACK_B R19, R0.H1 ;  /* 0x00000000ff13723e */ /* 0x000fe200030004ff */
[----:B----4-:R-:W-:Y:S04]  /*38f30*/  STL [R1+0x3ca8], R23 ;  /* 0x003ca81701007387 */ /* 0x010fe80000100800 */
[----:B------:R0:W-:Y:S04]  /*38f40*/  STL.64 [R1+0x3ca0], R20 ;  /* 0x003ca01401007387 */ /* 0x0001e80000100a00 */
[----:B0-----:R-:W4:Y:S04]  /*38f50*/  LDL.LU R20, [R1+0xd0] ;  /* 0x0000d00001147983 */ /* 0x001f280000300800 */
[----:B------:R-:W4:Y:S04]  /*38f60*/  LDL.LU R21, [R1+0xd4] ;  /* 0x0000d40001157983 */ /* 0x000f280000300800 */
[----:B------:R-:W3:Y:S04]  /*38f70*/  LDL.LU R22, [R1+0xd8] ;  /* 0x0000d80001167983 */ /* 0x000ee80000300800 */
[----:B------:R-:W3:Y:S01]  /*38f80*/  LDL.LU R23, [R1+0xdc] ;  /* 0x0000dc0001177983 */ /* 0x000ee20000300800 */
[----:B--2---:R-:W-:Y:S03]  /*38f90*/  HMMA.16816.F32 R4, R12, R18, R4 ;  /* 0x000000120c04723c */ /* 0x004fe60000001804 */
[----:B---3--:R-:W-:Y:S04]  /*38fa0*/  STL.64 [R1+0x3cb8], R22 ;  /* 0x003cb81601007387 */ /* 0x008fe80000100a00 */
[----:B----4-:R0:W-:Y:S04]  /*38fb0*/  STL.64 [R1+0x3cb0], R20 ;  /* 0x003cb01401007387 */ /* 0x0101e80000100a00 */
[----:B0-----:R-:W2:Y:S04]  /*38fc0*/  LDL.LU R20, [R1+0x90] ;  /* 0x0000900001147983 */ /* 0x001ea80000300800 */
[----:B------:R-:W2:Y:S04]  /*38fd0*/  LDL.LU R21, [R1+0x94] ;  /* 0x0000940001157983 */ /* 0x000ea80000300800 */
[----:B------:R-:W2:Y:S04]  /*38fe0*/  LDL.LU R22, [R1+0x98] ;  /* 0x0000980001167983 */ /* 0x000ea80000300800 */
[----:B------:R-:W2:Y:S04]  /*38ff0*/  LDL.LU R23, [R1+0x9c] ;  /* 0x00009c0001177983 */ /* 0x000ea80000300800 */
[----:B------:R-:W3:Y:S04]  /*39000*/  LDL.LU R29, [R1+0xfa4] ;  /* 0x000fa400011d7983 */ /* 0x000ee80000300800 */
[----:B------:R-:W4:Y:S04]  /*39010*/  LDL.LU R28, [R1+0xfb0] ;  /* 0x000fb000011c7983 */ /* 0x000f280000300800 */
[----:B------:R-:W4:Y:S04]  /*39020*/  LDL.LU R0, [R1+0xfb4] ;  /* 0x000fb40001007983 */ /* 0x000f280000300800 */
[----:B------:R-:W-:Y:S04]  /*39030*/  STL.64 [R1+0x3c98], R26 ;  /* 0x003c981a01007387 */ /* 0x000fe80000100a00 */
[----:B------:R0:W-:Y:S04]  /*39040*/  STL.64 [R1+0x3c90], R24 ;  /* 0x003c901801007387 */ /* 0x0001e80000100a00 */
[----:B0-----:R-:W3:Y:S04]  /*39050*/  LDL.LU R24, [R1+0x800] ;  /* 0x0008000001187983 */ /* 0x001ee80000300800 */
[----:B------:R-:W3:Y:S04]  /*39060*/  LDL.LU R25, [R1+0x804] ;  /* 0x0008040001197983 */ /* 0x000ee80000300800 */
[----:B------:R-:W3:Y:S04]  /*39070*/  LDL.LU R26, [R1+0x808] ;  /* 0x00080800011a7983 */ /* 0x000ee80000300800 */
[----:B------:R-:W3:Y:S04]  /*39080*/  LDL.LU R27, [R1+0x80c] ;  /* 0x00080c00011b7983 */ /* 0x000ee80000300800 */
[----:B------:R-:W-:Y:S04]  /*39090*/  STL.64 [R1+0x70], R4 ;  /* 0x0000700401007387 */ /* 0x000fe80000100a00 */
[----:B------:R0:W-:Y:S04]  /*390a0*/  STL.64 [R1+0x78], R6 ;  /* 0x0000780601007387 */ /* 0x0001e80000100a00 */
[----:B0-----:R-:W4:Y:S04]  /*390b0*/  LDL.LU.64 R6, [R1+0x3cd0] ;  /* 0x003cd00001067983 */ /* 0x001f280000300a00 */
[----:B------:R-:W2:Y:S01]  /*390c0*/  LDL.LU.64 R4, [R1+0x3cc8] ;  /* 0x003cc80001047983 */ /* 0x000ea20000300a00 */
[----:B------:R-:W-:-:S02]  /*390d0*/  F2FP.F16.E5M2.UNPACK_B R16, R16.H1 ;  /* 0x00000010ff10723e */ /* 0x000fc400030004ff */
[----:B------:R-:W-:Y:S01]  /*390e0*/  F2FP.F16.E5M2.UNPACK_B R17, R17.H1 ;  /* 0x00000011ff11723e */ /* 0x000fe200030004ff */
[----:B--2---:R-:W-:Y:S02]  /*390f0*/  IMAD R4, R4, 0x100, R5 ;  /* 0x0000010004047824 */ /* 0x004fe400078e0205 */
[----:B------:R-:W4:Y:S04]  /*39100*/  LDL.LU R5, [R1+0x3cc4] ;  /* 0x003cc40001057983 */ /* 0x000f280000300800 */
[----:B------:R-:W-:Y:S01]  /*39110*/  HMMA.16816.F32 R20, R12, R16, R20 ;  /* 0x000000100c14723c */ /* 0x000fe20000001814 */
[----:B------:R-:W-:Y:S01]  /*39120*/  F2FP.F16.E5M2.UNPACK_B R10, R10.H1 ;  /* 0x0000000aff0a723e */ /* 0x000fe200030004ff */
[----:B----4-:R-:W-:Y:S02]  /*39130*/  IMAD R5, R5, 0x100, R6 ;  /* 0x0000010005057824 */ /* 0x010fe400078e0206 */
[----:B------:R-:W2:-:S15]  /*39140*/  LDL.LU R6, [R1+0x3cc0] ;  /* 0x003cc00001067983 */ /* 0x000e9e0000300800 */
[----:B------:R-:W-:-:S04]  /*39150*/  NOP ;  /* 0x0000000000007918 */ /* 0x000fc80000000000 */
[----:B------:R-:W-:Y:S04]  /*39160*/  STL.64 [R1+0x90], R20 ;  /* 0x0000901401007387 */ /* 0x000fe80000100a00 */
[----:B------:R0:W-:Y:S04]  /*39170*/  STL.64 [R1+0x98], R22 ;  /* 0x0000981601007387 */ /* 0x0001e80000100a00 */
[----:B0-----:R-:W4:Y:S04]  /*39180*/  LDL.LU.64 R22, [R1+0x3cb8] ;  /* 0x003cb80001167983 */ /* 0x001f280000300a00 */
[----:B------:R-:W4:Y:S01]  /*39190*/  LDL.LU.64 R20, [R1+0x3cb0] ;  /* 0x003cb00001147983 */ /* 0x000f220000300a00 */
[----:B------:R-:W-:-:S02]  /*391a0*/  F2FP.F16.E5M2.UNPACK_B R11, R11.H1 ;  /* 0x0000000bff0b723e */ /* 0x000fc400030004ff */
[----:B------:R-:W-:Y:S02]  /*391b0*/  F2FP.F16.E5M2.UNPACK_B R8, R8.H1 ;  /* 0x00000008ff08723e */ /* 0x000fe400030004ff */
[----:B------:R-:W-:-:S07]  /*391c0*/  F2FP.F16.E5M2.UNPACK_B R9, R9.H1 ;  /* 0x00000009ff09723e */ /* 0x000fce00030004ff */
[C---:B---3--:R-:W-:Y:S01]  /*391d0*/  HMMA.16816.F32 R24, R12.reuse, R8, R24 ;  /* 0x000000080c18723c */ /* 0x048fe20000001818 */
[----:B------:R-:W-:Y:S04]  /*391e0*/  STL.64 [R1+0x3c70], R18 ;  /* 0x003c701201007387 */ /* 0x000fe80000100a00 */
[----:B------:R0:W-:Y:S04]  /*391f0*/  STL.64 [R1+0x3c68], R16 ;  /* 0x003c681001007387 */ /* 0x0001e80000100a00 */
[----:B0-----:R-:W3:Y:S04]  /*39200*/  LDL.LU R16, [R1+0x610] ;  /* 0x0006100001107983 */ /* 0x001ee80000300800 */
[----:B------:R-:W3:Y:S04]  /*39210*/  LDL.LU R17, [R1+0x614] ;  /* 0x0006140001117983 */ /* 0x000ee80000300800 */
[----:B------:R-:W3:Y:S04]  /*39220*/  LDL.LU R18, [R1+0x618] ;  /* 0x0006180001127983 */ /* 0x000ee80000300800 */
[----:B------:R-:W3:Y:S01]  /*39230*/  LDL.LU R19, [R1+0x61c] ;  /* 0x00061c0001137983 */ /* 0x000ee20000300800 */
[----:B----4-:R-:W-:-:S15]  /*39240*/  HMMA.16816.F32 R20, R12, R10, R20 ;  /* 0x0000000a0c14723c */ /* 0x010fde0000001814 */
[----:B------:R-:W-:-:S08]  /*39250*/  NOP ;  /* 0x0000000000007918 */ /* 0x000fd00000000000 */
[----:B------:R-:W-:Y:S04]  /*39260*/  STL.64 [R1+0xd0], R20 ;  /* 0x0000d01401007387 */ /* 0x000fe80000100a00 */
[----:B------:R0:W-:Y:S04]  /*39270*/  STL.64 [R1+0xd8], R22 ;  /* 0x0000d81601007387 */ /* 0x0001e80000100a00 */
[----:B0-----:R-:W4:Y:S04]  /*39280*/  LDL.LU R23, [R1+0x3ca8] ;  /* 0x003ca80001177983 */ /* 0x001f280000300800 */
[----:B------:R-:W3:Y:S04]  /*39290*/  LDL.LU.64 R20, [R1+0x3ca0] ;  /* 0x003ca00001147983 */ /* 0x000ee80000300a00 */
[----:B------:R-:W-:Y:S04]  /*392a0*/  STL [R1+0x3c40], R11 ;  /* 0x003c400b01007387 */ /* 0x000fe80000100800 */
[----:B------:R-:W-:Y:S04]  /*392b0*/  STL.64 [R1+0xf30], R24 ;  /* 0x000f301801007387 */ /* 0x000fe80000100a00 */
[----:B------:R0:W-:Y:S04]  /*392c0*/  STL.64 [R1+0xf38], R26 ;  /* 0x000f381a01007387 */ /* 0x0001e80000100a00 */
[----:B0-----:R-:W3:Y:S04]  /*392d0*/  LDL.LU.64 R26, [R1+0x3c98] ;  /* 0x003c9800011a7983 */ /* 0x001ee80000300a00 */
[----:B------:R-:W3:Y:S01]  /*392e0*/  LDL.LU.64 R24, [R1+0x3c90] ;  /* 0x003c900001187983 */ /* 0x000ee20000300a00 */
[----:B--2---:R-:W-:-:S02]  /*392f0*/  IMAD R6, R7, 0x100, R6 ;  /* 0x0000010007067824 */ /* 0x004fc400078e0206 */
[----:B------:R-:W-:Y:S01]  /*39300*/  IMAD R7, R3, 0x100, R2 ;  /* 0x0000010003077824 */ /* 0x000fe200078e0202 */
[----:B------:R-:W-:Y:S02]  /*39310*/  F2FP.F16.E5M2.UNPACK_B R3, R29.H1 ;  /* 0x0000001dff03723e */ /* 0x000fe400030004ff */
[----:B----4-:R-:W-:-:S07]  /*39320*/  F2FP.F16.E5M2.UNPACK_B R2, R23.H1 ;  /* 0x00000017ff02723e */ /* 0x010fce00030004ff */
[----:B---3--:R-:W-:-:S15]  /*39330*/  HMMA.16816.F32 R24, R12, R2, R24 ;  /* 0x000000020c18723c */ /* 0x008fde0000001818 */
[----:B------:R-:W-:-:S08]  /*39340*/  NOP ;  /* 0x0000000000007918 */ /* 0x000fd00000000000 */
[----:B------:R-:W-:Y:S04]  /*39350*/  STL.64 [R1+0xf20], R24 ;  /* 0x000f201801007387 */ /* 0x000fe80000100a00 */
[----:B------:R0:W-:Y:S04]  /*39360*/  STL.64 [R1+0xf28], R26 ;  /* 0x000f281a01007387 */ /* 0x0001e80000100a00 */
[----:B0-----:R-:W2:Y:S04]  /*39370*/  LDL.LU.64 R26, [R1+0x3c88] ;  /* 0x003c8800011a7983 */ /* 0x001ea80000300a00 */
[----:B------:R-:W2:Y:S01]  /*39380*/  LDL.LU.64 R24, [R1+0x3c80] ;  /* 0x003c800001187983 */ /* 0x000ea20000300a00 */
[----:B------:R-:W-:-:S02]  /*39390*/  F2FP.F16.E5M2.UNPACK_B R22, R28.H1 ;  /* 0x0000001cff16723e */ /* 0x000fc400030004ff */
[----:B------:R-:W-:Y:S02]  /*393a0*/  F2FP.F16.E5M2.UNPACK_B R23, R0.H1 ;  /* 0x00000000ff17723e */ /* 0x000fe400030004ff */
[----:B------:R-:W-:Y:S02]  /*393b0*/  F2FP.F16.E5M2.UNPACK_B R4, R4 ;  /* 0x00000004ff04723e */ /* 0x000fe400020004ff */
[----:B------:R-:W-:-:S03]  /*393c0*/  F2FP.F16.E5M2.UNPACK_B R5, R5 ;  /* 0x00000005ff05723e */ /* 0x000fc600020004ff */
[----:B--2---:R-:W-:Y:S01]  /*393d0*/  HMMA.16816.F32 R12, R12, R22, R24 ;  /* 0x000000160c0c723c */ /* 0x004fe20000001818 */
[----:B------:R-:W2:-:S15]  /*393e0*/  LDL.LU.64 R26, [R1+0x3c78] ;  /* 0x003c7800011a7983 */ /* 0x000e9e0000300a00 */
[----:B------:R-:W-:-:S07]  /*393f0*/  NOP ;  /* 0x0000000000007918 */ /* 0x000fce0000000000 */
[----:B------:R-:W-:Y:S04]  /*39400*/  STL.64 [R1+0xd50], R12 ;  /* 0x000d500c01007387 */ /* 0x000fe80000100a00 */
[----:B------:R2:W-:Y:S04]  /*39410*/  STL.64 [R1+0xd58], R14 ;  /* 0x000d580e01007387 */ /* 0x0005e80000100a00 */
[----:B------:R-:W3:Y:S01]  /*39420*/  LDL.LU R11, [R1+0xad4] ;  /* 0x000ad400010b7983 */ /* 0x000ee20000300800 */
[----:B------:R-:W-:Y:S02]  /*39430*/  F2FP.F16.E5M2.UNPACK_B R6, R6 ;  /* 0x00000006ff06723e */ /* 0x000fe400020004ff */
[----:B------:R-:W-:-:S07]  /*39440*/  F2FP.F16.E5M2.UNPACK_B R7, R7 ;  /* 0x00000007ff07723e */ /* 0x000fce00020004ff */
[----:B--2---:R-:W-:Y:S01]  /*39450*/  HMMA.16816.F32 R12, R4, R26, R16 ;  /* 0x0000001a040c723c */ /* 0x004fe20000001810 */
[----:B---3--:R-:W-:-:S15]  /*39460*/  STL.64 [R1+0x3c50], R10 ;  /* 0x003c500a01007387 */ /* 0x008fde0000100a00 */
[----:B------:R-:W-:-:S07]  /*39470*/  NOP ;  /* 0x0000000000007918 */ /* 0x000fce0000000000 */
[----:B------:R-:W-:Y:S04]  /*39480*/  STL.64 [R1+0xd40], R12 ;  /* 0x000d400c01007387 */ /* 0x000fe80000100a00 */
[----:B------:R-:W-:Y:S04]  /*39490*/  STL.64 [R1+0xd48], R14 ;  /* 0x000d480e01007387 */ /* 0x000fe80000100a00 */
[----:B------:R0:W-:Y:S04]  /*394a0*/  STL.64 [R1+0x3c48], R8 ;  /* 0x003c480801007387 */ /* 0x0001e80000100a00 */
[----:B0-----:R-:W2:Y:S04]  /*394b0*/  LDL.LU R8, [R1+0x5e0] ;  /* 0x0005e00001087983 */ /* 0x001ea80000300800 */
[----:B------:R-:W2:Y:S04]  /*394c0*/  LDL.LU R9, [R1+0x5e4] ;  /* 0x0005e40001097983 */ /* 0x000ea80000300800 */
[----:B------:R-:W3:Y:S04]  /*394d0*/  LDL.LU R10, [R1+0x5e8] ;  /* 0x0005e800010a7983 */ /* 0x000ee80000300800 */
        /* <DEDUP_REMOVED lines=18> */
[----:B------:R0:W-:Y:S04]  /*39600*/  STL.64 [R1+0x3c08], R26 ;  /* 0x003c081a01007387 */ /* 0x0001e80000100a00 */
[----:B------:R-:W2:Y:S04]  /*39610*/  LDL.LU R24, [R1+0x5c0] ;  /* 0x0005c00001187983 */ /* 0x000ea80000300800 */
[----:B------:R-:W2:Y:S04]  /*39620*/  LDL.LU R25, [R1+0x5c4] ;  /* 0x0005c40001197983 */ /* 0x000ea80000300800 */
[----:B0-----:R-:W3:Y:S04]  /*39630*/  LDL.LU R26, [R1+0x5c8] ;  /* 0x0005c800011a7983 */ /* 0x001ee80000300800 */
[----:B------:R-:W3:Y:S04]  /*39640*/  LDL.LU R27, [R1+0x5cc] ;  /* 0x0005cc00011b7983 */ /* 0x000ee80000300800 */
[----:B---3--:R-:W-:Y:S04]  /*39650*/  STL.64 [R1+0x3c18], R26 ;  /* 0x003c181a01007387 */ /* 0x008fe80000100a00 */
[----:B--2---:R0:W-:Y:S04]  /*39660*/  STL.64 [R1+0x3c10], R24 ;  /* 0x003c101801007387 */ /* 0x0041e80000100a00 */
[----:B0-----:R-:W2:Y:S04]  /*39670*/  LDL.LU R24, [R1+0x7d0] ;  /* 0x0007d00001187983 */ /* 0x001ea80000300800 */
[----:B------:R-:W2:Y:S04]  /*39680*/  LDL.LU R25, [R1+0x7d4] ;  /* 0x0007d40001197983 */ /* 0x000ea80000300800 */
[----:B------:R-:W3:Y:S04]  /*39690*/  LDL.LU R26, [R1+0x7d8] ;  /* 0x0007d800011a7983 */ /* 0x000ee80000300800 */
[----:B------:R-:W3:Y:S01]  /*396a0*/  LDL.LU R27, [R1+0x7dc] ;  /* 0x0007dc00011b7983 */ /* 0x000ee20000300800 */
[C---:B------:R-:W-:Y:S03]  /*396b0*/  HMMA.16816.F32 R16, R4.reuse, R20, R16 ;  /* 0x000000140410723c */ /* 0x040fe60000001810 */
[----:B---3--:R-:W-:Y:S04]  /*396c0*/  STL.64 [R1+0x3c28], R26 ;  /* 0x003c281a01007387 */ /* 0x008fe80000100a00 */
[----:B--2---:R0:W-:Y:S04]  /*396d0*/  STL.64 [R1+0x3c20], R24 ;  /* 0x003c201801007387 */ /* 0x0041e80000100a00 */
        /* <DEDUP_REMOVED lines=10> */
[----:B------:R-:W-:Y:S04]  /*39780*/  STL.64 [R1+0xd30], R16 ;  /* 0x000d301001007387 */ /* 0x000fe80000100a00 */
[----:B------:R0:W-:Y:S04]  /*39790*/  STL.64 [R1+0xd38], R18 ;  /* 0x000d381201007387 */ /* 0x0001e80000100a00 */
[----:B0-----:R-:W3:Y:S04]  /*397a0*/  LDL.LU.64 R18, [R1+0x3c70] ;  /* 0x003c700001127983 */ /* 0x001ee80000300a00 */
[----:B------:R-:W4:Y:S01]  /*397b0*/  LDL.LU.64 R16, [R1+0x3c68] ;  /* 0x003c680001107983 */ /* 0x000f220000300a00 */
[----:B---3--:R-:W-:-:S15]  /*397c0*/  HMMA.16816.F32 R8, R4, R18, R8 ;  /* 0x000000120408723c */ /* 0x008fde0000001808 */
        /* <DEDUP_REMOVED lines=9> */
[----:B0-----:R-:W3:Y:S04]  /*39860*/  LDL.LU.64 R10, [R1+0x3c50] ;  /* 0x003c5000010a7983 */ /* 0x001ee80000300a00 */
[----:B------:R-:W4:Y:S04]  /*39870*/  LDL.LU.64 R8, [R1+0x3c48] ;  /* 0x003c480001087983 */ /* 0x000f280000300a00 */
[----:B------:R-:W-:Y:S04]  /*39880*/  STL.64 [R1+0x3c00], R18 ;  /* 0x003c001201007387 */ /* 0x000fe80000100a00 */
[----:B------:R0:W-:Y:S04]  /*39890*/  STL.64 [R1+0x3bf8], R16 ;  /* 0x003bf81001007387 */ /* 0x0001e80000100a00 */
[----:B0-----:R-:W4:Y:S04]  /*398a0*/  LDL.LU R16, [R1+0x5b0] ;  /* 0x0005b00001107983 */ /* 0x001f280000300800 */
[----:B------:R-:W4:Y:S04]  /*398b0*/  LDL.LU R17, [R1+0x5b4] ;  /* 0x0005b40001117983 */ /* 0x000f280000300800 */
[----:B------:R-:W4:Y:S04]  /*398c0*/  LDL.LU R18, [R1+0x5b8] ;  /* 0x0005b80001127983 */ /* 0x000f280000300800 */
[----:B------:R-:W4:Y:S01]  /*398d0*/  LDL.LU R19, [R1+0x5bc] ;  /* 0x0005bc0001137983 */ /* 0x000f220000300800 */
[----:B---3--:R-:W-:-:S03]  /*398e0*/  IMAD R12, R12, 0x100, R11 ;  /* 0x000001000c0c7824 */ /* 0x008fc600078e020b */
[----:B------:R-:W2:Y:S02]  /*398f0*/  LDL.LU R11, [R1+0x3c40] ;  /* 0x003c4000010b7983 */ /* 0x000ea40000300800 */
[----:B--2---:R-:W-:-:S15]  /*39900*/  HMMA.16816.F32 R24, R4, R10, R24 ;  /* 0x0000000a0418723c */ /* 0x004fde0000001818 */
[----:B------:R-:W-:-:S08]  /*39910*/  NOP ;  /* 0x0000000000007918 */ /* 0x000fd00000000000 */
[----:B------:R-:W-:Y:S04]  /*39920*/  STL.64 [R1+0xd00], R24 ;  /* 0x000d001801007387 */ /* 0x000fe80000100a00 */
[----:B------:R0:W-:Y:S04]  /*39930*/  STL.64 [R1+0xd08], R26 ;  /* 0x000d081a01007387 */ /* 0x0001e80000100a00 */
[----:B0-----:R-:W4:Y:S04]  /*39940*/  LDL.LU.64 R26, [R1+0x3c38] ;  /* 0x003c3800011a7983 */ /* 0x001f280000300a00 */
[----:B------:R-:W4:Y:S04]  /*39950*/  LDL.LU.64 R24, [R1+0x3c30] ;  /* 0x003c300001187983 */ /* 0x000f280000300a00 */
[----:B------:R-:W-:Y:S01]  /*39960*/  STL [R1+0x3bd0], R11 ;  /* 0x003bd00b01007387 */ /* 0x000fe20000100800 */
        /* <DEDUP_REMOVED lines=11> */
[----:B------:R-:W2:Y:S01]  /*39a20*/  LDL.LU.64 R24, [R1+0x3c10] ;  /* 0x003c100001187983 */ /* 0x000ea20000300a00 */
[----:B------:R-:W-:-:S02]  /*39a30*/  IMAD R13, R14, 0x100, R13 ;  /* 0x000001000e0d7824 */ /* 0x000fc400078e020d */
[----:B------:R-:W-:Y:S02]  /*39a40*/  IMAD R14, R29, 0x100, R15 ;  /* 0x000001001d0e7824 */ /* 0x000fe400078e020f */
[----:B------:R-:W-:Y:S01]  /*39a50*/  IMAD R15, R0, 0x100, R28 ;  /* 0x00000100000f7824 */ /* 0x000fe200078e021c */
[----:B------:R-:W-:Y:S01]  /*39a60*/  F2FP.F16.E5M2.UNPACK_B R12, R12 ;  /* 0x0000000cff0c723e */ /* 0x000fe200020004ff */
[----:B--2---:R-:W-:Y:S01]  /*39a70*/  HMMA.16816.F32 R4, R4, R22, R24 ;  /* 0x000000160404723c */ /* 0x004fe20000001818 */
[----:B------:R-:W2:-:S15]  /*39a80*/  LDL.LU.64 R26, [R1+0x3c08] ;  /* 0x003c0800011a7983 */ /* 0x000e9e0000300a00 */
[----:B------:R-:W-:-:S07]  /*39a90*/  NOP ;  /* 0x0000000000007918 */ /* 0x000fce0000000000 */
[----:B------:R-:W-:Y:S04]  /*39aa0*/  STL.64 [R1+0xcf0], R4 ;  /* 0x000cf00401007387 */ /* 0x000fe80000100a00 */
[----:B------:R2:W-:Y:S04]  /*39ab0*/  STL.64 [R1+0xcf8], R6 ;  /* 0x000cf80601007387 */ /* 0x0005e80000100a00 */
[----:B------:R-:W3:Y:S01]  /*39ac0*/  LDL.LU R11, [R1+0xaf4] ;  /* 0x000af400010b7983 */ /* 0x000ee20000300800 */
[----:B------:R-:W-:Y:S02]  /*39ad0*/  F2FP.F16.E5M2.UNPACK_B R13, R13 ;  /* 0x0000000dff0d723e */ /* 0x000fe400020004ff */
[----:B------:R-:W-:-:S02]  /*39ae0*/  F2FP.F16.E5M2.UNPACK_B R14, R14 ;  /* 0x0000000eff0e723e */ /* 0x000fc400020004ff */
        /* <DEDUP_REMOVED lines=1252> */
[----:B------:R-:W2:Y:S01]  /*3e930*/  LDL.LU R11, [R1+0x3704] ;  /* 0x00370400010b7983 */ /* 0x000ea20000300800 */
[----:B------:R-:W-:-:S03]  /*3e940*/  IMAD R13, R13, 0x100, R28 ;  /* 0x000001000d0d7824 */ /* 0x000fc600078e021c */
[----:B------:R-:W3:Y:S01]  /*3e950*/  LDL.LU R28, [R1+0x3700] ;  /* 0x00370000011c7983 */ /* 0x000ee20000300800 */
[----:B--2---:R-:W-:-:S15]  /*3e960*/  HMMA.16816.F32 R24, R4, R10, R24 ;  /* 0x0000000a0418723c */ /* 0x004fde0000001818 */
[----:B------:R-:W-:-:S08]  /*3e970*/  NOP ;  /* 0x0000000000007918 */ /* 0x000fd00000000000 */
[----:B------:R-:W-:Y:S04]  /*3e980*/  STL.64 [R1+0x880], R24 ;  /* 0x0008801801007387 */ /* 0x000fe80000100a00 */
[----:B------:R0:W-:Y:S04]  /*3e990*/  STL.64 [R1+0x888], R26 ;  /* 0x0008881a01007387 */ /* 0x0001e80000100a00 */
[----:B0-----:R-:W4:Y:S04]  /*3e9a0*/  LDL.LU.64 R26, [R1+0x36f8] ;  /* 0x0036f800011a7983 */ /* 0x001f280000300a00 */
[----:B------:R-:W4:Y:S01]  /*3e9b0*/  LDL.LU.64 R24, [R1+0x36f0] ;  /* 0x0036f00001187983 */ /* 0x000f220000300a00 */
[----:B------:R-:W-:-:S02]  /*3e9c0*/  IMAD R14, R14, 0x100, R29 ;  /* 0x000001000e0e7824 */ /* 0x000fc400078e021d */
[----:B------:R-:W-:Y:S01]  /*3e9d0*/  IMAD R15, R15, 0x100, R0 ;  /* 0x000001000f0f7824 */ /* 0x000fe200078e0200 */
[----:B------:R-:W2:Y:S04]  /*3e9e0*/  LDL.LU R29, [R1+0x36ec] ;  /* 0x0036ec00011d7983 */ /* 0x000ea80000300800 */
[----:B------:R-:W3:Y:S01]  /*3e9f0*/  LDL.LU R0, [R1+0x36e8] ;  /* 0x0036e80001007983 */ /* 0x000ee20000300800 */
[----:B----4-:R-:W-:-:S15]  /*3ea00*/  HMMA.16816.F32 R24, R4, R8, R24 ;  /* 0x000000080418723c */ /* 0x010fde0000001818 */
[----:B------:R-:W-:-:S08]  /*3ea10*/  NOP ;  /* 0x0000000000007918 */ /* 0x000fd00000000000 */
[----:B------:R-:W-:Y:S04]  /*3ea20*/  STL.64 [R1+0xd90], R24 ;  /* 0x000d901801007387 */ /* 0x000fe80000100a00 */
[----:B------:R0:W-:Y:S04]  /*3ea30*/  STL.64 [R1+0xd98], R26 ;  /* 0x000d981a01007387 */ /* 0x0001e80000100a00 */
[----:B0-----:R-:W4:Y:S04]  /*3ea40*/  LDL.LU.64 R26, [R1+0x36e0] ;  /* 0x0036e000011a7983 */ /* 0x001f280000300a00 */
[----:B------:R-:W4:Y:S04]  /*3ea50*/  LDL.LU.64 R24, [R1+0x36d8] ;  /* 0x0036d80001187983 */ /* 0x000f280000300a00 */
[----:B------:R-:W-:Y:S04]  /*3ea60*/  STL.64 [R1+0x36a8], R10 ;  /* 0x0036a80a01007387 */ /* 0x000fe80000100a00 */
[----:B------:R0:W-:Y:S04]  /*3ea70*/  STL.64 [R1+0x36a0], R8 ;  /* 0x0036a00801007387 */ /* 0x0001e80000100a00 */
[----:B0-----:R-:W2:Y:S04]  /*3ea80*/  LDL.LU R8, [R1+0x130] ;  /* 0x0001300001087983 */ /* 0x001ea80000300800 */
[----:B------:R-:W2:Y:S04]  /*3ea90*/  LDL.LU R9, [R1+0x134] ;  /* 0x0001340001097983 */ /* 0x000ea80000300800 */
[----:B------:R-:W2:Y:S04]  /*3eaa0*/  LDL.LU R10, [R1+0x138] ;  /* 0x00013800010a7983 */ /* 0x000ea80000300800 */
[----:B------:R-:W2:Y:S01]  /*3eab0*/  LDL.LU R11, [R1+0x13c] ;  /* 0x00013c00010b7983 */ /* 0x000ea20000300800 */
[----:B----4-:R-:W-:-:S15]  /*3eac0*/  HMMA.16816.F32 R24, R4, R2, R24 ;  /* 0x000000020418723c */ /* 0x010fde0000001818 */
[----:B------:R-:W-:-:S08]  /*3ead0*/  NOP ;  /* 0x0000000000007918 */ /* 0x000fd00000000000 */
[----:B------:R-:W-:Y:S04]  /*3eae0*/  STL.64 [R1+0xd80], R24 ;  /* 0x000d801801007387 */ /* 0x000fe80000100a00 */
[----:B------:R0:W-:Y:S04]  /*3eaf0*/  STL.64 [R1+0xd88], R26 ;  /* 0x000d881a01007387 */ /* 0x0001e80000100a00 */
[----:B0-----:R-:W4:Y:S04]  /*3eb00*/  LDL.LU.64 R26, [R1+0x36d0] ;  /* 0x0036d000011a7983 */ /* 0x001f280000300a00 */
[----:B------:R-:W4:Y:S01]  /*3eb10*/  LDL.LU.64 R24, [R1+0x36c8] ;  /* 0x0036c80001187983 */ /* 0x000f220000300a00 */
[----:B------:R-:W-:-:S02]  /*3eb20*/  F2FP.F16.E5M2.UNPACK_B R12, R12 ;  /* 0x0000000cff0c723e */ /* 0x000fc400020004ff */
[----:B------:R-:W-:Y:S02]  /*3eb30*/  F2FP.F16.E5M2.UNPACK_B R13, R13 ;  /* 0x0000000dff0d723e */ /* 0x000fe400020004ff */
[----:B------:R-:W-:Y:S02]  /*3eb40*/  F2FP.F16.E5M2.UNPACK_B R14, R14 ;  /* 0x0000000eff0e723e */ /* 0x000fe400020004ff */
[----:B------:R-:W-:Y:S01]  /*3eb50*/  F2FP.F16.E5M2.UNPACK_B R15, R15 ;  /* 0x0000000fff0f723e */ /* 0x000fe200020004ff */
[----:B----4-:R-:W-:Y:S01]  /*3eb60*/  HMMA.16816.F32 R4, R4, R22, R24 ;  /* 0x000000160404723c */ /* 0x010fe20000001818 */
[----:B------:R-:W2:Y:S05]  /*3eb70*/  LDL.LU.64 R26, [R1+0x36c0] ;  /* 0x0036c000011a7983 */ /* 0x000eaa0000300a00 */
[----:B------:R-:W-:-:S15]  /*3eb80*/  HMMA.16816.F32 R16, R12, R20, R16 ;  /* 0x000000140c10723c */ /* 0x000fde0000001810 */
[----:B------:R-:W-:-:S02]  /*3eb90*/  NOP ;  /* 0x0000000000007918 */ /* 0x000fc40000000000 */
[----:B------:R-:W-:Y:S04]  /*3eba0*/  STL.64 [R1+0x870], R4 ;  /* 0x0008700401007387 */ /* 0x000fe80000100a00 */
[----:B------:R2:W-:Y:S02]  /*3ebb0*/  STL.64 [R1+0x878], R6 ;  /* 0x0008780601007387 */ /* 0x0005e40000100a00 */
[----:B--2---:R-:W-:Y:S02]  /*3ebc0*/  HMMA.16816.F32 R4, R12, R26, R8 ;  /* 0x0000001a0c04723c */ /* 0x004fe40000001808 */
[----:B------:R-:W2:-:S15]  /*3ebd0*/  LDL.LU R8, [R1+0x100] ;  /* 0x0001000001087983 */ /* 0x000e9e0000300800 */
[----:B------:R-:W-:-:S06]  /*3ebe0*/  NOP ;  /* 0x0000000000007918 */ /* 0x000fcc0000000000 */
[----:B------:R-:W-:Y:S04]  /*3ebf0*/  STL.64 [R1+0x860], R4 ;  /* 0x0008600401007387 */ /* 0x000fe80000100a00 */
[----:B------:R0:W-:Y:S04]  /*3ec00*/  STL.64 [R1+0x868], R6 ;  /* 0x0008680601007387 */ /* 0x0001e80000100a00 */
[----:B------:R-:W2:Y:S04]  /*3ec10*/  LDL.LU R9, [R1+0x104] ;  /* 0x0001040001097983 */ /* 0x000ea80000300800 */
[----:B------:R-:W2:Y:S04]  /*3ec20*/  LDL.LU R10, [R1+0x108] ;  /* 0x00010800010a7983 */ /* 0x000ea80000300800 */
[----:B------:R-:W2:Y:S04]  /*3ec30*/  LDL.LU R11, [R1+0x10c] ;  /* 0x00010c00010b7983 */ /* 0x000ea80000300800 */
[----:B0-----:R-:W4:Y:S04]  /*3ec40*/  LDL.LU R6, [R1+0x1098] ;  /* 0x0010980001067983 */ /* 0x001f280000300800 */
[----:B------:R-:W4:Y:S04]  /*3ec50*/  LDL.LU R7, [R1+0x10a0] ;  /* 0x0010a00001077983 */ /* 0x000f280000300800 */
[----:B------:R0:W-:Y:S04]  /*3ec60*/  STL.64 [R1+0x3670], R26 ;  /* 0x0036701a01007387 */ /* 0x0001e80000100a00 */
[----:B------:R-:W2:Y:S04]  /*3ec70*/  LDL.LU R24, [R1+0x110] ;  /* 0x0001100001187983 */ /* 0x000ea80000300800 */
[----:B------:R-:W2:Y:S04]  /*3ec80*/  LDL.LU R25, [R1+0x114] ;  /* 0x0001140001197983 */ /* 0x000ea80000300800 */
[----:B0-----:R-:W2:Y:S04]  /*3ec90*/  LDL.LU R26, [R1+0x118] ;  /* 0x00011800011a7983 */ /* 0x001ea80000300800 */
[----:B------:R-:W-:Y:S04]  /*3eca0*/  STL.64 [R1+0x850], R16 ;  /* 0x0008501001007387 */ /* 0x000fe80000100a00 */
[----:B------:R0:W-:Y:S01]  /*3ecb0*/  STL.64 [R1+0x858], R18 ;  /* 0x0008581201007387 */ /* 0x0001e20000100a00 */
[----:B---3--:R-:W-:-:S03]  /*3ecc0*/  IMAD.MOV.U32 R27, RZ, RZ, R0 ;  /* 0x000000ffff1b7224 */ /* 0x008fc600078e0000 */
[----:B0-----:R-:W2:Y:S04]  /*3ecd0*/  LDL.LU.64 R18, [R1+0x36b8] ;  /* 0x0036b80001127983 */ /* 0x001ea80000300a00 */
[----:B------:R-:W3:Y:S04]  /*3ece0*/  LDL.LU.64 R16, [R1+0x36b0] ;  /* 0x0036b00001107983 */ /* 0x000ee80000300a00 */
[----:B------:R-:W4:Y:S04]  /*3ecf0*/  LDL.LU R0, [R1+0x108c] ;  /* 0x00108c0001007983 */ /* 0x000f280000300800 */
[----:B------:R-:W4:Y:S04]  /*3ed00*/  LDL.LU R4, [R1+0x1088] ;  /* 0x0010880001047983 */ /* 0x000f280000300800 */
[----:B------:R-:W4:Y:S04]  /*3ed10*/  LDL.LU R5, [R1+0x1094] ;  /* 0x0010940001057983 */ /* 0x000f280000300800 */
[----:B------:R-:W-:Y:S04]  /*3ed20*/  STL.64 [R1+0x3680], R22 ;  /* 0x0036801601007387 */ /* 0x000fe80000100a00 */
[----:B------:R0:W-:Y:S04]  /*3ed30*/  STL.64 [R1+0x3678], R20 ;  /* 0x0036781401007387 */ /* 0x0001e80000100a00 */
[----:B0-----:R-:W4:Y:S04]  /*3ed40*/  LDL.LU R20, [R1+0x640] ;  /* 0x0006400001147983 */ /* 0x001f280000300800 */
[----:B------:R-:W4:Y:S04]  /*3ed50*/  LDL.LU R21, [R1+0x644] ;  /* 0x0006440001157983 */ /* 0x000f280000300800 */
[----:B------:R-:W4:Y:S04]  /*3ed60*/  LDL.LU R22, [R1+0x648] ;  /* 0x0006480001167983 */ /* 0x000f280000300800 */
[----:B------:R-:W4:Y:S01]  /*3ed70*/  LDL.LU R23, [R1+0x64c] ;  /* 0x00064c0001177983 */ /* 0x000f220000300800 */
[C---:B--2---:R-:W-:Y:S06]  /*3ed80*/  HMMA.16816.F32 R24, R12.reuse, R18, R24 ;  /* 0x000000120c18723c */ /* 0x044fec0000001818 */
[----:B---3--:R-:W-:Y:S01]  /*3ed90*/  HMMA.16816.F32 R8, R12, R16, R8 ;  /* 0x000000100c08723c */ /* 0x008fe20000001808 */
[----:B----4-:R0:W-:Y:S04]  /*3eda0*/  STL.64 [R1+0x3690], R22 ;  /* 0x0036901601007387 */ /* 0x0101e80000100a00 */
[----:B------:R1:W-:Y:S01]  /*3edb0*/  STL.64 [R1+0x3688], R20 ;  /* 0x0036881401007387 */ /* 0x0003e20000100a00 */
[----:B0-----:R-:W-:-:S03]  /*3edc0*/  IMAD.MOV.U32 R23, RZ, RZ, R28 ;  /* 0x000000ffff177224 */ /* 0x001fc600078e001c */
[----:B-1----:R-:W2:Y:S04]  /*3edd0*/  LDL.LU R20, [R1+0xf0] ;  /* 0x0000f00001147983 */ /* 0x002ea80000300800 */
[----:B------:R-:W2:Y:S04]  /*3ede0*/  LDL.LU R21, [R1+0xf4] ;  /* 0x0000f40001157983 */ /* 0x000ea80000300800 */
[----:B------:R0:W-:Y:S01]  /*3edf0*/  STL.64 [R1+0x840], R24 ;  /* 0x0008401801007387 */ /* 0x0001e20000100a00 */
[----:B------:R-:W-:Y:S02]  /*3ee00*/  IMAD.MOV.U32 R28, RZ, RZ, R27 ;  /* 0x000000ffff1c7224 */ /* 0x000fe400078e001b */
[----:B------:R-:W-:-:S02]  /*3ee10*/  IMAD.MOV.U32 R22, RZ, RZ, R29 ;  /* 0x000000ffff167224 */ /* 0x000fc400078e001d */
[----:B------:R-:W-:Y:S01]  /*3ee20*/  IMAD.MOV.U32 R29, RZ, RZ, R26 ;  /* 0x000000ffff1d7224 */ /* 0x000fe200078e001a */
[----:B0-----:R-:W3:Y:S04]  /*3ee30*/  LDL.LU R24, [R1+0x630] ;  /* 0x0006300001187983 */ /* 0x001ee80000300800 */
[----:B------:R-:W3:Y:S04]  /*3ee40*/  LDL.LU R25, [R1+0x634] ;  /* 0x0006340001197983 */ /* 0x000ee80000300800 */
[----:B------:R-:W3:Y:S04]  /*3ee50*/  LDL.LU R26, [R1+0x638] ;  /* 0x00063800011a7983 */ /* 0x000ee80000300800 */
[----:B------:R-:W3:Y:S04]  /*3ee60*/  LDL.LU R27, [R1+0x63c] ;  /* 0x00063c00011b7983 */ /* 0x000ee80000300800 */
[----:B------:R0:W-:Y:S04]  /*3ee70*/  STL [R1+0x2fc4], R28 ;  /* 0x002fc41c01007387 */ /* 0x0001e80000100800 */
[----:B0-----:R-:W4:Y:S04]  /*3ee80*/  LDL.LU R28, [R1+0x10a4] ;  /* 0x0010a400011c7983 */ /* 0x001f280000300800 */
[----:B------:R0:W-:Y:S04]  /*3ee90*/  STL [R1+0x2fc0], R29 ;  /* 0x002fc01d01007387 */ /* 0x0001e80000100800 */
[----:B0-----:R-:W3:Y:S04]  /*3eea0*/  LDL.LU R29, [R1+0x109c] ;  /* 0x00109c00011d7983 */ /* 0x001ee80000300800 */
[----:B------:R-:W-:Y:S04]  /*3eeb0*/  STL.64 [R1+0x830], R8 ;  /* 0x0008300801007387 */ /* 0x000fe80000100a00 */
[----:B------:R0:W-:Y:S04]  /*3eec0*/  STL.64 [R1+0x838], R10 ;  /* 0x0008380a01007387 */ /* 0x0001e80000100a00 */
[----:B0-----:R-:W2:Y:S04]  /*3eed0*/  LDL.LU.64 R10, [R1+0x36a8] ;  /* 0x0036a800010a7983 */ /* 0x001ea80000300a00 */
[----:B------:R-:W4:Y:S04]  /*3eee0*/  LDL.LU.64 R8, [R1+0x36a0] ;  /* 0x0036a00001087983 */ /* 0x000f280000300a00 */
[----:B------:R-:W-:Y:S04]  /*3eef0*/  STL.64 [R1+0x3668], R18 ;  /* 0x0036681201007387 */ /* 0x000fe80000100a00 */
[----:B------:R0:W-:Y:S01]  /*3ef00*/  STL.64 [R1+0x3660], R16 ;  /* 0x0036601001007387 */ /* 0x0001e20000100a00 */
[----:B------:R-:W-:-:S03]  /*3ef10*/  IMAD R4, R4, 0x100, R0 ;  /* 0x0000010004047824 */ /* 0x000fc600078e0200 */
[----:B0-----:R-:W4:Y:S04]  /*3ef20*/  LDL.LU R16, [R1+0xc0] ;  /* 0x0000c00001107983 */ /* 0x001f280000300800 */
[----:B------:R-:W4:Y:S04]  /*3ef30*/  LDL.LU R17, [R1+0xc4] ;  /* 0x0000c40001117983 */ /* 0x000f280000300800 */
[----:B------:R-:W4:Y:S04]  /*3ef40*/  LDL.LU R18, [R1+0xc8] ;  /* 0x0000c80001127983 */ /* 0x000f280000300800 */
[----:B------:R-:W4:Y:S04]  /*3ef50*/  LDL.LU R19, [R1+0xcc] ;  /* 0x0000cc0001137983 */ /* 0x000f280000300800 */
[----:B------:R-:W3:Y:S01]  /*3ef60*/  LDL.LU R0, [R1+0x3698] ;  /* 0x0036980001007983 */ /* 0x000ee20000300800 */
[----:B--2---:R-:W-:Y:S01]  /*3ef70*/  HMMA.16816.F32 R20, R12, R10, R20 ;  /* 0x0000000a0c14723c */ /* 0x004fe20000001814 */
[----:B---3--:R-:W-:-:S15]  /*3ef80*/  IMAD R5, R0, 0x100, R5 ;  /* 0x0000010000057824 */ /* 0x008fde00078e0205 */
[----:B------:R-:W-:-:S07]  /*3ef90*/  NOP ;  /* 0x0000000000007918 */ /* 0x000fce0000000000 */
[----:B------:R-:W-:Y:S04]  /*3efa0*/  STL.64 [R1+0x620], R20 ;  /* 0x0006201401007387 */ /* 0x000fe80000100a00 */
[----:B------:R0:W-:Y:S01]  /*3efb0*/  STL [R1+0x628], R22 ;  /* 0x0006281601007387 */ /* 0x0001e20000100800 */
[----:B------:R-:W-:-:S03]  /*3efc0*/  IMAD.MOV.U32 R0, RZ, RZ, R23 ;  /* 0x000000ffff007224 */ /* 0x000fc600078e0017 */
[----:B0-----:R-:W4:Y:S04]  /*3efd0*/  LDL.LU.64 R22, [R1+0x3690] ;  /* 0x0036900001167983 */ /* 0x001f280000300a00 */
[----:B------:R-:W4:Y:S04]  /*3efe0*/  LDL.LU.64 R20, [R1+0x3688] ;  /* 0x0036880001147983 */ /* 0x000f280000300a00 */
[----:B------:R-:W-:Y:S01]  /*3eff0*/  STL [R1+0x30a8], R0 ;  /* 0x0030a80001007387 */ /* 0x000fe20000100800 */
[----:B------:R-:W-:Y:S01]  /*3f000*/  IMAD R6, R6, 0x100, R29 ;  /* 0x0000010006067824 */ /* 0x000fe200078e021d */
        /* <DEDUP_REMOVED lines=8> */
[----:B0-----:R-:W2:Y:S04]  /*3f090*/  LDL.LU R8, [R1+0xe0] ;  /* 0x0000e00001087983 */ /* 0x001ea80000300800 */
[----:B------:R-:W2:Y:S04]  /*3f0a0*/  LDL.LU R9, [R1+0xe4] ;  /* 0x0000e40001097983 */ /* 0x000ea80000300800 */
[----:B------:R-:W2:Y:S04]  /*3f0b0*/  LDL.LU R10, [R1+0xe8] ;  /* 0x0000e800010a7983 */ /* 0x000ea80000300800 */
[----:B------:R-:W2:Y:S04]  /*3f0c0*/  LDL.LU R11, [R1+0xec] ;  /* 0x0000ec00010b7983 */ /* 0x000ea80000300800 */
[----:B------:R-:W4:Y:S01]  /*3f0d0*/  LDL R29, [R1+0xf68] ;  /* 0x000f6800011d7983 */ /* 0x000f220000100800 */
[----:B------:R-:W-:Y:S01]  /*3f0e0*/  IMAD R7, R7, 0x100, R28 ;  /* 0x0000010007077824 */ /* 0x000fe200078e021c */
[----:B------:R-:W-:Y:S02]  /*3f0f0*/  HMMA.16816.F32 R24, R12, R2, R24 ;  /* 0x000000020c18723c */ /* 0x000fe40000001818 */
[----:B----4-:R-:W-:Y:S04]  /*3f100*/  STL [R1+0x3614], R29 ;  /* 0x0036141d01007387 */ /* 0x010fe80000100800 */
[----:B------:R-:W4:Y:S01]  /*3f110*/  LDL R28, [R1+0xf6c] ;  /* 0x000f6c00011c7983 */ /* 0x000f220000100800 */
[----:B------:R-:W-:-:S02]  /*3f120*/  F2FP.F16.E5M2.UNPACK_B R4, R4 ;  /* 0x00000004ff04723e */ /* 0x000fc400020004ff */
[----:B------:R-:W-:Y:S02]  /*3f130*/  F2FP.F16.E5M2.UNPACK_B R5, R5 ;  /* 0x00000005ff05723e */ /* 0x000fe400020004ff */
[----:B------:R-:W-:Y:S02]  /*3f140*/  F2FP.F16.E5M2.UNPACK_B R6, R6 ;  /* 0x00000006ff06723e */ /* 0x000fe400020004ff */
[----:B------:R-:W-:Y:S01]  /*3f150*/  F2FP.F16.E5M2.UNPACK_B R7, R7 ;  /* 0x00000007ff07723e */ /* 0x000fe200020004ff */
[----:B----4-:R-:W-:Y:S09]  /*3f160*/  STL [R1+0x3618], R28 ;  /* 0x0036181c01007387 */ /* 0x010ff20000100800 */
[----:B------:R-:W-:Y:S04]  /*3f170*/  STL.64 [R1+0xd60], R24 ;  /* 0x000d601801007387 */ /* 0x000fe80000100a00 */
[----:B------:R0:W-:Y:S04]  /*3f180*/  STL.64 [R1+0xd68], R26 ;  /* 0x000d681a01007387 */ /* 0x0001e80000100a00 */
[----:B0-----:R-:W4:Y:S01]  /*3f190*/  LDL.LU.64 R26, [R1+0x3670] ;  /* 0x00367000011a7983 */ /* 0x001f220000300a00 */
[----:B--2---:R-:W-:Y:S03]  /*3f1a0*/  HMMA.16816.F32 R8, R12, R22, R8 ;  /* 0x000000160c08723c */ /* 0x004fe60000001808 */
[----:B------:R-:W2:-:S15]  /*3f1b0*/  LDL R0, [R1+0xf5c] ;  /* 0x000f5c0001007983 */ /* 0x000e9e0000100800 */
[----:B------:R-:W-:-:S05]  /*3f1c0*/  NOP ;  /* 0x0000000000007918 */ /* 0x000fca0000000000 */
[----:B------:R0:W-:Y:S04]  /*3f1d0*/  STL.64 [R1+0x820], R8 ;  /* 0x0008200801007387 */ /* 0x0001e80000100a00 */
[----:B------:R1:W-:Y:S04]  /*3f1e0*/  STL.64 [R1+0x828], R10 ;  /* 0x0008280a01007387 */ /* 0x0003e80000100a00 */
[----:B0-----:R-:W3:Y:S01]  /*3f1f0*/  LDL.LU R8, [R1+0x60] ;  /* 0x0000600001087983 */ /* 0x001ee20000300800 */
[----:B----4-:R-:W-:-:S15]  /*3f200*/  HMMA.16816.F32 R12, R4, R26, R16 ;  /* 0x0000001a040c723c */ /* 0x010fde0000001810 */
[----:B------:R-:W-:-:S08]  /*3f210*/  NOP ;  /* 0x0000000000007918 */ /* 0x000fd00000000000 */
[----:B------:R-:W-:Y:S04]  /*3f220*/  STL.64 [R1+0x810], R12 ;  /* 0x0008100c01007387 */ /* 0x000fe80000100a00 */
[----:B------:R-:W-:Y:S04]  /*3f230*/  STL.64 [R1+0x818], R14 ;  /* 0x0008180e01007387 */ /* 0x000fe80000100a00 */
[----:B------:R-:W3:Y:S04]  /*3f240*/  LDL.LU R9, [R1+0x64] ;  /* 0x0000640001097983 */ /* 0x000ee80000300800 */
[----:B-1----:R-:W4:Y:S04]  /*3f250*/  LDL.LU R10, [R1+0x68] ;  /* 0x00006800010a7983 */ /* 0x002f280000300800 */
[----:B------:R-:W4:Y:S04]  /*3f260*/  LDL.LU R11, [R1+0x6c] ;  /* 0x00006c00010b7983 */ /* 0x000f280000300800 */
[----:B------:R-:W2:Y:S04]  /*3f270*/  LDL.LU R16, [R1+0xb0] ;  /* 0x0000b00001107983 */ /* 0x000ea80000300800 */
[----:B------:R-:W2:Y:S04]  /*3f280*/  LDL.LU R17, [R1+0xb4] ;  /* 0x0000b40001117983 */ /* 0x000ea80000300800 */
[----:B------:R-:W2:Y:S04]  /*3f290*/  LDL.LU R18, [R1+0xb8] ;  /* 0x0000b80001127983 */ /* 0x000ea80000300800 */
[----:B------:R-:W2:Y:S04]  /*3f2a0*/  LDL.LU R19, [R1+0xbc] ;  /* 0x0000bc0001137983 */ /* 0x000ea80000300800 */
[----:B----4-:R-:W-:Y:S04]  /*3f2b0*/  STL.64 [R1+0x3658], R10 ;  /* 0x0036580a01007387 */ /* 0x010fe80000100a00 */
[----:B---3--:R0:W-:Y:S04]  /*3f2c0*/  STL.64 [R1+0x3650], R8 ;  /* 0x0036500801007387 */ /* 0x0081e80000100a00 */
[----:B0-----:R-:W3:Y:S04]  /*3f2d0*/  LDL.LU R8, [R1+0x80] ;  /* 0x0000800001087983 */ /* 0x001ee80000300800 */
[----:B------:R-:W3:Y:S04]  /*3f2e0*/  LDL.LU R9, [R1+0x84] ;  /* 0x0000840001097983 */ /* 0x000ee80000300800 */
[----:B------:R-:W3:Y:S04]  /*3f2f0*/  LDL.LU R10, [R1+0x88] ;  /* 0x00008800010a7983 */ /* 0x000ee80000300800 */
[----:B------:R-:W3:Y:S04]  /*3f300*/  LDL.LU R11, [R1+0x8c] ;  /* 0x00008c00010b7983 */ /* 0x000ee80000300800 */
[----:B------:R-:W4:Y:S04]  /*3f310*/  LDL.LU R28, [R1+0x10ac] ;  /* 0x0010ac00011c7983 */ /* 0x000f280000300800 */
[----:B------:R-:W2:Y:S04]  /*3f320*/  LDL.LU R12, [R1+0x10a8] ;  /* 0x0010a800010c7983 */ /* 0x000ea80000300800 */
[----:B------:R-:W4:Y:S04]  /*3f330*/  LDL.LU R29, [R1+0x10b4] ;  /* 0x0010b400011d7983 */ /* 0x000f280000300800 */
[----:B------:R-:W2:Y:S04]  /*3f340*/  LDL.LU R13, [R1+0x10b0] ;  /* 0x0010b000010d7983 */ /* 0x000ea80000300800 */
[----:B------:R-:W3:Y:S04]  /*3f350*/  LDL.LU R14, [R1+0x10b8] ;  /* 0x0010b800010e7983 */ /* 0x000ee80000300800 */
        /* <DEDUP_REMOVED lines=12> */
[----:B------:R-:W2:Y:S04]  /*3f420*/  LDL.LU R14, [R1+0x48] ;  /* 0x00004800010e7983 */ /* 0x000ea80000300800 */
[----:B------:R-:W2:Y:S04]  /*3f430*/  LDL.LU R15, [R1+0x4c] ;  /* 0x00004c00010f7983 */ /* 0x000ea80000300800 */
[----:B------:R-:W3:Y:S04]  /*3f440*/  LDL R27, [R1+0xf58] ;  /* 0x000f5800011b7983 */ /* 0x000ee80000100800 */
[----:B------:R-:W4:Y:S04]  /*3f450*/  LDL R24, [R1+0xf48] ;  /* 0x000f480001187983 */ /* 0x000f280000100800 */
[----:B------:R-:W4:Y:S04]  /*3f460*/  LDL R25, [R1+0xf4c] ;  /* 0x000f4c0001197983 */ /* 0x000f280000100800 */
[----:B---3--:R-:W-:Y:S04]  /*3f470*/  STL [R1+0x3610], R27 ;  /* 0x0036101b01007387 */ /* 0x008fe80000100800 */
[----:B----4-:R0:W-:Y:S04]  /*3f480*/  STL.64 [R1+0x3608], R24 ;  /* 0x0036081801007387 */ /* 0x0101e80000100a00 */
[----:B0-----:R-:W3:Y:S04]  /*3f490*/  LDL.LU R24, [R1] ;  /* 0x0000000001187983 */ /* 0x001ee80000300800 */
[----:B------:R-:W3:Y:S04]  /*3f4a0*/  LDL.LU R25, [R1+0x4] ;  /* 0x0000040001197983 */ /* 0x000ee80000300800 */
[----:B------:R-:W3:Y:S04]  /*3f4b0*/  LDL.LU R26, [R1+0x8] ;  /* 0x00000800011a7983 */ /* 0x000ee80000300800 */
[----:B------:R-:W3:Y:S04]  /*3f4c0*/  LDL.LU R27, [R1+0xc] ;  /* 0x00000c00011b7983 */ /* 0x000ee80000300800 */
[----:B------:R-:W-:Y:S04]  /*3f4d0*/  STL.64 [R1+0x800], R16 ;  /* 0x0008001001007387 */ /* 0x000fe80000100a00 */
[----:B------:R0:W-:Y:S04]  /*3f4e0*/  STL.64 [R1+0x808], R18 ;  /* 0x0008081201007387 */ /* 0x0001e80000100a00 */
[----:B0-----:R-:W4:Y:S04]  /*3f4f0*/  LDL.LU.64 R18, [R1+0x3668] ;  /* 0x0036680001127983 */ /* 0x001f280000300a00 */
[----:B------:R-:W2:Y:S04]  /*3f500*/  LDL.LU.64 R16, [R1+0x3660] ;  /* 0x0036600001107983 */ /* 0x000ea80000300a00 */
[----:B------:R-:W3:Y:S04]  /*3f510*/  LDL.LU R20, [R1+0x10bc] ;  /* 0x0010bc0001147983 */ /* 0x000ee80000300800 */
[----:B------:R-:W3:Y:S01]  /*3f520*/  LDL.LU R21, [R1+0x10c4] ;  /* 0x0010c40001157983 */ /* 0x000ee20000300800 */
[----:B----4-:R-:W-:-:S15]  /*3f530*/  HMMA.16816.F32 R8, R4, R18, R8 ;  /* 0x000000120408723c */ /* 0x010fde0000001808 */
[----:B------:R-:W-:-:S08]  /*3f540*/  NOP ;  /* 0x0000000000007918 */ /* 0x000fd00000000000 */
[----:B------:R-:W-:Y:S04]  /*3f550*/  STL.64 [R1+0x80], R8 ;  /* 0x0000800801007387 */ /* 0x000fe80000100a00 */
[----:B------:R0:W-:Y:S04]  /*3f560*/  STL.64 [R1+0x88], R10 ;  /* 0x0000880a01007387 */ /* 0x0001e80000100a00 */
[----:B0-----:R-:W2:Y:S04]  /*3f570*/  LDL.LU.64 R10, [R1+0x3658] ;  /* 0x00365800010a7983 */ /* 0x001ea80000300a00 */
[----:B------:R-:W2:Y:S02]  /*3f580*/  LDL.LU.64 R8, [R1+0x3650] ;  /* 0x0036500001087983 */ /* 0x000ea40000300a00 */
[----:B--2---:R-:W-:Y:S02]  /*3f590*/  HMMA.16816.F32 R16, R4, R16, R8 ;  /* 0x000000100410723c */ /* 0x004fe40000001808 */
[----:B------:R-:W2:Y:S04]  /*3f5a0*/  LDL.LU.64 R10, [R1+0x3648] ;  /* 0x00364800010a7983 */ /* 0x000ea80000300a00 */
[----:B------:R-:W4:-:S15]  /*3f5b0*/  LDL.LU.64 R8, [R1+0x3640] ;  /* 0x0036400001087983 */ /* 0x000f1e0000300a00 */
[----:B------:R-:W-:-:S02]  /*3f5c0*/  NOP ;  /* 0x0000000000007918 */ /* 0x000fc40000000000 */
[----:B------:R0:W-:Y:S04]  /*3f5d0*/  STL.64 [R1+0x60], R16 ;  /* 0x0000601001007387 */ /* 0x0001e80000100a00 */
[----:B------:R1:W-:Y:S04]  /*3f5e0*/  STL.64 [R1+0x68], R18 ;  /* 0x0000681201007387 */ /* 0x0003e80000100a00 */
[----:B0-----:R-:W3:Y:S04]  /*3f5f0*/  LDL.LU R16, [R1+0xa0] ;  /* 0x0000a00001107983 */ /* 0x001ee80000300800 */
[----:B------:R-:W3:Y:S04]  /*3f600*/  LDL.LU R17, [R1+0xa4] ;  /* 0x0000a40001117983 */ /* 0x000ee80000300800 */
[----:B-1----:R-:W4:Y:S04]  /*3f610*/  LDL.LU R18, [R1+0xa8] ;  /* 0x0000a80001127983 */ /* 0x002f280000300800 */
[----:B------:R-:W4:Y:S01]  /*3f620*/  LDL.LU R19, [R1+0xac] ;  /* 0x0000ac0001137983 */ /* 0x000f220000300800 */
[C---:B--2---:R-:W-:Y:S03]  /*3f630*/  HMMA.16816.F32 R12, R4.reuse, R10, R12 ;  /* 0x0000000a040c723c */ /* 0x044fe6000000180c */
[----:B----4-:R-:W-:Y:S04]  /*3f640*/  STL.64 [R1+0x3600], R18 ;  /* 0x0036001201007387 */ /* 0x010fe80000100a00 */
[----:B---3--:R0:W-:Y:S04]  /*3f650*/  STL.64 [R1+0x35f8], R16 ;  /* 0x0035f81001007387 */ /* 0x0081e80000100a00 */
[----:B0-----:R-:W2:Y:S04]  /*3f660*/  LDL.LU R16, [R1+0x30] ;  /* 0x0000300001107983 */ /* 0x001ea80000300800 */
[----:B------:R-:W2:Y:S04]  /*3f670*/  LDL.LU R17, [R1+0x34] ;  /* 0x0000340001117983 */ /* 0x000ea80000300800 */
[----:B------:R-:W2:Y:S04]  /*3f680*/  LDL.LU R18, [R1+0x38] ;  /* 0x0000380001127983 */ /* 0x000ea80000300800 */
[----:B------:R-:W2:Y:S04]  /*3f690*/  LDL.LU R19, [R1+0x3c] ;  /* 0x00003c0001137983 */ /* 0x000ea80000300800 */
[----:B------:R-:W-:Y:S04]  /*3f6a0*/  STL.64 [R1+0x40], R12 ;  /* 0x0000400c01007387 */ /* 0x000fe80000100a00 */
[----:B------:R0:W-:Y:S04]  /*3f6b0*/  STL.64 [R1+0x48], R14 ;  /* 0x0000480e01007387 */ /* 0x0001e80000100a00 */
[----:B0-----:R-:W3:Y:S04]  /*3f6c0*/  LDL.LU.64 R14, [R1+0x3638] ;  /* 0x00363800010e7983 */ /* 0x001ee80000300a00 */
[----:B------:R-:W3:Y:S01]  /*3f6d0*/  LDL.LU.64 R12, [R1+0x3630] ;  /* 0x00363000010c7983 */ /* 0x000ee20000300a00 */
[C---:B------:R-:W-:Y:S06]  /*3f6e0*/  HMMA.16816.F32 R24, R4.reuse, R2, R24 ;  /* 0x000000020418723c */ /* 0x040fec0000001818 */
[C---:B---3--:R-:W-:Y:S01]  /*3f6f0*/  HMMA.16816.F32 R8, R4.reuse, R8, R12 ;  /* 0x000000080408723c */ /* 0x048fe2000000180c */
[----:B------:R-:W3:Y:S04]  /*3f700*/  LDL.LU.64 R14, [R1+0x3628] ;  /* 0x00362800010e7983 */ /* 0x000ee80000300a00 */
[----:B------:R-:W4:Y:S01]  /*3f710*/  LDL.LU.64 R12, [R1+0x3620] ;  /* 0x00362000010c7983 */ /* 0x000f220000300a00 */
[----:B--2---:R-:W-:-:S15]  /*3f720*/  HMMA.16816.F32 R4, R4, R22, R16 ;  /* 0x000000160404723c */ /* 0x004fde0000001810 */
[----:B------:R-:W-:-:S02]  /*3f730*/  NOP ;  /* 0x0000000000007918 */ /* 0x000fc40000000000 */
[----:B------:R0:W-:Y:S04]  /*3f740*/  STL.64 [R1+0x20], R8 ;  /* 0x0000200801007387 */ /* 0x0001e80000100a00 */
[----:B------:R1:W-:Y:S04]  /*3f750*/  STL.64 [R1+0x28], R10 ;  /* 0x0000280a01007387 */ /* 0x0003e80000100a00 */
[----:B0-----:R-:W2:Y:S04]  /*3f760*/  LDL.LU R8, [R1+0x50] ;  /* 0x0000500001087983 */ /* 0x001ea80000300800 */
[----:B------:R-:W2:Y:S04]  /*3f770*/  LDL.LU R9, [R1+0x54] ;  /* 0x0000540001097983 */ /* 0x000ea80000300800 */
[----:B-1----:R-:W2:Y:S04]  /*3f780*/  LDL.LU R10, [R1+0x58] ;  /* 0x00005800010a7983 */ /* 0x002ea80000300800 */
[----:B------:R-:W2:Y:S01]  /*3f790*/  LDL.LU R11, [R1+0x5c] ;  /* 0x00005c00010b7983 */ /* 0x000ea20000300800 */
[----:B----4-:R-:W-:-:S02]  /*3f7a0*/  IMAD R12, R12, 0x100, R28 ;  /* 0x000001000c0c7824 */ /* 0x010fc400078e021c */
[----:B------:R-:W-:Y:S01]  /*3f7b0*/  IMAD R13, R13, 0x100, R29 ;  /* 0x000001000d0d7824 */ /* 0x000fe200078e021d */
[----:B------:R-:W4:Y:S04]  /*3f7c0*/  LDL.LU R28, [R1+0x3618] ;  /* 0x00361800011c7983 */ /* 0x000f280000300800 */
[----:B------:R-:W4:Y:S04]  /*3f7d0*/  LDL.LU R29, [R1+0x3614] ;  /* 0x00361400011d7983 */ /* 0x000f280000300800 */
[----:B------:R-:W-:Y:S04]  /*3f7e0*/  STL.64 [R1+0x10], R24 ;  /* 0x0000101801007387 */ /* 0x000fe80000100a00 */
[----:B------:R0:W-:Y:S04]  /*3f7f0*/  STL.64 [R1+0x18], R26 ;  /* 0x0000181a01007387 */ /* 0x0001e80000100a00 */
[----:B0-----:R-:W2:Y:S04]  /*3f800*/  LDL.LU R27, [R1+0x3610] ;  /* 0x00361000011b7983 */ /* 0x001ea80000300800 */
[----:B------:R-:W4:Y:S04]  /*3f810*/  LDL.LU.64 R24, [R1+0x3608] ;  /* 0x0036080001187983 */ /* 0x000f280000300a00 */
[----:B------:R-:W2:Y:S04]  /*3f820*/  LDL.LU.64 R18, [R1+0x3600] ;  /* 0x0036000001127983 */ /* 0x000ea80000300a00 */
[----:B------:R-:W2:Y:S01]  /*3f830*/  LDL.LU.64 R16, [R1+0x35f8] ;  /* 0x0035f80001107983 */ /* 0x000ea20000300a00 */
[----:B---3--:R-:W-:-:S02]  /*3f840*/  IMAD R14, R14, 0x100, R20 ;  /* 0x000001000e0e7824 */ /* 0x008fc400078e0214 */
[----:B------:R-:W-:Y:S01]  /*3f850*/  IMAD R15, R15, 0x100, R21 ;  /* 0x000001000f0f7824 */ /* 0x000fe200078e0215 */
[----:B------:R-:W-:Y:S02]  /*3f860*/  F2FP.F16.E5M2.UNPACK_B R12, R12 ;  /* 0x0000000cff0c723e */ /* 0x000fe400020004ff */
[----:B------:R-:W-:Y:S02]  /*3f870*/  F2FP.F16.E5M2.UNPACK_B R13, R13 ;  /* 0x0000000dff0d723e */ /* 0x000fe400020004ff */
[----:B------:R-:W-:Y:S02]  /*3f880*/  F2FP.F16.E5M2.UNPACK_B R14, R14 ;  /* 0x0000000eff0e723e */ /* 0x000fe400020004ff */
[----:B------:R-:W-:Y:S01]  /*3f890*/  F2FP.F16.E5M2.UNPACK_B R15, R15 ;  /* 0x0000000fff0f723e */ /* 0x000fe200020004ff */
[----:B------:R-:W-:Y:S04]  /*3f8a0*/  STL.64 [R1], R4 ;  /* 0x0000000401007387 */ /* 0x000fe80000100a00 */
[----:B------:R2:W-:Y:S01]  /*3f8b0*/  STL [R1+0x8], R6 ;  /* 0x0000080601007387 */ /* 0x0005e20000100800 */
[----:B------:R-:W-:Y:S01]  /*3f8c0*/  IMAD.MOV.U32 R26, RZ, RZ, R7 ;  /* 0x000000ffff1a7224 */ /* 0x000fe200078e0007 */
[----:B------:R-:W-:-:S04]  /*3f8d0*/  F2FP.F16.E5M2.UNPACK_B R21, R0 ;  /* 0x00000000ff15723e */ /* 0x000fc800020004ff */
[----:B------:R-:W-:Y:S01]  /*3f8e0*/  STL [R1+0x2ed8], R26 ;  /* 0x002ed81a01007387 */ /* 0x000fe20000100800 */
[----:B----4-:R-:W-:Y:S02]  /*3f8f0*/  F2FP.F16.E5M2.UNPACK_B R24, R24 ;  /* 0x00000018ff18723e */ /* 0x010fe400020004ff */
[----:B------:R-:W-:-:S07]  /*3f900*/  F2FP.F16.E5M2.UNPACK_B R25, R25 ;  /* 0x00000019ff19723e */ /* 0x000fce00020004ff */
[----:B--2---:R-:W-:Y:S01]  /*3f910*/  HMMA.16816.F32 R4, R12, R24, R16 ;  /* 0x000000180c04723c */ /* 0x004fe20000001810 */
[----:B------:R-:W-:-:S15]  /*3f920*/  F2FP.F16.E5M2.UNPACK_B R20, R27 ;  /* 0x0000001bff14723e */ /* 0x000fde00020004ff */
[----:B------:R-:W-:-:S07]  /*3f930*/  NOP ;  /* 0x0000000000007918 */ /* 0x000fce0000000000 */
[----:B------:R-:W-:Y:S04]  /*3f940*/  STL.64 [R1+0x30], R4 ;  /* 0x0000300401007387 */ /* 0x000fe80000100a00 */
[----:B------:R0:W-:Y:S02]  /*3f950*/  STL.64 [R1+0x38], R6 ;  /* 0x0000380601007387 */ /* 0x0001e40000100a00 */
[----:B0-----:R-:W-:-:S15]  /*3f960*/  HMMA.16816.F32 R4, R12, R20, R8 ;  /* 0x000000140c04723c */ /* 0x001fde0000001808 */
[----:B------:R-:W-:-:S09]  /*3f970*/  NOP ;  /* 0x0000000000007918 */ /* 0x000fd20000000000 */
[----:B------:R-:W-:Y:S01]  /*3f980*/  IMAD.MOV.U32 R26, RZ, RZ, R7 ;  /* 0x000000ffff1a7224 */ /* 0x000fe200078e0007 */
[----:B------:R-:W-:Y:S04]  /*3f990*/  STL.64 [R1+0x50], R4 ;  /* 0x0000500401007387 */ /* 0x000fe80000100a00 */
[----:B------:R-:W-:Y:S04]  /*3f9a0*/  STL [R1+0x58], R6 ;  /* 0x0000580601007387 */ /* 0x000fe80000100800 */
[----:B------:R-:W-:Y:S04]  /*3f9b0*/  STL.64 [R1+0x35c0], R20 ;  /* 0x0035c01401007387 */ /* 0x000fe80000100a00 */
[----:B------:R-:W-:Y:S04]  /*3f9c0*/  STL [R1+0x3598], R26 ;  /* 0x0035981a01007387 */ /* 0x000fe80000100800 */
        /* <DEDUP_REMOVED lines=10> */
[----:B------:R-:W3:Y:S04]  /*3fa70*/  LDL.LU R27, [R1+0xf2c] ;  /* 0x000f2c00011b7983 */ /* 0x000ee80000300800 */
[----:B------:R-:W4:Y:S04]  /*3fa80*/  LDL R16, [R1+0xf78] ;  /* 0x000f780001107983 */ /* 0x000f280000100800 */
[----:B------:R-:W4:Y:S04]  /*3fa90*/  LDL R17, [R1+0xf7c] ;  /* 0x000f7c0001117983 */ /* 0x000f280000100800 */
[----:B------:R-:W2:Y:S04]  /*3faa0*/  LDL.LU R4, [R1+0x10c8] ;  /* 0x0010c80001047983 */ /* 0x000ea80000300800 */
[----:B------:R-:W3:Y:S04]  /*3fab0*/  LDL.LU R5, [R1+0x10d0] ;  /* 0x0010d00001057983 */ /* 0x000ee80000300800 */
[----:B---3--:R0:W-:Y:S04]  /*3fac0*/  STL [R1+0x35e0], R5 ;  /* 0x0035e00501007387 */ /* 0x0081e80000100800 */
[----:B0-----:R-:W2:Y:S04]  /*3fad0*/  LDL.LU R5, [R1+0x10cc] ;  /* 0x0010cc0001057983 */ /* 0x001ea80000300800 */
[----:B------:R-:W3:Y:S04]  /*3fae0*/  LDL.LU R6, [R1+0x10d8] ;  /* 0x0010d80001067983 */ /* 0x000ee80000300800 */
[----:B---3--:R0:W-:Y:S04]  /*3faf0*/  STL [R1+0x35dc], R6 ;  /* 0x0035dc0601007387 */ /* 0x0081e80000100800 */
[----:B0-----:R-:W3:Y:S04]  /*3fb00*/  LDL.LU R6, [R1+0x10d4] ;  /* 0x0010d40001067983 */ /* 0x001ee80000300800 */
[----:B------:R-:W4:Y:S04]  /*3fb10*/  LDL R10, [R1+0xf88] ;  /* 0x000f8800010a7983 */ /* 0x000f280000100800 */
[----:B----4-:R0:W-:Y:S04]  /*3fb20*/  STL [R1+0x35d8], R10 ;  /* 0x0035d80a01007387 */ /* 0x0101e80000100800 */
[----:B0-----:R-:W4:Y:S04]  /*3fb30*/  LDL.LU R10, [R1+0x10dc] ;  /* 0x0010dc00010a7983 */ /* 0x001f280000300800 */
[----:B------:R-:W4:Y:S04]  /*3fb40*/  LDL R11, [R1+0xf8c] ;  /* 0x000f8c00010b7983 */ /* 0x000f280000100800 */
[----:B------:R-:W3:Y:S01]  /*3fb50*/  LDL.LU R7, [R1+0x10e4] ;  /* 0x0010e40001077983 */ /* 0x000ee20000300800 */
[----:B------:R-:W-:-:S02]  /*3fb60*/  F2FP.F16.E5M2.UNPACK_B R18, R29 ;  /* 0x0000001dff12723e */ /* 0x000fc400020004ff */
[----:B------:R-:W-:Y:S01]  /*3fb70*/  F2FP.F16.E5M2.UNPACK_B R19, R28 ;  /* 0x0000001cff13723e */ /* 0x000fe200020004ff */
[----:B---3--:R-:W-:Y:S04]  /*3fb80*/  STL.64 [R1+0x35f0], R6 ;  /* 0x0035f00601007387 */ /* 0x008fe80000100a00 */
[----:B--2---:R0:W-:Y:S04]  /*3fb90*/  STL.64 [R1+0x35e8], R4 ;  /* 0x0035e80401007387 */ /* 0x0041e80000100a00 */
[----:B0-----:R-:W2:Y:S04]  /*3fba0*/  LDL.LU R4, [R1+0x70] ;  /* 0x0000700001047983 */ /* 0x001ea80000300800 */
[----:B------:R-:W2:Y:S04]  /*3fbb0*/  LDL.LU R5, [R1+0x74] ;  /* 0x0000740001057983 */ /* 0x000ea80000300800 */
[----:B------:R-:W2:Y:S04]  /*3fbc0*/  LDL.LU R6, [R1+0x78] ;  /* 0x0000780001067983 */ /* 0x000ea80000300800 */
[----:B------:R-:W2:Y:S04]  /*3fbd0*/  LDL.LU R7, [R1+0x7c] ;  /* 0x00007c0001077983 */ /* 0x000ea80000300800 */
[----:B------:R-:W3:Y:S04]  /*3fbe0*/  LDL.LU R2, [R1+0x10e0] ;  /* 0x0010e00001027983 */ /* 0x000ee80000300800 */
[----:B------:R-:W3:Y:S04]  /*3fbf0*/  LDL R8, [R1+0xf98] ;  /* 0x000f980001087983 */ /* 0x000ee80000100800 */
[----:B------:R-:W3:Y:S04]  /*3fc00*/  LDL R9, [R1+0xf9c] ;  /* 0x000f9c0001097983 */ /* 0x000ee80000100800 */
[----:B------:R-:W4:Y:S04]  /*3fc10*/  LDL.LU R20, [R1+0xd0] ;  /* 0x0000d00001147983 */ /* 0x000f280000300800 */
        /* <DEDUP_REMOVED lines=10> */
[----:B------:R-:W3:Y:S04]  /*3fcc0*/  LDL R3, [R1+0xfa8] ;  /* 0x000fa80001037983 */ /* 0x000ee80000100800 */
[----:B------:R-:W4:Y:S04]  /*3fcd0*/  LDL R0, [R1+0xfac] ;  /* 0x000fac0001007983 */ /* 0x000f280000100800 */
[----:B------:R-:W4:Y:S04]  /*3fce0*/  LDL R29, [R1+0xfb8] ;  /* 0x000fb800011d7983 */ /* 0x000f280000100800 */
[----:B------:R-:W4:Y:S04]  /*3fcf0*/  LDL R28, [R1+0xfbc] ;  /* 0x000fbc00011c7983 */ /* 0x000f280000100800 */
        /* <DEDUP_REMOVED lines=9> */
[----:B------:R-:W2:Y:S02]  /*3fd90*/  LDL.LU.64 R4, [R1+0x35e8] ;  /* 0x0035e80001047983 */ /* 0x000ea40000300a00 */
[----:B--2---:R-:W-:-:S02]  /*3fda0*/  IMAD R4, R4, 0x100, R5 ;  /* 0x0000010004047824 */ /* 0x004fc400078e0205 */
[----:B------:R-:W4:Y:S01]  /*3fdb0*/  LDL.LU R5, [R1+0x35e0] ;  /* 0x0035e00001057983 */ /* 0x000f220000300800 */
[----:B------:R-:W-:Y:S02]  /*3fdc0*/  F2FP.F16.E5M2.UNPACK_B R16, R16 ;  /* 0x00000010ff10723e */ /* 0x000fe400020004ff */
[----:B------:R-:W-:-:S07]  /*3fdd0*/  F2FP.F16.E5M2.UNPACK_B R17, R17 ;  /* 0x00000011ff11723e */ /* 0x000fce00020004ff */
[----:B------:R-:W-:Y:S01]  /*3fde0*/  HMMA.16816.F32 R20, R12, R16, R20 ;  /* 0x000000100c14723c */ /* 0x000fe20000001814 */
[----:B----4-:R-:W-:Y:S02]  /*3fdf0*/  IMAD R5, R5, 0x100, R6 ;  /* 0x0000010005057824 */ /* 0x010fe400078e0206 */
[----:B------:R-:W2:Y:S02]  /*3fe00*/  LDL.LU R6, [R1+0x35dc] ;  /* 0x0035dc0001067983 */ /* 0x000ea40000300800 */
[----:B--2---:R-:W-:Y:S02]  /*3fe10*/  IMAD R6, R6, 0x100, R10 ;  /* 0x0000010006067824 */ /* 0x004fe400078e020a */
[----:B------:R-:W2:-:S15]  /*3fe20*/  LDL.LU R10, [R1+0x35d8] ;  /* 0x0035d800010a7983 */ /* 0x000e9e0000300800 */
[----:B------:R-:W-:-:S01]  /*3fe30*/  NOP ;  /* 0x0000000000007918 */ /* 0x000fc20000000000 */
[----:B------:R-:W-:Y:S04]  /*3fe40*/  STL.64 [R1+0x90], R20 ;  /* 0x0000901401007387 */ /* 0x000fe80000100a00 */
[----:B------:R0:W-:Y:S04]  /*3fe50*/  STL.64 [R1+0x98], R22 ;  /* 0x0000981601007387 */ /* 0x0001e80000100a00 */
[----:B0-----:R-:W4:Y:S04]  /*3fe60*/  LDL.LU.64 R22, [R1+0x35d0] ;  /* 0x0035d00001167983 */ /* 0x001f280000300a00 */
[----:B------:R-:W4:Y:S01]  /*3fe70*/  LDL.LU.64 R20, [R1+0x35c8] ;  /* 0x0035c80001147983 */ /* 0x000f220000300a00 */
[----:B------:R-:W-:-:S02]  /*3fe80*/  F2FP.F16.E5M2.UNPACK_B R11, R11 ;  /* 0x0000000bff0b723e */ /* 0x000fc400020004ff */
[----:B------:R-:W-:Y:S02]  /*3fe90*/  F2FP.F16.E5M2.UNPACK_B R8, R8 ;  /* 0x00000008ff08723e */ /* 0x000fe400020004ff */
[----:B------:R-:W-:-:S07]  /*3fea0*/  F2FP.F16.E5M2.UNPACK_B R9, R9 ;  /* 0x00000009ff09723e */ /* 0x000fce00020004ff */
[----:B---3--:R-:W-:Y:S01]  /*3feb0*/  HMMA.16816.F32 R24, R12, R8, R24 ;  /* 0x000000080c18723c */ /* 0x008fe20000001818 */
[----:B------:R-:W-:Y:S04]  /*3fec0*/  STL.64 [R1+0x3588], R18 ;  /* 0x0035881201007387 */ /* 0x000fe80000100a00 */
[----:B------:R0:W-:Y:S04]  /*3fed0*/  STL.64 [R1+0x3580], R16 ;  /* 0x0035801001007387 */ /* 0x0001e80000100a00 */
[----:B0-----:R-:W3:Y:S04]  /*3fee0*/  LDL.LU R16, [R1+0xd40] ;  /* 0x000d400001107983 */ /* 0x001ee80000300800 */
[----:B------:R-:W3:Y:S04]  /*3fef0*/  LDL.LU R17, [R1+0xd44] ;  /* 0x000d440001117983 */ /* 0x000ee80000300800 */
[----:B------:R-:W3:Y:S04]  /*3ff00*/  LDL.LU R18, [R1+0xd48] ;  /* 0x000d480001127983 */ /* 0x000ee80000300800 */
[----:B------:R-:W3:Y:S01]  /*3ff10*/  LDL.LU R19, [R1+0xd4c] ;  /* 0x000d4c0001137983 */ /* 0x000ee20000300800 */
[----:B--2---:R-:W-:-:S07]  /*3ff20*/  F2FP.F16.E5M2.UNPACK_B R10, R10 ;  /* 0x0000000aff0a723e */ /* 0x004fce00020004ff */
[----:B----4-:R-:W-:-:S15]  /*3ff30*/  HMMA.16816.F32 R20, R12, R10, R20 ;  /* 0x0000000a0c14723c */ /* 0x010fde0000001814 */
[----:B------:R-:W-:-:S08]  /*3ff40*/  NOP ;  /* 0x0000000000007918 */ /* 0x000fd00000000000 */
[----:B------:R0:W-:Y:S04]  /*3ff50*/  STL.64 [R1+0xc0], R20 ;  /* 0x0000c01401007387 */ /* 0x0001e80000100a00 */
[----:B------:R-:W-:Y:S04]  /*3ff60*/  STL.64 [R1+0xc8], R22 ;  /* 0x0000c81601007387 */ /* 0x000fe80000100a00 */
[----:B0-----:R-:W2:Y:S04]  /*3ff70*/  LDL.LU.64 R20, [R1+0x35c0] ;  /* 0x0035c00001147983 */ /* 0x001ea80000300a00 */
[----:B------:R-:W-:Y:S04]  /*3ff80*/  STL [R1+0x3558], R11 ;  /* 0x0035580b01007387 */ /* 0x000fe80000100800 */
[----:B------:R-:W-:Y:S04]  /*3ff90*/  STL.64 [R1+0x7f0], R24 ;  /* 0x0007f01801007387 */ /* 0x000fe80000100a00 */
[----:B------:R0:W-:Y:S04]  /*3ffa0*/  STL.64 [R1+0x7f8], R26 ;  /* 0x0007f81a01007387 */ /* 0x0001e80000100a00 */
[----:B0-----:R-:W4:Y:S04]  /*3ffb0*/  LDL.LU.64 R26, [R1+0x35b8] ;  /* 0x0035b800011a7983 */ /* 0x001f280000300a00 */
[----:B------:R-:W4:Y:S01]  /*3ffc0*/  LDL.LU.64 R24, [R1+0x35b0] ;  /* 0x0035b00001187983 */ /* 0x000f220000300a00 */
[----:B------:R-:W-:Y:S01]  /*3ffd0*/  IMAD R7, R2, 0x100, R7 ;  /* 0x0000010002077824 */ /* 0x000fe200078e0207 */
[----:B------:R-:W-:-:S02]  /*3ffe0*/  F2FP.F16.E5M2.UNPACK_B R2, R3 ;  /* 0x00000003ff02723e */ /* 0x000fc400020004ff */
[----:B------:R-:W-:-:S07]  /*3fff0*/  F2FP.F16.E5M2.UNPACK_B R3, R0 ;  /* 0x00000000ff03723e */ /* 0x000fce00020004ff */
        /* <DEDUP_REMOVED lines=9> */
[----:B------:R-:W-:-:S03]  /*40090*/  F2FP.F16.E5M2.UNPACK_B R5, R5 ;  /* 0x00000005ff05723e */ /* 0x000fc600020004ff */
[----:B----4-:R-:W-:Y:S01]  /*400a0*/  HMMA.16816.F32 R12, R12, R22, R24 ;  /* 0x000000160c0c723c */ /* 0x010fe20000001818 */
[----:B------:R-:W4:Y:S04]  /*400b0*/  LDL.LU R26, [R1+0x3598] ;  /* 0x00359800011a7983 */ /* 0x000f280000300800 */
[----:B------:R-:W3:-:S15]  /*400c0*/  LDL.LU.64 R24, [R1+0x3590] ;  /* 0x0035900001187983 */ /* 0x000ede0000300a00 */
[----:B------:R-:W-:-:S03]  /*400d0*/  NOP ;  /* 0x0000000000007918 */ /* 0x000fc60000000000 */
[----:B------:R-:W-:Y:S04]  /*400e0*/  STL.64 [R1+0x610], R12 ;  /* 0x0006100c01007387 */ /* 0x000fe80000100a00 */
[----:B------:R3:W-:Y:S04]  /*400f0*/  STL.64 [R1+0x618], R14 ;  /* 0x0006180e01007387 */ /* 0x0007e80000100a00 */
[----:B------:R-:W2:Y:S01]  /*40100*/  LDL.LU R11, [R1+0x10f0] ;  /* 0x0010f000010b7983 */ /* 0x000ea20000300800 */
[----:B------:R-:W-:Y:S02]  /*40110*/  F2FP.F16.E5M2.UNPACK_B R6, R6 ;  /* 0x00000006ff06723e */ /* 0x000fe400020004ff */
[----:B------:R-:W-:-:S07]  /*40120*/  F2FP.F16.E5M2.UNPACK_B R7, R7 ;  /* 0x00000007ff07723e */ /* 0x000fce00020004ff */
[----:B---3--:R-:W-:Y:S01]  /*40130*/  HMMA.16816.F32 R12, R4, R24, R16 ;  /* 0x00000018040c723c */ /* 0x008fe20000001810 */
[----:B--2---:R-:W-:-:S15]  /*40140*/  STL.64 [R1+0x3568], R10 ;  /* 0x0035680a01007387 */ /* 0x004fde0000100a00 */
        /* <DEDUP_REMOVED lines=18> */
[----:B------:R-:W2:Y:S04]  /*40270*/  LDL.LU R12, [R1+0x10ec] ;  /* 0x0010ec00010c7983 */ /* 0x000ea80000300800 */
[----:B------:R-:W2:Y:S04]  /*40280*/  LDL.LU R13, [R1+0x10f8] ;  /* 0x0010f800010d7983 */ /* 0x000ea80000300800 */
[----:B------:R-:W2:Y:S04]  /*40290*/  LDL.LU R14, [R1+0x10f4] ;  /* 0x0010f400010e7983 */ /* 0x000ea80000300800 */
[----:B------:R-:W2:Y:S04]  /*402a0*/  LDL.LU R15, [R1+0x1100] ;  /* 0x00110000010f7983 */ /* 0x000ea80000300800 */
[----:B------:R-:W2:Y:S04]  /*402b0*/  LDL.LU R0, [R1+0x10fc] ;  /* 0x0010fc0001007983 */ /* 0x000ea80000300800 */
[----:B------:R-:W2:Y:S04]  /*402c0*/  LDL.LU R29, [R1+0x1108] ;  /* 0x00110800011d7983 */ /* 0x000ea80000300800 */
[----:B------:R-:W2:Y:S04]  /*402d0*/  LDL.LU R28, [R1+0x1104] ;  /* 0x00110400011c7983 */ /* 0x000ea80000300800 */
[----:B----4-:R-:W-:Y:S04]  /*402e0*/  STL [R1+0x3520], R26 ;  /* 0x0035201a01007387 */ /* 0x010fe80000100800 */
[----:B------:R0:W-:Y:S04]  /*402f0*/  STL.64 [R1+0x3518], R24 ;  /* 0x0035181801007387 */ /* 0x0001e80000100a00 */
[----:B0-----:R-:W4:Y:S04]  /*40300*/  LDL.LU R24, [R1+0xcf0] ;  /* 0x000cf00001187983 */ /* 0x001f280000300800 */
[----:B------:R-:W4:Y:S04]  /*40310*/  LDL.LU R25, [R1+0xcf4] ;  /* 0x000cf40001197983 */ /* 0x000f280000300800 */
[----:B------:R-:W3:Y:S04]  /*40320*/  LDL.LU R26, [R1+0xcf8] ;  /* 0x000cf800011a7983 */ /* 0x000ee80000300800 */
[----:B------:R-:W3:Y:S04]  /*40330*/  LDL.LU R27, [R1+0xcfc] ;  /* 0x000cfc00011b7983 */ /* 0x000ee80000300800 */
[----:B---3--:R-:W-:Y:S04]  /*40340*/  STL.64 [R1+0x3530], R26 ;  /* 0x0035301a01007387 */ /* 0x008fe80000100a00 */
[----:B----4-:R0:W-:Y:S04]  /*40350*/  STL.64 [R1+0x3528], R24 ;  /* 0x0035281801007387 */ /* 0x0101e80000100a00 */
[----:B0-----:R-:W3:Y:S04]  /*40360*/  LDL.LU R24, [R1+0xf00] ;  /* 0x000f000001187983 */ /* 0x001ee80000300800 */
[----:B------:R-:W3:Y:S04]  /*40370*/  LDL.LU R25, [R1+0xf04] ;  /* 0x000f040001197983 */ /* 0x000ee80000300800 */
[----:B------:R-:W4:Y:S04]  /*40380*/  LDL.LU R26, [R1+0xf08] ;  /* 0x000f0800011a7983 */ /* 0x000f280000300800 */
[----:B------:R-:W4:Y:S01]  /*40390*/  LDL.LU R27, [R1+0xf0c] ;  /* 0x000f0c00011b7983 */ /* 0x000f220000300800 */
[C---:B------:R-:W-:Y:S03]  /*403a0*/  HMMA.16816.F32 R16, R4.reuse, R20, R16 ;  /* 0x000000140410723c */ /* 0x040fe60000001810 */
[----:B----4-:R-:W-:Y:S04]  /*403b0*/  STL.64 [R1+0x3540], R26 ;  /* 0x0035401a01007387 */ /* 0x010fe80000100a00 */
[----:B---3--:R0:W-:Y:S04]  /*403c0*/  STL.64 [R1+0x3538], R24 ;  /* 0x0035381801007387 */ /* 0x0081e80000100a00 */
[----:B0-----:R-:W3:Y:S04]  /*403d0*/  LDL.LU R24, [R1+0xf10] ;  /* 0x000f100001187983 */ /* 0x001ee80000300800 */
[----:B------:R-:W3:Y:S04]  /*403e0*/  LDL.LU R25, [R1+0xf14] ;  /* 0x000f140001197983 */ /* 0x000ee80000300800 */
[----:B------:R-:W4:Y:S04]  /*403f0*/  LDL.LU R26, [R1+0xf18] ;  /* 0x000f1800011a7983 */ /* 0x000f280000300800 */
[----:B------:R-:W4:Y:S04]  /*40400*/  LDL.LU R27, [R1+0xf1c] ;  /* 0x000f1c00011b7983 */ /* 0x000f280000300800 */
[----:B----4-:R-:W-:Y:S04]  /*40410*/  STL.64 [R1+0x3550], R26 ;  /* 0x0035501a01007387 */ /* 0x010fe80000100a00 */
[----:B---3--:R0:W-:Y:S04]  /*40420*/  STL.64 [R1+0x3548], R24 ;  /* 0x0035481801007387 */ /* 0x0081e80000100a00 */
[----:B0-----:R-:W3:Y:S04]  /*40430*/  LDL.LU R24, [R1+0xd00] ;  /* 0x000d000001187983 */ /* 0x001ee80000300800 */
[----:B------:R-:W3:Y:S04]  /*40440*/  LDL.LU R25, [R1+0xd04] ;  /* 0x000d040001197983 */ /* 0x000ee80000300800 */
[----:B------:R-:W3:Y:S04]  /*40450*/  LDL.LU R26, [R1+0xd08] ;  /* 0x000d0800011a7983 */ /* 0x000ee80000300800 */
[----:B------:R-:W3:Y:S04]  /*40460*/  LDL.LU R27, [R1+0xd0c] ;  /* 0x000d0c00011b7983 */ /* 0x000ee80000300800 */
[----:B------:R-:W-:Y:S04]  /*40470*/  STL.64 [R1+0x5f0], R16 ;  /* 0x0005f01001007387 */ /* 0x000fe80000100a00 */
[----:B------:R0:W-:Y:S04]  /*40480*/  STL.64 [R1+0x5f8], R18 ;  /* 0x0005f81201007387 */ /* 0x0001e80000100a00 */
[----:B0-----:R-:W2:Y:S04]  /*40490*/  LDL.LU.64 R18, [R1+0x3588] ;  /* 0x0035880001127983 */ /* 0x001ea80000300a00 */
[----:B------:R-:W4:Y:S01]  /*404a0*/  LDL.LU.64 R16, [R1+0x3580] ;  /* 0x0035800001107983 */ /* 0x000f220000300a00 */
        /* <DEDUP_REMOVED lines=11> */
[----:B------:R-:W4:Y:S04]  /*40560*/  LDL.LU.64 R8, [R1+0x3560] ;  /* 0x0035600001087983 */ /* 0x000f280000300a00 */
[----:B------:R-:W-:Y:S04]  /*40570*/  STL.64 [R1+0x3510], R18 ;  /* 0x0035101201007387 */ /* 0x000fe80000100a00 */
[----:B------:R0:W-:Y:S04]  /*40580*/  STL.64 [R1+0x3508], R16 ;  /* 0x0035081001007387 */ /* 0x0001e80000100a00 */
[----:B0-----:R-:W4:Y:S04]  /*40590*/  LDL.LU R16, [R1+0xce0] ;  /* 0x000ce00001107983 */ /* 0x001f280000300800 */
[----:B------:R-:W4:Y:S04]  /*405a0*/  LDL.LU R17, [R1+0xce4] ;  /* 0x000ce40001117983 */ /* 0x000f280000300800 */
[----:B------:R-:W4:Y:S04]  /*405b0*/  LDL.LU R18, [R1+0xce8] ;  /* 0x000ce80001127983 */ /* 0x000f280000300800 */
[----:B------:R-:W4:Y:S01]  /*405c0*/  LDL.LU R19, [R1+0xcec] ;  /* 0x000cec0001137983 */ /* 0x000f220000300800 */
[----:B--2---:R-:W-:-:S03]  /*405d0*/  IMAD R12, R12, 0x100, R11 ;  /* 0x000001000c0c7824 */ /* 0x004fc600078e020b */
[----:B------:R-:W3:Y:S02]  /*405e0*/  LDL.LU R11, [R1+0x3558] ;  /* 0x00355800010b7983 */ /* 0x000ee40000300800 */
[----:B---3--:R-:W-:-:S15]  /*405f0*/  HMMA.16816.F32 R24, R4, R10, R24 ;  /* 0x0000000a0418723c */ /* 0x008fde0000001818 */
        /* <DEDUP_REMOVED lines=23> */
[----:B------:R-:W2:Y:S04]  /*40770*/  LDL.LU R26, [R1+0x3520] ;  /* 0x00352000011a7983 */ /* 0x000ea80000300800 */
[----:B------:R-:W3:-:S15]  /*40780*/  LDL.LU.64 R24, [R1+0x3518] ;  /* 0x0035180001187983 */ /* 0x000ede0000300a00 */
[----:B------:R-:W-:-:S03]  /*40790*/  NOP ;  /* 0x0000000000007918 */ /* 0x000fc60000000000 */
[----:B------:R-:W-:Y:S04]  /*407a0*/  STL.64 [R1+0x5b0], R4 ;  /* 0x0005b00401007387 */ /* 0x000fe80000100a00 */
[----:B------:R3:W-:Y:S04]  /*407b0*/  STL.64 [R1+0x5b8], R6 ;  /* 0x0005b80601007387 */ /* 0x0007e80000100a00 */
[----:B------:R-:W4:Y:S01]  /*407c0*/  LDL.LU R11, [R1+0x1110] ;  /* 0x00111000010b7983 */ /* 0x000f220000300800 */
[----:B------:R-:W-:Y:S02]  /*407d0*/  F2FP.F16.E5M2.UNPACK_B R13, R13 ;  /* 0x0000000dff0d723e */ /* 0x000fe400020004ff */
[----:B------:R-:W-:-:S02]  /*407e0*/  F2FP.F16.E5M2.UNPACK_B R14, R14 ;  /* 0x0000000eff0e723e */ /* 0x000fc400020004ff */
[----:B------:R-:W-:-:S07]  /*407f0*/  F2FP.F16.E5M2.UNPACK_B R15, R15 ;  /* 0x0000000fff0f723e */ /* 0x000fce00020004ff */
[----:B---3--:R-:W-:Y:S01]  /*40800*/  HMMA.16816.F32 R4, R12, R24, R16 ;  /* 0x000000180c04723c */ /* 0x008fe20000001810 */
[----:B----4-:R-:W-:-:S15]  /*40810*/  STL.64 [R1+0x34f0], R10 ;  /* 0x0034f00a01007387 */ /* 0x010fde0000100a00 */
[----:B------:R-:W-:-:S07]  /*40820*/  NOP ;  /* 0x0000000000007918 */ /* 0x000fce0000000000 */
[----:B------:R-:W-:Y:S04]  /*40830*/  STL.64 [R1+0x5a0], R4 ;  /* 0x0005a00401007387 */ /* 0x000fe80000100a00 */
[----:B------:R-:W-:Y:S04]  /*40840*/  STL.64 [R1+0x5a8], R6 ;  /* 0x0005a80601007387 */ /* 0x000fe80000100a00 */
[----:B------:R0:W-:Y:S04]  /*40850*/  STL.64 [R1+0x34e8], R8 ;  /* 0x0034e80801007387 */ /* 0x0001e80000100a00 */
        /* <DEDUP_REMOVED lines=10> */
[----:B------:R-:W4:Y:S04]  /*40900*/  LDL.LU R16, [R1+0xcd0] ;  /* 0x000cd00001107983 */ /* 0x000f280000300800 */
[----:B------:R-:W4:Y:S04]  /*40910*/  LDL.LU R17, [R1+0xcd4] ;  /* 0x000cd40001117983 */ /* 0x000f280000300800 */
[----:B------:R-:W4:Y:S04]  /*40920*/  LDL.LU R18, [R1+0xcd8] ;  /* 0x000cd80001127983 */ /* 0x000f280000300800 */
[----:B------:R-:W4:Y:S04]  /*40930*/  LDL.LU R19, [R1+0xcdc] ;  /* 0x000cdc0001137983 */ /* 0x000f280000300800 */
[----:B------:R-:W3:Y:S04]  /*40940*/  LDL.LU R4, [R1+0x110c] ;  /* 0x00110c0001047983 */ /* 0x000ee80000300800 */
[----:B------:R-:W3:Y:S04]  /*40950*/  LDL.LU R5, [R1+0x1118] ;  /* 0x0011180001057983 */ /* 0x000ee80000300800 */
[----:B------:R-:W3:Y:S04]  /*40960*/  LDL.LU R6, [R1+0x1114] ;  /* 0x0011140001067983 */ /* 0x000ee80000300800 */
[----:B------:R-:W3:Y:S04]  /*40970*/  LDL.LU R7, [R1+0x1120] ;  /* 0x0011200001077983 */ /* 0x000ee80000300800 */
[----:B------:R-:W3:Y:S04]  /*40980*/  LDL.LU R0, [R1+0x111c] ;  /* 0x00111c0001007983 */ /* 0x000ee80000300800 */
[----:B------:R-:W3:Y:S04]  /*40990*/  LDL.LU R29, [R1+0x1128] ;  /* 0x00112800011d7983 */ /* 0x000ee80000300800 */
[----:B------:R-:W3:Y:S04]  /*409a0*/  LDL.LU R28, [R1+0x1124] ;  /* 0x00112400011c7983 */ /* 0x000ee80000300800 */
[----:B--2---:R-:W-:Y:S04]  /*409b0*/  STL [R1+0x34a8], R26 ;  /* 0x0034a81a01007387 */ /* 0x004fe80000100800 */
[----:B------:R0:W-:Y:S04]  /*409c0*/  STL.64 [R1+0x34a0], R24 ;  /* 0x0034a01801007387 */ /* 0x0001e80000100a00 */
[----:B0-----:R-:W2:Y:S04]  /*409d0*/  LDL.LU R24, [R1+0xc90] ;  /* 0x000c900001187983 */ /* 0x001ea80000300800 */
[----:B------:R-:W2:Y:S04]  /*409e0*/  LDL.LU R25, [R1+0xc94] ;  /* 0x000c940001197983 */ /* 0x000ea80000300800 */
[----:B------:R-:W4:Y:S04]  /*409f0*/  LDL.LU R26, [R1+0xc98] ;  /* 0x000c9800011a7983 */ /* 0x000f280000300800 */
[----:B------:R-:W4:Y:S04]  /*40a00*/  LDL.LU R27, [R1+0xc9c] ;  /* 0x000c9c00011b7983 */ /* 0x000f280000300800 */
[----:B----4-:R-:W-:Y:S04]  /*40a10*/  STL.64 [R1+0x34b8], R26 ;  /* 0x0034b81a01007387 */ /* 0x010fe80000100a00 */
[----:B--2---:R0:W-:Y:S04]  /*40a20*/  STL.64 [R1+0x34b0], R24 ;  /* 0x0034b01801007387 */ /* 0x0041e80000100a00 */
[----:B0-----:R-:W2:Y:S04]  /*40a30*/  LDL.LU R24, [R1+0xee0] ;  /* 0x000ee00001187983 */ /* 0x001ea80000300800 */
[----:B------:R-:W2:Y:S04]  /*40a40*/  LDL.LU R25, [R1+0xee4] ;  /* 0x000ee40001197983 */ /* 0x000ea80000300800 */
[----:B------:R-:W4:Y:S04]  /*40a50*/  LDL.LU R26, [R1+0xee8] ;  /* 0x000ee800011a7983 */ /* 0x000f280000300800 */
[----:B------:R-:W4:Y:S01]  /*40a60*/  LDL.LU R27, [R1+0xeec] ;  /* 0x000eec00011b7983 */ /* 0x000f220000300800 */
[C---:B------:R-:W-:Y:S03]  /*40a70*/  HMMA.16816.F32 R16, R12.reuse, R20, R16 ;  /* 0x000000140c10723c */ /* 0x040fe60000001810 */
[----:B----4-:R-:W-:Y:S04]  /*40a80*/  STL.64 [R1+0x34c8], R26 ;  /* 0x0034c81a01007387 */ /* 0x010fe80000100a00 */
[----:B--2---:R0:W-:Y:S04]  /*40a90*/  STL.64 [R1+0x34c0], R24 ;  /* 0x0034c01801007387 */ /* 0x0041e80000100a00 */
        /* <DEDUP_REMOVED lines=713> */
[----:B------:R-:W3:Y:S01]  /*43730*/  LDL.LU.64 R24, [R1+0x31d0] ;  /* 0x0031d00001187983 */ /* 0x000ee20000300a00 */
[----:B------:R-:W-:-:S02]  /*43740*/  F2FP.F16.E5M2.UNPACK_B R5, R5 ;  /* 0x00000005ff05723e */ /* 0x000fc400020004ff */
[----:B------:R-:W-:Y:S02]  /*43750*/  F2FP.F16.E5M2.UNPACK_B R6, R6 ;  /* 0x00000006ff06723e */ /* 0x000fe400020004ff */
[----:B------:R-:W-:-:S13]  /*43760*/  F2FP.F16.E5M2.UNPACK_B R7, R7 ;  /* 0x00000007ff07723e */ /* 0x000fda00020004ff */
[----:B------:R-:W-:Y:S04]  /*43770*/  STL.64 [R1+0x310], R12 ;  /* 0x0003100c01007387 */ /* 0x000fe80000100a00 */
[----:B------:R3:W-:Y:S02]  /*43780*/  STL.64 [R1+0x318], R14 ;  /* 0x0003180e01007387 */ /* 0x0007e40000100a00 */
[----:B---3--:R-:W-:Y:S02]  /*43790*/  HMMA.16816.F32 R12, R4, R24, R16 ;  /* 0x00000018040c723c */ /* 0x008fe40000001810 */
[----:B--2---:R-:W-:Y:S04]  /*437a0*/  STL [R1+0x3160], R26 ;  /* 0x0031601a01007387 */ /* 0x004fe80000100800 */
[----:B------:R0:W-:-:S15]  /*437b0*/  STL.64 [R1+0x3158], R24 ;  /* 0x0031581801007387 */ /* 0x0001de0000100a00 */
[----:B------:R-:W-:-:S02]  /*437c0*/  NOP ;  /* 0x0000000000007918 */ /* 0x000fc40000000000 */
[----:B------:R-:W-:Y:S04]  /*437d0*/  STL.64 [R1+0x300], R12 ;  /* 0x0003000c01007387 */ /* 0x000fe80000100a00 */
[----:B------:R-:W-:Y:S04]  /*437e0*/  STL.64 [R1+0x308], R14 ;  /* 0x0003080e01007387 */ /* 0x000fe80000100a00 */
[----:B0-----:R-:W2:Y:S04]  /*437f0*/  LDL.LU R24, [R1+0x9f0] ;  /* 0x0009f00001187983 */ /* 0x001ea80000300800 */
[----:B------:R-:W2:Y:S04]  /*43800*/  LDL.LU R25, [R1+0x9f4] ;  /* 0x0009f40001197983 */ /* 0x000ea80000300800 */
[----:B------:R-:W3:Y:S04]  /*43810*/  LDL.LU R26, [R1+0x9f8] ;  /* 0x0009f800011a7983 */ /* 0x000ee80000300800 */
[----:B------:R-:W3:Y:S04]  /*43820*/  LDL.LU R27, [R1+0x9fc] ;  /* 0x0009fc00011b7983 */ /* 0x000ee80000300800 */
[----:B------:R-:W4:Y:S04]  /*43830*/  LDL.LU R11, [R1+0x11f0] ;  /* 0x0011f000010b7983 */ /* 0x000f280000300800 */
[----:B----4-:R-:W-:Y:S04]  /*43840*/  STL.64 [R1+0x31a8], R10 ;  /* 0x0031a80a01007387 */ /* 0x010fe80000100a00 */
[----:B------:R0:W-:Y:S04]  /*43850*/  STL.64 [R1+0x31a0], R8 ;  /* 0x0031a00801007387 */ /* 0x0001e80000100a00 */
[----:B0-----:R-:W4:Y:S04]  /*43860*/  LDL.LU R8, [R1+0xa10] ;  /* 0x000a100001087983 */ /* 0x001f280000300800 */
[----:B------:R-:W4:Y:S04]  /*43870*/  LDL.LU R9, [R1+0xa14] ;  /* 0x000a140001097983 */ /* 0x000f280000300800 */
[----:B------:R-:W2:Y:S04]  /*43880*/  LDL.LU R10, [R1+0xa18] ;  /* 0x000a1800010a7983 */ /* 0x000ea80000300800 */
[----:B------:R-:W2:Y:S04]  /*43890*/  LDL.LU R11, [R1+0xa1c] ;  /* 0x000a1c00010b7983 */ /* 0x000ea80000300800 */
[----:B------:R-:W3:Y:S04]  /*438a0*/  LDL.LU R16, [R1+0xa30] ;  /* 0x000a300001107983 */ /* 0x000ee80000300800 */
[----:B------:R-:W3:Y:S04]  /*438b0*/  LDL.LU R17, [R1+0xa34] ;  /* 0x000a340001117983 */ /* 0x000ee80000300800 */
[----:B------:R-:W3:Y:S04]  /*438c0*/  LDL.LU R18, [R1+0xa38] ;  /* 0x000a380001127983 */ /* 0x000ee80000300800 */
[----:B------:R-:W3:Y:S04]  /*438d0*/  LDL.LU R19, [R1+0xa3c] ;  /* 0x000a3c0001137983 */ /* 0x000ee80000300800 */
[----:B--2---:R-:W-:Y:S04]  /*438e0*/  STL.64 [R1+0x31b8], R10 ;  /* 0x0031b80a01007387 */ /* 0x004fe80000100a00 */
[----:B----4-:R0:W-:Y:S04]  /*438f0*/  STL.64 [R1+0x31b0], R8 ;  /* 0x0031b00801007387 */ /* 0x0101e80000100a00 */
[----:B0-----:R-:W2:Y:S04]  /*43900*/  LDL.LU R8, [R1+0xa20] ;  /* 0x000a200001087983 */ /* 0x001ea80000300800 */
[----:B------:R-:W2:Y:S04]  /*43910*/  LDL.LU R9, [R1+0xa24] ;  /* 0x000a240001097983 */ /* 0x000ea80000300800 */
[----:B------:R-:W2:Y:S04]  /*43920*/  LDL.LU R10, [R1+0xa28] ;  /* 0x000a2800010a7983 */ /* 0x000ea80000300800 */
[----:B------:R-:W2:Y:S04]  /*43930*/  LDL.LU R11, [R1+0xa2c] ;  /* 0x000a2c00010b7983 */ /* 0x000ea80000300800 */
[----:B------:R-:W4:Y:S04]  /*43940*/  LDL.LU R12, [R1+0x11ec] ;  /* 0x0011ec00010c7983 */ /* 0x000f280000300800 */
[----:B------:R-:W4:Y:S04]  /*43950*/  LDL.LU R13, [R1+0x11f8] ;  /* 0x0011f800010d7983 */ /* 0x000f280000300800 */
[----:B------:R-:W4:Y:S04]  /*43960*/  LDL.LU R14, [R1+0x11f4] ;  /* 0x0011f400010e7983 */ /* 0x000f280000300800 */
[----:B------:R-:W4:Y:S04]  /*43970*/  LDL.LU R15, [R1+0x1200] ;  /* 0x00120000010f7983 */ /* 0x000f280000300800 */
[----:B------:R-:W4:Y:S04]  /*43980*/  LDL.LU R0, [R1+0x11fc] ;  /* 0x0011fc0001007983 */ /* 0x000f280000300800 */
[----:B------:R-:W4:Y:S04]  /*43990*/  LDL.LU R29, [R1+0x1208] ;  /* 0x00120800011d7983 */ /* 0x000f280000300800 */
[----:B------:R-:W4:Y:S04]  /*439a0*/  LDL.LU R28, [R1+0x1204] ;  /* 0x00120400011c7983 */ /* 0x000f280000300800 */
[----:B---3--:R-:W-:Y:S04]  /*439b0*/  STL.64 [R1+0x3170], R26 ;  /* 0x0031701a01007387 */ /* 0x008fe80000100a00 */
[----:B------:R0:W-:Y:S04]  /*439c0*/  STL.64 [R1+0x3168], R24 ;  /* 0x0031681801007387 */ /* 0x0001e80000100a00 */
[----:B0-----:R-:W3:Y:S04]  /*439d0*/  LDL.LU R24, [R1+0xe00] ;  /* 0x000e000001187983 */ /* 0x001ee80000300800 */
[----:B------:R-:W3:Y:S04]  /*439e0*/  LDL.LU R25, [R1+0xe04] ;  /* 0x000e040001197983 */ /* 0x000ee80000300800 */
[----:B------:R-:W2:Y:S04]  /*439f0*/  LDL.LU R26, [R1+0xe08] ;  /* 0x000e0800011a7983 */ /* 0x000ea80000300800 */
[----:B------:R-:W2:Y:S01]  /*43a00*/  LDL.LU R27, [R1+0xe0c] ;  /* 0x000e0c00011b7983 */ /* 0x000ea20000300800 */
[C---:B------:R-:W-:Y:S03]  /*43a10*/  HMMA.16816.F32 R16, R4.reuse, R20, R16 ;  /* 0x000000140410723c */ /* 0x040fe60000001810 */
[----:B--2---:R-:W-:Y:S04]  /*43a20*/  STL.64 [R1+0x3180], R26 ;  /* 0x0031801a01007387 */ /* 0x004fe80000100a00 */
[----:B---3--:R0:W-:Y:S04]  /*43a30*/  STL.64 [R1+0x3178], R24 ;  /* 0x0031781801007387 */ /* 0x0081e80000100a00 */
        /* <DEDUP_REMOVED lines=28> */
[----:B0-----:R-:W2:Y:S04]  /*43c00*/  LDL.LU R16, [R1+0x9d0] ;  /* 0x0009d00001107983 */ /* 0x001ea80000300800 */
[----:B------:R-:W2:Y:S04]  /*43c10*/  LDL.LU R17, [R1+0x9d4] ;  /* 0x0009d40001117983 */ /* 0x000ea80000300800 */
[----:B------:R-:W4:Y:S04]  /*43c20*/  LDL.LU R18, [R1+0x9d8] ;  /* 0x0009d80001127983 */ /* 0x000f280000300800 */
[----:B------:R-:W4:Y:S01]  /*43c30*/  LDL.LU R19, [R1+0x9dc] ;  /* 0x0009dc0001137983 */ /* 0x000f220000300800 */
[----:B---3--:R-:W-:-:S03]  /*43c40*/  IMAD R12, R12, 0x100, R11 ;  /* 0x000001000c0c7824 */ /* 0x008fc600078e020b */
[----:B----4-:R-:W-:Y:S04]  /*43c50*/  STL.64 [R1+0x3150], R18 ;  /* 0x0031501201007387 */ /* 0x010fe80000100a00 */
[----:B--2---:R0:W-:Y:S04]  /*43c60*/  STL.64 [R1+0x3148], R16 ;  /* 0x0031481001007387 */ /* 0x0041e80000100a00 */
[----:B0-----:R-:W2:Y:S04]  /*43c70*/  LDL.LU R16, [R1+0x9e0] ;  /* 0x0009e00001107983 */ /* 0x001ea80000300800 */
[----:B------:R-:W2:Y:S04]  /*43c80*/  LDL.LU R17, [R1+0x9e4] ;  /* 0x0009e40001117983 */ /* 0x000ea80000300800 */
[----:B------:R-:W2:Y:S04]  /*43c90*/  LDL.LU R18, [R1+0x9e8] ;  /* 0x0009e80001127983 */ /* 0x000ea80000300800 */
[----:B------:R-:W2:Y:S04]  /*43ca0*/  LDL.LU R19, [R1+0x9ec] ;  /* 0x0009ec0001137983 */ /* 0x000ea80000300800 */
[----:B------:R-:W3:Y:S02]  /*43cb0*/  LDL.LU R11, [R1+0x3198] ;  /* 0x00319800010b7983 */ /* 0x000ee40000300800 */
[----:B---3--:R-:W-:-:S15]  /*43cc0*/  HMMA.16816.F32 R24, R4, R10, R24 ;  /* 0x0000000a0418723c */ /* 0x008fde0000001818 */
[----:B------:R-:W-:-:S08]  /*43cd0*/  NOP ;  /* 0x0000000000007918 */ /* 0x000fd00000000000 */
[----:B------:R-:W-:Y:S04]  /*43ce0*/  STL.64 [R1+0x2c0], R24 ;  /* 0x0002c01801007387 */ /* 0x000fe80000100a00 */
[----:B------:R0:W-:Y:S04]  /*43cf0*/  STL.64 [R1+0x2c8], R26 ;  /* 0x0002c81a01007387 */ /* 0x0001e80000100a00 */
[----:B0-----:R-:W3:Y:S04]  /*43d00*/  LDL.LU.64 R26, [R1+0x3190] ;  /* 0x00319000011a7983 */ /* 0x001ee80000300a00 */
[----:B------:R-:W3:Y:S04]  /*43d10*/  LDL.LU.64 R24, [R1+0x3188] ;  /* 0x0031880001187983 */ /* 0x000ee80000300a00 */
[----:B------:R-:W-:Y:S01]  /*43d20*/  STL [R1+0x3130], R11 ;  /* 0x0031300b01007387 */ /* 0x000fe20000100800 */
[----:B---3--:R-:W-:-:S15]  /*43d30*/  HMMA.16816.F32 R24, R4, R8, R24 ;  /* 0x000000080418723c */ /* 0x008fde0000001818 */
        /* <DEDUP_REMOVED lines=9> */
[----:B0-----:R-:W3:Y:S04]  /*43dd0*/  LDL.LU.64 R26, [R1+0x3170] ;  /* 0x00317000011a7983 */ /* 0x001ee80000300a00 */
[----:B------:R-:W3:Y:S01]  /*43de0*/  LDL.LU.64 R24, [R1+0x3168] ;  /* 0x0031680001187983 */ /* 0x000ee20000300a00 */
[----:B------:R-:W-:-:S02]  /*43df0*/  IMAD R13, R14, 0x100, R13 ;  /* 0x000001000e0d7824 */ /* 0x000fc400078e020d */
[----:B------:R-:W-:Y:S02]  /*43e00*/  IMAD R14, R0, 0x100, R15 ;  /* 0x00000100000e7824 */ /* 0x000fe400078e020f */
[----:B------:R-:W-:Y:S01]  /*43e10*/  IMAD R15, R28, 0x100, R29 ;  /* 0x000001001c0f7824 */ /* 0x000fe200078e021d */
[----:B------:R-:W-:Y:S01]  /*43e20*/  F2FP.F16.E5M2.UNPACK_B R12, R12 ;  /* 0x0000000cff0c723e */ /* 0x000fe200020004ff */
[----:B---3--:R-:W-:Y:S01]  /*43e30*/  HMMA.16816.F32 R4, R4, R22, R24 ;  /* 0x000000160404723c */ /* 0x008fe20000001818 */
[----:B------:R-:W3:Y:S04]  /*43e40*/  LDL.LU R26, [R1+0x3160] ;  /* 0x00316000011a7983 */ /* 0x000ee80000300800 */
[----:B------:R-:W2:Y:S01]  /*43e50*/  LDL.LU.64 R24, [R1+0x3158] ;  /* 0x0031580001187983 */ /* 0x000ea20000300a00 */
[----:B------:R-:W-:-:S02]  /*43e60*/  F2FP.F16.E5M2.UNPACK_B R13, R13 ;  /* 0x0000000dff0d723e */ /* 0x000fc400020004ff */
[----:B------:R-:W-:Y:S02]  /*43e70*/  F2FP.F16.E5M2.UNPACK_B R14, R14 ;  /* 0x0000000eff0e723e */ /* 0x000fe400020004ff */
[----:B------:R-:W-:-:S13]  /*43e80*/  F2FP.F16.E5M2.UNPACK_B R15, R15 ;  /* 0x0000000fff0f723e */ /* 0x000fda00020004ff */
[----:B------:R0:W-:Y:S04]  /*43e90*/  STL.64 [R1+0x2b0], R4 ;  /* 0x0002b00401007387 */ /* 0x0001e80000100a00 */
[----:B------:R1:W-:Y:S04]  /*43ea0*/  STL.64 [R1+0x2b8], R6 ;  /* 0x0002b80601007387 */ /* 0x0003e80000100a00 */
[----:B0-----:R-:W4:Y:S04]  /*43eb0*/  LDL.LU R4, [R1+0x9b0] ;  /* 0x0009b00001047983 */ /* 0x001f280000300800 */
[----:B------:R-:W4:Y:S04]  /*43ec0*/  LDL.LU R5, [R1+0x9b4] ;  /* 0x0009b40001057983 */ /* 0x000f280000300800 */
[----:B-1----:R-:W4:Y:S04]  /*43ed0*/  LDL.LU R6, [R1+0x9b8] ;  /* 0x0009b80001067983 */ /* 0x002f280000300800 */
[----:B------:R-:W4:Y:S01]  /*43ee0*/  LDL.LU R7, [R1+0x9bc] ;  /* 0x0009bc0001077983 */ /* 0x000f220000300800 */
[----:B--2---:R-:W-:-:S15]  /*43ef0*/  HMMA.16816.F32 R16, R12, R24, R16 ;  /* 0x000000180c10723c */ /* 0x004fde0000001810 */
[----:B------:R-:W-:-:S08]  /*43f00*/  NOP ;  /* 0x0000000000007918 */ /* 0x000fd00000000000 */
[----:B------:R-:W-:Y:S04]  /*43f10*/  STL.64 [R1+0x2a0], R16 ;  /* 0x0002a01001007387 */ /* 0x000fe80000100a00 */
[----:B------:R0:W-:Y:S04]  /*43f20*/  STL.64 [R1+0x2a8], R18 ;  /* 0x0002a81201007387 */ /* 0x0001e80000100a00 */
[----:B0-----:R-:W2:Y:S04]  /*43f30*/  LDL.LU.64 R18, [R1+0x3150] ;  /* 0x0031500001127983 */ /* 0x001ea80000300a00 */
[----:B------:R-:W2:Y:S04]  /*43f40*/  LDL.LU.64 R16, [R1+0x3148] ;  /* 0x0031480001107983 */ /* 0x000ea80000300a00 */
[----:B---3--:R-:W-:Y:S04]  /*43f50*/  STL [R1+0x30f8], R26 ;  /* 0x0030f81a01007387 */ /* 0x008fe80000100800 */
[----:B------:R0:W-:Y:S04]  /*43f60*/  STL.64 [R1+0x30f0], R24 ;  /* 0x0030f01801007387 */ /* 0x0001e80000100a00 */
[----:B0-----:R-:W3:Y:S04]  /*43f70*/  LDL.LU R24, [R1+0x9c0] ;  /* 0x0009c00001187983 */ /* 0x001ee80000300800 */
[----:B------:R-:W3:Y:S04]  /*43f80*/  LDL.LU R25, [R1+0x9c4] ;  /* 0x0009c40001197983 */ /* 0x000ee80000300800 */
[----:B------:R-:W3:Y:S04]  /*43f90*/  LDL.LU R26, [R1+0x9c8] ;  /* 0x0009c800011a7983 */ /* 0x000ee80000300800 */
[----:B------:R-:W3:Y:S01]  /*43fa0*/  LDL.LU R27, [R1+0x9cc] ;  /* 0x0009cc00011b7983 */ /* 0x000ee20000300800 */
[----:B--2---:R-:W-:-:S15]  /*43fb0*/  HMMA.16816.F32 R16, R12, R20, R16 ;  /* 0x000000140c10723c */ /* 0x004fde0000001810 */
[----:B------:R-:W-:-:S08]  /*43fc0*/  NOP ;  /* 0x0000000000007918 */ /* 0x000fd00000000000 */
[----:B------:R-:W-:Y:S04]  /*43fd0*/  STL.64 [R1+0x290], R16 ;  /* 0x0002901001007387 */ /* 0x000fe80000100a00 */
[----:B------:R0:W-:Y:S04]  /*43fe0*/  STL.64 [R1+0x298], R18 ;  /* 0x0002981201007387 */ /* 0x0001e80000100a00 */
[----:B0-----:R-:W3:Y:S04]  /*43ff0*/  LDL.LU.64 R18, [R1+0x3140] ;  /* 0x0031400001127983 */ /* 0x001ee80000300a00 */
[----:B------:R-:W4:Y:S04]  /*44000*/  LDL.LU.64 R16, [R1+0x3138] ;  /* 0x0031380001107983 */ /* 0x000f280000300a00 */
[----:B------:R-:W-:Y:S04]  /*44010*/  STL.64 [R1+0x3108], R22 ;  /* 0x0031081601007387 */ /* 0x000fe80000100a00 */
[----:B------:R4:W-:Y:S04]  /*44020*/  STL.64 [R1+0x3100], R20 ;  /* 0x0031001401007387 */ /* 0x0009e80000100a00 */
[----:B------:R-:W2:Y:S01]  /*44030*/  LDL.LU R11, [R1+0x1210] ;  /* 0x00121000010b7983 */ /* 0x000ea20000300800 */
[C---:B---3--:R-:W-:Y:S06]  /*44040*/  HMMA.16816.F32 R24, R12.reuse, R18, R24 ;  /* 0x000000120c18723c */ /* 0x048fec0000001818 */
[----:B----4-:R-:W-:-:S15]  /*44050*/  HMMA.16816.F32 R20, R12, R16, R4 ;  /* 0x000000100c14723c */ /* 0x010fde0000001804 */
[----:B------:R-:W-:-:S02]  /*44060*/  NOP ;  /* 0x0000000000007918 */ /* 0x000fc40000000000 */
[----:B------:R-:W-:Y:S04]  /*44070*/  STL.64 [R1+0x280], R24 ;  /* 0x0002801801007387 */ /* 0x000fe80000100a00 */
[----:B------:R-:W-:Y:S04]  /*44080*/  STL.64 [R1+0x288], R26 ;  /* 0x0002881a01007387 */ /* 0x000fe80000100a00 */
[----:B------:R-:W2:Y:S04]  /*44090*/  LDL.LU R4, [R1+0x120c] ;  /* 0x00120c0001047983 */ /* 0x000ea80000300800 */
[----:B------:R0:W-:Y:S04]  /*440a0*/  STL.64 [R1+0x270], R20 ;  /* 0x0002701401007387 */ /* 0x0001e80000100a00 */
[----:B------:R1:W-:Y:S04]  /*440b0*/  STL.64 [R1+0x278], R22 ;  /* 0x0002781601007387 */ /* 0x0003e80000100a00 */
[----:B------:R-:W3:Y:S04]  /*440c0*/  LDL.LU R5, [R1+0x1218] ;  /* 0x0012180001057983 */ /* 0x000ee80000300800 */
[----:B------:R-:W3:Y:S04]  /*440d0*/  LDL.LU R6, [R1+0x1214] ;  /* 0x0012140001067983 */ /* 0x000ee80000300800 */
[----:B------:R-:W4:Y:S04]  /*440e0*/  LDL.LU R7, [R1+0x1220] ;  /* 0x0012200001077983 */ /* 0x000f280000300800 */
[----:B------:R-:W4:Y:S04]  /*440f0*/  LDL.LU R0, [R1+0x121c] ;  /* 0x00121c0001007983 */ /* 0x000f280000300800 */
[----:B------:R-:W4:Y:S04]  /*44100*/  LDL.LU R29, [R1+0x1228] ;  /* 0x00122800011d7983 */ /* 0x000f280000300800 */
[----:B------:R-:W4:Y:S04]  /*44110*/  LDL.LU R28, [R1+0x1224] ;  /* 0x00122400011c7983 */ /* 0x000f280000300800 */
[----:B0-----:R-:W2:Y:S04]  /*44120*/  LDL.LU R20, [R1+0xde0] ;  /* 0x000de00001147983 */ /* 0x001ea80000300800 */
[----:B------:R-:W2:Y:S04]  /*44130*/  LDL.LU R21, [R1+0xde4] ;  /* 0x000de40001157983 */ /* 0x000ea80000300800 */
[----:B-1----:R-:W3:Y:S04]  /*44140*/  LDL.LU R22, [R1+0xde8] ;  /* 0x000de80001167983 */ /* 0x002ee80000300800 */
[----:B------:R-:W3:Y:S04]  /*44150*/  LDL.LU R23, [R1+0xdec] ;  /* 0x000dec0001177983 */ /* 0x000ee80000300800 */
        /* <DEDUP_REMOVED lines=16> */
[----:B------:R-:W-:Y:S04]  /*44260*/  STL.64 [R1+0x30d8], R18 ;  /* 0x0030d81201007387 */ /* 0x000fe80000100a00 */
[----:B------:R0:W-:Y:S04]  /*44270*/  STL.64 [R1+0x30d0], R16 ;  /* 0x0030d01001007387 */ /* 0x0001e80000100a00 */
[----:B0-----:R-:W4:Y:S04]  /*44280*/  LDL.LU R16, [R1+0x970] ;  /* 0x0009700001107983 */ /* 0x001f280000300800 */
[----:B------:R-:W4:Y:S04]  /*44290*/  LDL.LU R17, [R1+0x974] ;  /* 0x0009740001117983 */ /* 0x000f280000300800 */
[----:B------:R-:W2:Y:S04]  /*442a0*/  LDL.LU R18, [R1+0x978] ;  /* 0x0009780001127983 */ /* 0x000ea80000300800 */
[----:B------:R-:W2:Y:S01]  /*442b0*/  LDL.LU R19, [R1+0x97c] ;  /* 0x00097c0001137983 */ /* 0x000ea20000300800 */
[----:B------:R-:W-:-:S03]  /*442c0*/  IMAD R4, R4, 0x100, R11 ;  /* 0x0000010004047824 */ /* 0x000fc600078e020b */
[----:B--2---:R-:W-:Y:S04]  /*442d0*/  STL.64 [R1+0x30e8], R18 ;  /* 0x0030e81201007387 */ /* 0x004fe80000100a00 */
[----:B----4-:R0:W-:Y:S04]  /*442e0*/  STL.64 [R1+0x30e0], R16 ;  /* 0x0030e01001007387 */ /* 0x0101e80000100a00 */
[----:B0-----:R-:W2:Y:S04]  /*442f0*/  LDL.LU R16, [R1+0x980] ;  /* 0x0009800001107983 */ /* 0x001ea80000300800 */
[----:B------:R-:W2:Y:S04]  /*44300*/  LDL.LU R17, [R1+0x984] ;  /* 0x0009840001117983 */ /* 0x000ea80000300800 */
[----:B------:R-:W2:Y:S04]  /*44310*/  LDL.LU R18, [R1+0x988] ;  /* 0x0009880001127983 */ /* 0x000ea80000300800 */
[----:B------:R-:W2:Y:S04]  /*44320*/  LDL.LU R19, [R1+0x98c] ;  /* 0x00098c0001137983 */ /* 0x000ea80000300800 */
[----:B------:R-:W4:Y:S02]  /*44330*/  LDL.LU R11, [R1+0x3130] ;  /* 0x00313000010b7983 */ /* 0x000f240000300800 */
[----:B----4-:R-:W-:-:S15]  /*44340*/  HMMA.16816.F32 R20, R12, R10, R20 ;  /* 0x0000000a0c14723c */ /* 0x010fde0000001814 */
        /* <DEDUP_REMOVED lines=10> */
[----:B------:R-:W4:Y:S04]  /*443f0*/  LDL.LU.64 R20, [R1+0x3110] ;  /* 0x0031100001147983 */ /* 0x000f280000300a00 */
[----:B------:R-:W-:Y:S04]  /*44400*/  STL [R1+0x30ac], R9 ;  /* 0x0030ac0901007387 */ /* 0x000fe80000100800 */
[----:B------:R-:W-:Y:S04]  /*44410*/  STL.64 [R1+0x30c8], R10 ;  /* 0x0030c80a01007387 */ /* 0x000fe80000100a00 */
[----:B------:R0:W-:Y:S04]  /*44420*/  STL [R1+0x30c0], R8 ;  /* 0x0030c00801007387 */ /* 0x0001e80000100800 */
        /* <DEDUP_REMOVED lines=8> */
[----:B0-----:R-:W3:Y:S04]  /*444b0*/  LDL.LU.64 R22, [R1+0x3108] ;  /* 0x0031080001167983 */ /* 0x001ee80000300a00 */
[----:B------:R-:W4:Y:S01]  /*444c0*/  LDL.LU.64 R20, [R1+0x3100] ;  /* 0x0031000001147983 */ /* 0x000f220000300a00 */
        /* <DEDUP_REMOVED lines=11> */
[----:B------:R-:W-:Y:S04]  /*44580*/  STL.64 [R1+0x258], R14 ;  /* 0x0002580e01007387 */ /* 0x000fe80000100a00 */
[----:B0-----:R-:W4:Y:S04]  /*44590*/  LDL.LU R12, [R1+0x240c] ;  /* 0x00240c00010c7983 */ /* 0x001f280000300800 */
[----:B------:R-:W4:Y:S04]  /*445a0*/  LDL.LU R13, [R1+0x2414] ;  /* 0x00241400010d7983 */ /* 0x000f280000300800 */
[----:B------:R-:W3:Y:S04]  /*445b0*/  LDL.LU R27, [R1+0x243c] ;  /* 0x00243c00011b7983 */ /* 0x000ee80000300800 */
[----:B------:R-:W4:Y:S04]  /*445c0*/  LDL.LU R29, [R1+0x2448] ;  /* 0x00244800011d7983 */ /* 0x000f280000300800 */
[----:B------:R-:W4:Y:S01]  /*445d0*/  LDL.LU R28, [R1+0x2444] ;  /* 0x00244400011c7983 */ /* 0x000f220000300800 */
[----:B--2---:R-:W-:-:S15]  /*445e0*/  HMMA.16816.F32 R16, R4, R24, R16 ;  /* 0x000000180410723c */ /* 0x004fde0000001810 */
[----:B------:R-:W-:-:S08]  /*445f0*/  NOP ;  /* 0x0000000000007918 */ /* 0x000fd00000000000 */
[----:B------:R-:W-:Y:S04]  /*44600*/  STL.64 [R1+0x240], R16 ;  /* 0x0002401001007387 */ /* 0x000fe80000100a00 */
[----:B------:R0:W-:Y:S04]  /*44610*/  STL.64 [R1+0x248], R18 ;  /* 0x0002481201007387 */ /* 0x0001e80000100a00 */
[----:B0-----:R-:W4:Y:S04]  /*44620*/  LDL.LU.64 R18, [R1+0x30e8] ;  /* 0x0030e80001127983 */ /* 0x001f280000300a00 */
[----:B------:R-:W4:Y:S04]  /*44630*/  LDL.LU.64 R16, [R1+0x30e0] ;  /* 0x0030e00001107983 */ /* 0x000f280000300a00 */
[----:B---3--:R0:W-:Y:S04]  /*44640*/  STL.64 [R1+0x3080], R26 ;  /* 0x0030801a01007387 */ /* 0x0081e80000100a00 */
[----:B0-----:R-:W2:Y:S04]  /*44650*/  LDL.LU R26, [R1+0x2410] ;  /* 0x00241000011a7983 */ /* 0x001ea80000300800 */
[----:B------:R-:W3:Y:S04]  /*44660*/  LDL.LU R27, [R1+0x2418] ;  /* 0x00241800011b7983 */ /* 0x000ee80000300800 */
[----:B------:R-:W-:Y:S01]  /*44670*/  STL.64 [R1+0x3078], R24 ;  /* 0x0030781801007387 */ /* 0x000fe20000100a00 */
[----:B----4-:R-:W-:-:S15]  /*44680*/  HMMA.16816.F32 R16, R4, R20, R16 ;  /* 0x000000140410723c */ /* 0x010fde0000001810 */
[----:B------:R-:W-:-:S08]  /*44690*/  NOP ;  /* 0x0000000000007918 */ /* 0x000fd00000000000 */
[----:B------:R-:W-:Y:S04]  /*446a0*/  STL.64 [R1+0x230], R16 ;  /* 0x0002301001007387 */ /* 0x000fe80000100a00 */
[----:B------:R0:W-:Y:S04]  /*446b0*/  STL.64 [R1+0x238], R18 ;  /* 0x0002381201007387 */ /* 0x0001e80000100a00 */
[----:B0-----:R-:W4:Y:S04]  /*446c0*/  LDL.LU.64 R18, [R1+0x30d8] ;  /* 0x0030d80001127983 */ /* 0x001f280000300a00 */
[----:B------:R-:W2:Y:S04]  /*446d0*/  LDL.LU.64 R16, [R1+0x30d0] ;  /* 0x0030d00001107983 */ /* 0x000ea80000300a00 */
[----:B------:R-:W-:Y:S04]  /*446e0*/  STL.64 [R1+0x3090], R22 ;  /* 0x0030901601007387 */ /* 0x000fe80000100a00 */
[----:B------:R0:W-:Y:S04]  /*446f0*/  STL.64 [R1+0x3088], R20 ;  /* 0x0030881401007387 */ /* 0x0001e80000100a00 */
[----:B0-----:R-:W2:Y:S04]  /*44700*/  LDL.LU R20, [R1+0x950] ;  /* 0x0009500001147983 */ /* 0x001ea80000300800 */
[----:B------:R-:W2:Y:S04]  /*44710*/  LDL.LU R21, [R1+0x954] ;  /* 0x0009540001157983 */ /* 0x000ea80000300800 */
[----:B------:R-:W2:Y:S04]  /*44720*/  LDL.LU R22, [R1+0x958] ;  /* 0x0009580001167983 */ /* 0x000ea80000300800 */
[----:B------:R-:W2:Y:S01]  /*44730*/  LDL.LU R23, [R1+0x95c] ;  /* 0x00095c0001177983 */ /* 0x000ea20000300800 */
[C---:B----4-:R-:W-:Y:S06]  /*44740*/  HMMA.16816.F32 R8, R4.reuse, R18, R8 ;  /* 0x000000120408723c */ /* 0x050fec0000001808 */
[----:B--2---:R-:W-:-:S15]  /*44750*/  HMMA.16816.F32 R20, R4, R16, R20 ;  /* 0x000000100414723c */ /* 0x004fde0000001814 */
[----:B------:R-:W-:-:S02]  /*44760*/  NOP ;  /* 0x0000000000007918 */ /* 0x000fc40000000000 */
[----:B------:R-:W-:Y:S04]  /*44770*/  STL.64 [R1+0x220], R8 ;  /* 0x0002200801007387 */ /* 0x000fe80000100a00 */
[----:B------:R0:W-:Y:S04]  /*44780*/  STL.64 [R1+0x228], R10 ;  /* 0x0002280a01007387 */ /* 0x0001e80000100a00 */
[----:B0-----:R-:W2:Y:S04]  /*44790*/  LDL.LU.64 R10, [R1+0x30c8] ;  /* 0x0030c800010a7983 */ /* 0x001ea80000300a00 */
[----:B------:R-:W4:Y:S04]  /*447a0*/  LDL.LU R8, [R1+0x30c0] ;  /* 0x0030c00001087983 */ /* 0x000f280000300800 */
[----:B------:R-:W4:Y:S04]  /*447b0*/  LDL.LU R9, [R1+0x2420] ;  /* 0x0024200001097983 */ /* 0x000f280000300800 */
[----:B------:R-:W2:Y:S04]  /*447c0*/  LDL.LU R14, [R1+0x241c] ;  /* 0x00241c00010e7983 */ /* 0x000ea80000300800 */
[----:B------:R-:W-:Y:S04]  /*447d0*/  STL.64 [R1+0x210], R20 ;  /* 0x0002101401007387 */ /* 0x000fe80000100a00 */
[----:B------:R-:W-:Y:S04]  /*447e0*/  STL.64 [R1+0x218], R22 ;  /* 0x0002181601007387 */ /* 0x000fe80000100a00 */
[----:B------:R-:W4:Y:S04]  /*447f0*/  LDL.LU R0, [R1+0x2428] ;  /* 0x0024280001007983 */ /* 0x000f280000300800 */
[----:B------:R-:W2:Y:S01]  /*44800*/  LDL.LU R15, [R1+0x2424] ;  /* 0x00242400010f7983 */ /* 0x000ea20000300800 */
[----:B------:R-:W-:-:S02]  /*44810*/  IMAD R12, R12, 0x100, R26 ;  /* 0x000001000c0c7824 */ /* 0x000fc400078e021a */
[----:B---3--:R-:W-:Y:S01]  /*44820*/  IMAD R13, R13, 0x100, R27 ;  /* 0x000001000d0d7824 */ /* 0x008fe200078e021b */
[----:B------:R-:W-:Y:S04]  /*44830*/  STL.64 [R1+0x3060], R18 ;  /* 0x0030601201007387 */ /* 0x000fe80000100a00 */
[----:B------:R-:W-:Y:S04]  /*44840*/  STL.64 [R1+0x3058], R16 ;  /* 0x0030581001007387 */ /* 0x000fe80000100a00 */
[----:B--2---:R-:W-:Y:S04]  /*44850*/  STL.64 [R1+0x30b8], R14 ;  /* 0x0030b80e01007387 */ /* 0x004fe80000100a00 */
[----:B------:R0:W-:Y:S04]  /*44860*/  STL.64 [R1+0x30b0], R12 ;  /* 0x0030b00c01007387 */ /* 0x0001e80000100a00 */
[----:B0-----:R-:W2:Y:S04]  /*44870*/  LDL.LU R12, [R1+0x940] ;  /* 0x00094000010c7983 */ /* 0x001ea80000300800 */
[----:B------:R-:W2:Y:S04]  /*44880*/  LDL.LU R13, [R1+0x944] ;  /* 0x00094400010d7983 */ /* 0x000ea80000300800 */
[----:B------:R-:W2:Y:S04]  /*44890*/  LDL.LU R14, [R1+0x948] ;  /* 0x00094800010e7983 */ /* 0x000ea80000300800 */
[----:B------:R-:W2:Y:S04]  /*448a0*/  LDL.LU R15, [R1+0x94c] ;  /* 0x00094c00010f7983 */ /* 0x000ea80000300800 */
[----:B------:R-:W3:Y:S04]  /*448b0*/  LDL.LU R24, [R1+0x930] ;  /* 0x0009300001187983 */ /* 0x000ee80000300800 */
        /* <DEDUP_REMOVED lines=15> */
[----:B------:R-:W4:Y:S04]  /*449b0*/  LDL.LU R18, [R1+0x918] ;  /* 0x0009180001127983 */ /* 0x000f280000300800 */
[----:B------:R-:W4:Y:S01]  /*449c0*/  LDL.LU R19, [R1+0x91c] ;  /* 0x00091c0001137983 */ /* 0x000f220000300800 */
[----:B--2---:R-:W-:Y:S03]  /*449d0*/  HMMA.16816.F32 R12, R4, R10, R12 ;  /* 0x0000000a040c723c */ /* 0x004fe6000000180c */
        /* <DEDUP_REMOVED lines=10> */
[----:B---3--:R-:W-:-:S03]  /*44a80*/  IMAD R14, R14, 0x100, R9 ;  /* 0x000001000e0e7824 */ /* 0x008fc600078e0209 */
[----:B------:R-:W3:Y:S01]  /*44a90*/  LDL.LU R9, [R1+0x30ac] ;  /* 0x0030ac0001097983 */ /* 0x000ee20000300800 */
[----:B------:R-:W-:-:S03]  /*44aa0*/  IMAD R15, R15, 0x100, R0 ;  /* 0x000001000f0f7824 */ /* 0x000fc600078e0200 */
[----:B------:R-:W2:Y:S01]  /*44ab0*/  LDL.LU R0, [R1+0x30a8] ;  /* 0x0030a80001007983 */ /* 0x000ea20000300800 */
[----:B---3--:R-:W-:-:S15]  /*44ac0*/  HMMA.16816.F32 R24, R4, R8, R24 ;  /* 0x000000080418723c */ /* 0x008fde0000001818 */
[----:B------:R-:W-:-:S08]  /*44ad0*/  NOP ;  /* 0x0000000000007918 */ /* 0x000fd00000000000 */
[----:B------:R-:W-:Y:S04]  /*44ae0*/  STL.64 [R1+0x690], R24 ;  /* 0x0006901801007387 */ /* 0x000fe80000100a00 */
[----:B------:R0:W-:Y:S04]  /*44af0*/  STL.64 [R1+0x698], R26 ;  /* 0x0006981a01007387 */ /* 0x0001e80000100a00 */
[----:B0-----:R-:W3:Y:S04]  /*44b00*/  LDL.LU.64 R26, [R1+0x30a0] ;  /* 0x0030a000011a7983 */ /* 0x001ee80000300a00 */
[----:B------:R-:W3:Y:S04]  /*44b10*/  LDL.LU.64 R24, [R1+0x3098] ;  /* 0x0030980001187983 */ /* 0x000ee80000300a00 */
[----:B------:R-:W-:Y:S04]  /*44b20*/  STL.64 [R1+0x3040], R10 ;  /* 0x0030400a01007387 */ /* 0x000fe80000100a00 */
[----:B------:R0:W-:Y:S04]  /*44b30*/  STL.64 [R1+0x3038], R8 ;  /* 0x0030380801007387 */ /* 0x0001e80000100a00 */
[----:B0-----:R-:W4:Y:S04]  /*44b40*/  LDL.LU R8, [R1+0x8f0] ;  /* 0x0008f00001087983 */ /* 0x001f280000300800 */
[----:B------:R-:W4:Y:S04]  /*44b50*/  LDL.LU R9, [R1+0x8f4] ;  /* 0x0008f40001097983 */ /* 0x000f280000300800 */
[----:B------:R-:W2:Y:S04]  /*44b60*/  LDL.LU R10, [R1+0x8f8] ;  /* 0x0008f800010a7983 */ /* 0x000ea80000300800 */
[----:B------:R-:W2:Y:S01]  /*44b70*/  LDL.LU R11, [R1+0x8fc] ;  /* 0x0008fc00010b7983 */ /* 0x000ea20000300800 */
[----:B------:R-:W-:Y:S03]  /*44b80*/  HMMA.16816.F32 R20, R4, R2, R20 ;  /* 0x000000020414723c */ /* 0x000fe60000001814 */
[----:B--2---:R-:W-:Y:S04]  /*44b90*/  STL.64 [R1+0x3050], R10 ;  /* 0x0030500a01007387 */ /* 0x004fe80000100a00 */
[----:B----4-:R0:W-:Y:S04]  /*44ba0*/  STL.64 [R1+0x3048], R8 ;  /* 0x0030480801007387 */ /* 0x0101e80000100a00 */
        /* <DEDUP_REMOVED lines=8> */
[----:B------:R-:W-:-:S02]  /*44c30*/  F2FP.F16.E5M2.UNPACK_B R12, R12 ;  /* 0x0000000cff0c723e */ /* 0x000fc400020004ff */
[----:B------:R-:W-:Y:S02]  /*44c40*/  F2FP.F16.E5M2.UNPACK_B R13, R13 ;  /* 0x0000000dff0d723e */ /* 0x000fe400020004ff */
[----:B------:R-:W-:Y:S02]  /*44c50*/  F2FP.F16.E5M2.UNPACK_B R14, R14 ;  /* 0x0000000eff0e723e */ /* 0x000fe400020004ff */
[----:B------:R-:W-:Y:S01]  /*44c60*/  F2FP.F16.E5M2.UNPACK_B R15, R15 ;  /* 0x0000000fff0f723e */ /* 0x000fe200020004ff */
[----:B---3--:R-:W-:Y:S01]  /*44c70*/  HMMA.16816.F32 R4, R4, R22, R24 ;  /* 0x000000160404723c */ /* 0x008fe20000001818 */
[----:B------:R-:W3:Y:S04]  /*44c80*/  LDL.LU.64 R26, [R1+0x3080] ;  /* 0x00308000011a7983 */ /* 0x000ee80000300a00 */
[----:B------:R-:W2:-:S15]  /*44c90*/  LDL.LU.64 R24, [R1+0x3078] ;  /* 0x0030780001187983 */ /* 0x000e9e0000300a00 */
[----:B------:R-:W-:-:S03]  /*44ca0*/  NOP ;  /* 0x0000000000007918 */ /* 0x000fc60000000000 */
        /* <DEDUP_REMOVED lines=10> */
[----:B0-----:R-:W4:Y:S04]  /*44d50*/  LDL.LU.64 R18, [R1+0x3070] ;  /* 0x0030700001127983 */ /* 0x001f280000300a00 */
[----:B------:R-:W4:Y:S04]  /*44d60*/  LDL.LU.64 R16, [R1+0x3068] ;  /* 0x0030680001107983 */ /* 0x000f280000300a00 */
[----:B---3--:R0:W-:Y:S04]  /*44d70*/  STL [R1+0x3010], R26 ;  /* 0x0030101a01007387 */ /* 0x0081e80000100800 */
[----:B0-----:R-:W2:Y:S04]  /*44d80*/  LDL.LU R26, [R1+0x2430] ;  /* 0x00243000011a7983 */ /* 0x001ea80000300800 */
[----:B------:R-:W-:Y:S01]  /*44d90*/  STL.64 [R1+0x3008], R24 ;  /* 0x0030081801007387 */ /* 0x000fe20000100a00 */
        /* <DEDUP_REMOVED lines=10> */
[----:B------:R-:W2:Y:S04]  /*44e40*/  LDL.LU R22, [R1+0x8e8] ;  /* 0x0008e80001167983 */ /* 0x000ea80000300800 */
[----:B------:R-:W2:Y:S01]  /*44e50*/  LDL.LU R23, [R1+0x8ec] ;  /* 0x0008ec0001177983 */ /* 0x000ea20000300800 */
        /* <DEDUP_REMOVED lines=13> */
[----:B------:R2:W-:Y:S02]  /*44f30*/  STL.64 [R1+0x2fe8], R16 ;  /* 0x002fe81001007387 */ /* 0x0005e40000100a00 */
[----:B--2---:R-:W-:-:S15]  /*44f40*/  HMMA.16816.F32 R16, R12, R10, R20 ;  /* 0x0000000a0c10723c */ /* 0x004fde0000001814 */
[----:B------:R-:W-:-:S08]  /*44f50*/  NOP ;  /* 0x0000000000007918 */ /* 0x000fd00000000000 */
[----:B------:R-:W-:Y:S04]  /*44f60*/  STL.64 [R1+0x1a0], R16 ;  /* 0x0001a01001007387 */ /* 0x000fe80000100a00 */
[----:B------:R-:W-:Y:S04]  /*44f70*/  STL.64 [R1+0x1a8], R18 ;  /* 0x0001a81201007387 */ /* 0x000fe80000100a00 */
[----:B------:R-:W2:Y:S04]  /*44f80*/  LDL.LU R20, [R1+0xda0] ;  /* 0x000da00001147983 */ /* 0x000ea80000300800 */
[----:B------:R-:W2:Y:S04]  /*44f90*/  LDL.LU R21, [R1+0xda4] ;  /* 0x000da40001157983 */ /* 0x000ea80000300800 */
[----:B------:R-:W4:Y:S04]  /*44fa0*/  LDL.LU R22, [R1+0xda8] ;  /* 0x000da80001167983 */ /* 0x000f280000300800 */
[----:B------:R-:W4:Y:S01]  /*44fb0*/  LDL.LU R23, [R1+0xdac] ;  /* 0x000dac0001177983 */ /* 0x000f220000300800 */
[----:B------:R-:W-:-:S02]  /*44fc0*/  IMAD R4, R4, 0x100, R26 ;  /* 0x0000010004047824 */ /* 0x000fc400078e021a */
[----:B------:R-:W-:Y:S02]  /*44fd0*/  IMAD R5, R6, 0x100, R5 ;  /* 0x0000010006057824 */ /* 0x000fe400078e0205 */
[----:B------:R-:W-:Y:S01]  /*44fe0*/  IMAD R6, R27, 0x100, R7 ;  /* 0x000001001b067824 */ /* 0x000fe200078e0207 */
[----:B----4-:R-:W-:Y:S04]  /*44ff0*/  STL.64 [R1+0x3030], R22 ;  /* 0x0030301601007387 */ /* 0x010fe80000100a00 */
[----:B--2---:R0:W-:Y:S04]  /*45000*/  STL.64 [R1+0x3028], R20 ;  /* 0x0030281401007387 */ /* 0x0041e80000100a00 */
[----:B0-----:R-:W3:Y:S04]  /*45010*/  LDL.LU R20, [R1+0xdb0] ;  /* 0x000db00001147983 */ /* 0x001ee80000300800 */
[----:B------:R-:W3:Y:S04]  /*45020*/  LDL.LU R21, [R1+0xdb4] ;  /* 0x000db40001157983 */ /* 0x000ee80000300800 */
[----:B------:R-:W3:Y:S04]  /*45030*/  LDL.LU R22, [R1+0xdb8] ;  /* 0x000db80001167983 */ /* 0x000ee80000300800 */
[----:B------:R-:W3:Y:S04]  /*45040*/  LDL.LU R23, [R1+0xdbc] ;  /* 0x000dbc0001177983 */ /* 0x000ee80000300800 */
[----:B------:R-:W2:Y:S04]  /*45050*/  LDL.LU R24, [R1+0x8d0] ;  /* 0x0008d00001187983 */ /* 0x000ea80000300800 */
[----:B------:R-:W2:Y:S04]  /*45060*/  LDL.LU R25, [R1+0x8d4] ;  /* 0x0008d40001197983 */ /* 0x000ea80000300800 */
[----:B------:R-:W2:Y:S04]  /*45070*/  LDL.LU R26, [R1+0x8d8] ;  /* 0x0008d800011a7983 */ /* 0x000ea80000300800 */
[----:B------:R-:W2:Y:S04]  /*45080*/  LDL.LU R27, [R1+0x8dc] ;  /* 0x0008dc00011b7983 */ /* 0x000ea80000300800 */
[----:B------:R-:W4:Y:S04]  /*45090*/  LDL.LU R16, [R1+0x8b0] ;  /* 0x0008b00001107983 */ /* 0x000f280000300800 */
[----:B------:R-:W4:Y:S04]  /*450a0*/  LDL.LU R17, [R1+0x8b4] ;  /* 0x0008b40001117983 */ /* 0x000f280000300800 */
[----:B------:R-:W2:Y:S04]  /*450b0*/  LDL.LU R18, [R1+0x8b8] ;  /* 0x0008b80001127983 */ /* 0x000ea80000300800 */
[----:B------:R-:W2:Y:S01]  /*450c0*/  LDL.LU R19, [R1+0x8bc] ;  /* 0x0008bc0001137983 */ /* 0x000ea20000300800 */
[C---:B---3--:R-:W-:Y:S03]  /*450d0*/  HMMA.16816.F32 R20, R12.reuse, R8, R20 ;  /* 0x000000080c14723c */ /* 0x048fe60000001814 */
        /* <DEDUP_REMOVED lines=16> */
[----:B------:R-:W-:Y:S01]  /*451e0*/  IMAD R7, R28, 0x100, R29 ;  /* 0x000001001c077824 */ /* 0x000fe200078e021d */
[----:B---3--:R-:W-:Y:S02]  /*451f0*/  HMMA.16816.F32 R20, R12, R2, R20 ;  /* 0x000000020c14723c */ /* 0x008fe40000001814 */
[----:B--2---:R-:W-:Y:S04]  /*45200*/  STL.64 [R1+0x2fe0], R10 ;  /* 0x002fe00a01007387 */ /* 0x004fe80000100a00 */
[----:B----4-:R0:W-:Y:S04]  /*45210*/  STL.64 [R1+0x2fd8], R8 ;  /* 0x002fd80801007387 */ /* 0x0101e80000100a00 */
[----:B0-----:R-:W2:Y:S04]  /*45220*/  LDL.LU R8, [R1+0x8a0] ;  /* 0x0008a00001087983 */ /* 0x001ea80000300800 */
[----:B------:R-:W2:Y:S04]  /*45230*/  LDL.LU R9, [R1+0x8a4] ;  /* 0x0008a40001097983 */ /* 0x000ea80000300800 */
[----:B------:R-:W2:Y:S04]  /*45240*/  LDL.LU R10, [R1+0x8a8] ;  /* 0x0008a800010a7983 */ /* 0x000ea80000300800 */
[----:B------:R-:W2:Y:S04]  /*45250*/  LDL.LU R11, [R1+0x8ac] ;  /* 0x0008ac00010b7983 */ /* 0x000ea80000300800 */
[----:B------:R-:W3:Y:S04]  /*45260*/  LDL.LU R28, [R1+0x2460] ;  /* 0x00246000011c7983 */ /* 0x000ee80000300800 */
[----:B------:R-:W4:Y:S04]  /*45270*/  LDL.LU R29, [R1+0x2468] ;  /* 0x00246800011d7983 */ /* 0x000f280000300800 */
[----:B------:R-:W-:Y:S04]  /*45280*/  STL.64 [R1+0x660], R20 ;  /* 0x0006601401007387 */ /* 0x000fe80000100a00 */
[----:B------:R0:W-:Y:S04]  /*45290*/  STL.64 [R1+0x668], R22 ;  /* 0x0006681601007387 */ /* 0x0001e80000100a00 */
[----:B0-----:R-:W2:Y:S04]  /*452a0*/  LDL.LU.64 R22, [R1+0x3020] ;  /* 0x0030200001167983 */ /* 0x001ea80000300a00 */
[----:B------:R-:W3:Y:S01]  /*452b0*/  LDL.LU.64 R20, [R1+0x3018] ;  /* 0x0030180001147983 */ /* 0x000ee20000300a00 */
[----:B------:R-:W-:-:S02]  /*452c0*/  F2FP.F16.E5M2.UNPACK_B R4, R4 ;  /* 0x00000004ff04723e */ /* 0x000fc400020004ff */
[----:B------:R-:W-:Y:S02]  /*452d0*/  F2FP.F16.E5M2.UNPACK_B R5, R5 ;  /* 0x00000005ff05723e */ /* 0x000fe400020004ff */
[----:B------:R-:W-:Y:S02]  /*452e0*/  F2FP.F16.E5M2.UNPACK_B R6, R6 ;  /* 0x00000006ff06723e */ /* 0x000fe400020004ff */
[----:B------:R-:W-:Y:S01]  /*452f0*/  F2FP.F16.E5M2.UNPACK_B R7, R7 ;  /* 0x00000007ff07723e */ /* 0x000fe200020004ff */
[----:B--2---:R-:W-:Y:S01]  /*45300*/  HMMA.16816.F32 R12, R12, R22, R24 ;  /* 0x000000160c0c723c */ /* 0x004fe20000001818 */
[----:B------:R-:W2:Y:S04]  /*45310*/  LDL.LU R26, [R1+0x3010] ;  /* 0x00301000011a7983 */ /* 0x000ea80000300800 */
[----:B------:R-:W4:-:S15]  /*45320*/  LDL.LU.64 R24, [R1+0x3008] ;  /* 0x0030080001187983 */ /* 0x000f1e0000300a00 */
[----:B------:R-:W-:-:S03]  /*45330*/  NOP ;  /* 0x0000000000007918 */ /* 0x000fc60000000000 */
[----:B------:R0:W-:Y:S04]  /*45340*/  STL.64 [R1+0x190], R12 ;  /* 0x0001900c01007387 */ /* 0x0001e80000100a00 */
[----:B------:R1:W-:Y:S04]  /*45350*/  STL.64 [R1+0x198], R14 ;  /* 0x0001980e01007387 */ /* 0x0003e80000100a00 */
[----:B0-----:R-:W3:Y:S04]  /*45360*/  LDL.LU R12, [R1+0x244c] ;  /* 0x00244c00010c7983 */ /* 0x001ee80000300800 */
[----:B------:R-:W3:Y:S04]  /*45370*/  LDL.LU R13, [R1+0x2454] ;  /* 0x00245400010d7983 */ /* 0x000ee80000300800 */
[----:B-1----:R-:W3:Y:S04]  /*45380*/  LDL.LU R14, [R1+0x245c] ;  /* 0x00245c00010e7983 */ /* 0x002ee80000300800 */
[----:B------:R-:W3:Y:S01]  /*45390*/  LDL.LU R15, [R1+0x2464] ;  /* 0x00246400010f7983 */ /* 0x000ee20000300800 */
[----:B----4-:R-:W-:-:S15]  /*453a0*/  HMMA.16816.F32 R16, R4, R24, R16 ;  /* 0x000000180410723c */ /* 0x010fde0000001810 */
[----:B------:R-:W-:-:S08]  /*453b0*/  NOP ;  /* 0x0000000000007918 */ /* 0x000fd00000000000 */
[----:B------:R-:W-:Y:S04]  /*453c0*/  STL.64 [R1+0x180], R16 ;  /* 0x0001801001007387 */ /* 0x000fe80000100a00 */
[----:B------:R0:W-:Y:S04]  /*453d0*/  STL.64 [R1+0x188], R18 ;  /* 0x0001881201007387 */ /* 0x0001e80000100a00 */
[----:B0-----:R-:W3:Y:S04]  /*453e0*/  LDL.LU.64 R18, [R1+0x3000] ;  /* 0x0030000001127983 */ /* 0x001ee80000300a00 */
[----:B------:R-:W3:Y:S04]  /*453f0*/  LDL.LU.64 R16, [R1+0x2ff8] ;  /* 0x002ff80001107983 */ /* 0x000ee80000300a00 */
[----:B--2---:R-:W-:Y:S04]  /*45400*/  STL [R1+0x2fa8], R26 ;  /* 0x002fa81a01007387 */ /* 0x004fe80000100800 */
        /* <DEDUP_REMOVED lines=9> */
[----:B0-----:R-:W3:Y:S04]  /*454a0*/  LDL.LU.64 R18, [R1+0x2ff0] ;  /* 0x002ff00001127983 */ /* 0x001ee80000300a00 */
[----:B------:R-:W4:Y:S04]  /*454b0*/  LDL.LU.64 R16, [R1+0x2fe8] ;  /* 0x002fe80001107983 */ /* 0x000f280000300a00 */
[----:B------:R0:W-:Y:S04]  /*454c0*/  STL.64 [R1+0x2fb8], R22 ;  /* 0x002fb81601007387 */ /* 0x0001e80000100a00 */
[----:B0-----:R-:W2:Y:S04]  /*454d0*/  LDL.LU R22, [R1+0x2450] ;  /* 0x0024500001167983 */ /* 0x001ea80000300800 */
[----:B------:R-:W2:Y:S04]  /*454e0*/  LDL.LU R23, [R1+0x2458] ;  /* 0x0024580001177983 */ /* 0x000ea80000300800 */
[----:B------:R-:W-:Y:S01]  /*454f0*/  STL.64 [R1+0x2fb0], R20 ;  /* 0x002fb01401007387 */ /* 0x000fe20000100a00 */
        /* <DEDUP_REMOVED lines=17> */
[----:B------:R-:W4:Y:S04]  /*45610*/  LDL.LU R19, [R1+0xd9c] ;  /* 0x000d9c0001137983 */ /* 0x000f280000300800 */
[----:B------:R-:W4:Y:S01]  /*45620*/  LDL.LU R20, [R1+0xd80] ;  /* 0x000d800001147983 */ /* 0x000f220000300800 */
[----:B--2---:R-:W-:-:S02]  /*45630*/  IMAD R12, R12, 0x100, R22 ;  /* 0x000001000c0c7824 */ /* 0x004fc400078e0216 */
[----:B------:R-:W-:Y:S02]  /*45640*/  IMAD R13, R13, 0x100, R23 ;  /* 0x000001000d0d7824 */ /* 0x000fe400078e0217 */
[----:B------:R-:W-:Y:S02]  /*45650*/  IMAD R14, R14, 0x100, R28 ;  /* 0x000001000e0e7824 */ /* 0x000fe400078e021c */
[----:B------:R-:W-:Y:S01]  /*45660*/  IMAD R15, R15, 0x100, R29 ;  /* 0x000001000f0f7824 */ /* 0x000fe200078e021d */
[C---:B---3--:R-:W-:Y:S06]  /*45670*/  HMMA.16816.F32 R24, R4.reuse, R10, R24 ;  /* 0x0000000a0418723c */ /* 0x048fec0000001818 */
[----:B----4-:R-:W-:-:S15]  /*45680*/  HMMA.16816.F32 R16, R4, R8, R16 ;  /* 0x000000080410723c */ /* 0x010fde0000001810 */
[----:B------:R-:W-:-:S02]  /*45690*/  NOP ;  /* 0x0000000000007918 */ /* 0x000fc40000000000 */
[----:B------:R0:W-:Y:S04]  /*456a0*/  STL.64 [R1+0x140], R24 ;  /* 0x0001401801007387 */ /* 0x0001e80000100a00 */
[----:B------:R1:W-:Y:S04]  /*456b0*/  STL.64 [R1+0x148], R26 ;  /* 0x0001481a01007387 */ /* 0x0003e80000100a00 */
[----:B------:R-:W2:Y:S04]  /*456c0*/  LDL.LU R21, [R1+0xd84] ;  /* 0x000d840001157983 */ /* 0x000ea80000300800 */
[----:B------:R-:W2:Y:S04]  /*456d0*/  LDL.LU R22, [R1+0xd88] ;  /* 0x000d880001167983 */ /* 0x000ea80000300800 */
[----:B------:R-:W2:Y:S04]  /*456e0*/  LDL.LU R23, [R1+0xd8c] ;  /* 0x000d8c0001177983 */ /* 0x000ea80000300800 */
[----:B0-----:R-:W3:Y:S04]  /*456f0*/  LDL.LU R24, [R1+0x870] ;  /* 0x0008700001187983 */ /* 0x001ee80000300800 */
[----:B------:R-:W3:Y:S04]  /*45700*/  LDL.LU R25, [R1+0x874] ;  /* 0x0008740001197983 */ /* 0x000ee80000300800 */
[----:B-1----:R-:W3:Y:S04]  /*45710*/  LDL.LU R26, [R1+0x878] ;  /* 0x00087800011a7983 */ /* 0x002ee80000300800 */
[----:B------:R-:W3:Y:S04]  /*45720*/  LDL.LU R27, [R1+0x87c] ;  /* 0x00087c00011b7983 */ /* 0x000ee80000300800 */
[----:B------:R-:W4:Y:S04]  /*45730*/  LDL.LU R28, [R1+0x2fc4] ;  /* 0x002fc400011c7983 */ /* 0x000f280000300800 */
[----:B------:R-:W4:Y:S04]  /*45740*/  LDL.LU R29, [R1+0x2fc0] ;  /* 0x002fc000011d7983 */ /* 0x000f280000300800 */
[----:B------:R0:W-:Y:S04]  /*45750*/  STL.64 [R1+0x650], R16 ;  /* 0x0006501001007387 */ /* 0x0001e80000100a00 */
[----:B------:R1:W-:Y:S04]  /*45760*/  STL.64 [R1+0x658], R18 ;  /* 0x0006581201007387 */ /* 0x0003e80000100a00 */
        /* <DEDUP_REMOVED lines=12> */
[----:B0-----:R-:W3:Y:S04]  /*45830*/  LDL.LU R8, [R1+0x830] ;  /* 0x0008300001087983 */ /* 0x001ee80000300800 */
[----:B------:R-:W3:Y:S04]  /*45840*/  LDL.LU R9, [R1+0x834] ;  /* 0x0008340001097983 */ /* 0x000ee80000300800 */
[----:B------:R-:W4:Y:S04]  /*45850*/  LDL.LU R10, [R1+0x838] ;  /* 0x00083800010a7983 */ /* 0x000f280000300800 */
[----:B------:R-:W4:Y:S01]  /*45860*/  LDL.LU R11, [R1+0x83c] ;  /* 0x00083c00010b7983 */ /* 0x000f220000300800 */
[----:B------:R-:W-:Y:S03]  /*45870*/  HMMA.16816.F32 R20, R4, R2, R20 ;  /* 0x000000020414723c */ /* 0x000fe60000001814 */
[----:B----4-:R-:W-:Y:S04]  /*45880*/  STL.64 [R1+0x2f78], R10 ;  /* 0x002f780a01007387 */ /* 0x010fe80000100a00 */
[----:B---3--:R0:W-:Y:S04]  /*45890*/  STL.64 [R1+0x2f70], R8 ;  /* 0x002f700801007387 */ /* 0x0081e80000100a00 */
[----:B0-----:R-:W3:Y:S04]  /*458a0*/  LDL.LU R8, [R1+0x840] ;  /* 0x0008400001087983 */ /* 0x001ee80000300800 */
[----:B------:R-:W3:Y:S08]  /*458b0*/  LDL.LU R9, [R1+0x844] ;  /* 0x0008440001097983 */ /* 0x000ef00000300800 */
[----:B------:R-:W-:Y:S04]  /*458c0*/  STL.64 [R1+0x640], R20 ;  /* 0x0006401401007387 */ /* 0x000fe80000100a00 */
[----:B------:R0:W-:Y:S04]  /*458d0*/  STL.64 [R1+0x648], R22 ;  /* 0x0006481601007387 */ /* 0x0001e80000100a00 */
[----:B0-----:R-:W4:Y:S04]  /*458e0*/  LDL.LU.64 R22, [R1+0x2fb8] ;  /* 0x002fb80001167983 */ /* 0x001f280000300a00 */
[----:B------:R-:W3:Y:S01]  /*458f0*/  LDL.LU.64 R20, [R1+0x2fb0] ;  /* 0x002fb00001147983 */ /* 0x000ee20000300a00 */
[----:B------:R-:W-:-:S02]  /*45900*/  F2FP.F16.E5M2.UNPACK_B R12, R12 ;  /* 0x0000000cff0c723e */ /* 0x000fc400020004ff */
[----:B------:R-:W-:Y:S02]  /*45910*/  F2FP.F16.E5M2.UNPACK_B R13, R13 ;  /* 0x0000000dff0d723e */ /* 0x000fe400020004ff */
[----:B------:R-:W-:Y:S02]  /*45920*/  F2FP.F16.E5M2.UNPACK_B R14, R14 ;  /* 0x0000000eff0e723e */ /* 0x000fe400020004ff */
[----:B------:R-:W-:Y:S01]  /*45930*/  F2FP.F16.E5M2.UNPACK_B R15, R15 ;  /* 0x0000000fff0f723e */ /* 0x000fe200020004ff */
[----:B----4-:R-:W-:Y:S01]  /*45940*/  HMMA.16816.F32 R4, R4, R22, R24 ;  /* 0x000000160404723c */ /* 0x010fe20000001818 */
[----:B------:R-:W4:Y:S04]  /*45950*/  LDL.LU R26, [R1+0x2fa8] ;  /* 0x002fa800011a7983 */ /* 0x000f280000300800 */
[----:B------:R-:W2:Y:S01]  /*45960*/  LDL.LU.64 R24, [R1+0x2fa0] ;  /* 0x002fa00001187983 */ /* 0x000ea20000300a00 */
[----:B------:R-:W-:-:S02]  /*45970*/  IMAD.MOV.U32 R11, RZ, RZ, R28 ;  /* 0x000000ffff0b7224 */ /* 0x000fc400078e001c */
[----:B------:R-:W-:-:S15]  /*45980*/  IMAD.MOV.U32 R10, RZ, RZ, R29 ;  /* 0x000000ffff0a7224 */ /* 0x000fde00078e001d */
[----:B------:R0:W-:Y:S04]  /*45990*/  STL.64 [R1+0x130], R4 ;  /* 0x0001300401007387 */ /* 0x0001e80000100a00 */
[----:B------:R-:W-:Y:S04]  /*459a0*/  STL.64 [R1+0x138], R6 ;  /* 0x0001380601007387 */ /* 0x000fe80000100a00 */
[----:B0-----:R-:W3:Y:S04]  /*459b0*/  LDL.LU R4, [R1+0x246c] ;  /* 0x00246c0001047983 */ /* 0x001ee80000300800 */
[----:B------:R-:W3:Y:S01]  /*459c0*/  LDL.LU R5, [R1+0x2474] ;  /* 0x0024740001057983 */ /* 0x000ee20000300800 */
[----:B--2---:R-:W-:-:S15]  /*459d0*/  HMMA.16816.F32 R16, R12, R24, R16 ;  /* 0x000000180c10723c */ /* 0x004fde0000001810 */
[----:B------:R-:W-:-:S08]  /*459e0*/  NOP ;  /* 0x0000000000007918 */ /* 0x000fd00000000000 */
[----:B------:R0:W-:Y:S01]  /*459f0*/  STL [R1+0x120], R16 ;  /* 0x0001201001007387 */ /* 0x0001e20000100800 */
[----:B------:R-:W-:Y:S02]  /*45a00*/  IMAD.MOV.U32 R28, RZ, RZ, R18 ;  /* 0x000000ffff1c7224 */ /* 0x000fe400078e0012 */
[----:B------:R-:W-:Y:S02]  /*45a10*/  IMAD.MOV.U32 R27, RZ, RZ, R19 ;  /* 0x000000ffff1b7224 */ /* 0x000fe400078e0013 */
[----:B------:R-:W-:Y:S01]  /*45a20*/  IMAD.MOV.U32 R29, RZ, RZ, R17 ;  /* 0x000000ffff1d7224 */ /* 0x000fe200078e0011 */
[----:B------:R-:W3:Y:S04]  /*45a30*/  LDL.LU.64 R18, [R1+0x2f98] ;  /* 0x002f980001127983 */ /* 0x000ee80000300a00 */
[----:B0-----:R-:W3:Y:S04]  /*45a40*/  LDL.LU.64 R16, [R1+0x2f90] ;  /* 0x002f900001107983 */ /* 0x001ee80000300a00 */
[----:B------:R-:W2:Y:S04]  /*45a50*/  LDL.LU R6, [R1+0x247c] ;  /* 0x00247c0001067983 */ /* 0x000ea80000300800 */
[----:B------:R-:W2:Y:S04]  /*45a60*/  LDL.LU R7, [R1+0x2484] ;  /* 0x0024840001077983 */ /* 0x000ea80000300800 */
[----:B----4-:R-:W-:Y:S04]  /*45a70*/  STL.64 [R1+0x2f38], R26 ;  /* 0x002f381a01007387 */ /* 0x010fe80000100a00 */
[----:B------:R0:W-:Y:S04]  /*45a80*/  STL.64 [R1+0x2f30], R24 ;  /* 0x002f301801007387 */ /* 0x0001e80000100a00 */
[----:B0-----:R-:W4:Y:S04]  /*45a90*/  LDL.LU R24, [R1+0x620] ;  /* 0x0006200001187983 */ /* 0x001f280000300800 */
[----:B------:R-:W4:Y:S04]  /*45aa0*/  LDL.LU R25, [R1+0x624] ;  /* 0x0006240001197983 */ /* 0x000f280000300800 */
[----:B------:R-:W4:Y:S04]  /*45ab0*/  LDL.LU R26, [R1+0x628] ;  /* 0x00062800011a7983 */ /* 0x000f280000300800 */
[----:B------:R-:W-:Y:S04]  /*45ac0*/  STL [R1+0x2944], R28 ;  /* 0x0029441c01007387 */ /* 0x000fe80000100800 */
[----:B------:R-:W-:Y:S01]  /*45ad0*/  STL [R1+0x2940], R29 ;  /* 0x0029401d01007387 */ /* 0x000fe20000100800 */
[----:B---3--:R-:W-:-:S15]  /*45ae0*/  HMMA.16816.F32 R16, R12, R20, R16 ;  /* 0x000000140c10723c */ /* 0x008fde0000001810 */
[----:B------:R-:W-:-:S08]  /*45af0*/  NOP ;  /* 0x0000000000007918 */ /* 0x000fd00000000000 */
[----:B------:R-:W-:Y:S04]  /*45b00*/  STL.64 [R1+0x110], R16 ;  /* 0x0001101001007387 */ /* 0x000fe80000100a00 */
[----:B------:R0:W-:Y:S04]  /*45b10*/  STL.64 [R1+0x118], R18 ;  /* 0x0001181201007387 */ /* 0x0001e80000100a00 */
[----:B0-----:R-:W3:Y:S04]  /*45b20*/  LDL.LU.64 R18, [R1+0x2f88] ;  /* 0x002f880001127983 */ /* 0x001ee80000300a00 */
[----:B------:R-:W2:Y:S04]  /*45b30*/  LDL.LU.64 R16, [R1+0x2f80] ;  /* 0x002f800001107983 */ /* 0x000ea80000300a00 */
[----:B------:R0:W-:Y:S01]  /*45b40*/  STL.64 [R1+0x2f48], R22 ;  /* 0x002f481601007387 */ /* 0x0001e20000100a00 */
[----:B------:R-:W-:-:S03]  /*45b50*/  IMAD.MOV.U32 R27, RZ, RZ, R0 ;  /* 0x000000ffff1b7224 */ /* 0x000fc600078e0000 */
[----:B0-----:R-:W4:Y:S04]  /*45b60*/  LDL.LU R22, [R1+0x2470] ;  /* 0x0024700001167983 */ /* 0x001f280000300800 */
[----:B------:R-:W4:Y:S04]  /*45b70*/  LDL.LU R23, [R1+0x2478] ;  /* 0x0024780001177983 */ /* 0x000f280000300800 */
[----:B------:R-:W-:Y:S04]  /*45b80*/  STL.64 [R1+0x2f40], R20 ;  /* 0x002f401401007387 */ /* 0x000fe80000100a00 */
[----:B------:R-:W4:Y:S04]  /*45b90*/  LDL.LU R29, [R1+0xf48] ;  /* 0x000f4800011d7983 */ /* 0x000f280000300800 */
[----:B------:R-:W4:Y:S01]  /*45ba0*/  LDL.LU R28, [R1+0xf4c] ;  /* 0x000f4c00011c7983 */ /* 0x000f220000300800 */
[----:B---3--:R-:W-:-:S15]  /*45bb0*/  HMMA.16816.F32 R8, R12, R18, R8 ;  /* 0x000000120c08723c */ /* 0x008fde0000001808 */
[----:B------:R-:W-:-:S08]  /*45bc0*/  NOP ;  /* 0x0000000000007918 */ /* 0x000fd00000000000 */
[----:B------:R-:W-:Y:S04]  /*45bd0*/  STL.64 [R1+0x100], R8 ;  /* 0x0001000801007387 */ /* 0x000fe80000100a00 */
[----:B------:R0:W-:Y:S01]  /*45be0*/  STL [R1+0x108], R10 ;  /* 0x0001080a01007387 */ /* 0x0001e20000100800 */
[----:B------:R-:W-:-:S03]  /*45bf0*/  IMAD.MOV.U32 R0, RZ, RZ, R11 ;  /* 0x000000ffff007224 */ /* 0x000fc600078e000b */
[----:B0-----:R-:W2:Y:S04]  /*45c00*/  LDL.LU.64 R10, [R1+0x2f78] ;  /* 0x002f7800010a7983 */ /* 0x001ea80000300a00 */
[----:B------:R-:W2:Y:S04]  /*45c10*/  LDL.LU.64 R8, [R1+0x2f70] ;  /* 0x002f700001087983 */ /* 0x000ea80000300a00 */
[----:B------:R0:W-:Y:S04]  /*45c20*/  STL [R1+0x29a8], R0 ;  /* 0x0029a80001007387 */ /* 0x0001e80000100800 */
[----:B0-----:R-:W3:Y:S01]  /*45c30*/  LDL.LU R0, [R1+0x24a4] ;  /* 0x0024a40001007983 */ /* 0x001ee20000300800 */
[----:B--2---:R-:W-:-:S15]  /*45c40*/  HMMA.16816.F32 R8, R12, R16, R8 ;  /* 0x000000100c08723c */ /* 0x004fde0000001808 */
[----:B------:R-:W-:-:S08]  /*45c50*/  NOP ;  /* 0x0000000000007918 */ /* 0x000fd00000000000 */
[----:B------:R-:W-:Y:S04]  /*45c60*/  STL.64 [R1+0xf0], R8 ;  /* 0x0000f00801007387 */ /* 0x000fe80000100a00 */
[----:B------:R0:W-:Y:S04]  /*45c70*/  STL.64 [R1+0xf8], R10 ;  /* 0x0000f80a01007387 */ /* 0x0001e80000100a00 */
[----:B0-----:R-:W2:Y:S04]  /*45c80*/  LDL.LU.64 R10, [R1+0x2f68] ;  /* 0x002f6800010a7983 */ /* 0x001ea80000300a00 */
[----:B------:R-:W3:Y:S04]  /*45c90*/  LDL.LU.64 R8, [R1+0x2f60] ;  /* 0x002f600001087983 */ /* 0x000ee80000300a00 */
[----:B------:R0:W-:Y:S01]  /*45ca0*/  STL.64 [R1+0x2f18], R18 ;  /* 0x002f181201007387 */ /* 0x0001e20000100a00 */
[----:B----4-:R-:W-:-:S02]  /*45cb0*/  IMAD R4, R4, 0x100, R22 ;  /* 0x0000010004047824 */ /* 0x010fc400078e0216 */
[----:B------:R-:W-:Y:S01]  /*45cc0*/  IMAD R5, R5, 0x100, R23 ;  /* 0x0000010005057824 */ /* 0x000fe200078e0217 */
[----:B0-----:R-:W4:Y:S04]  /*45cd0*/  LDL.LU R18, [R1+0x2480] ;  /* 0x0024800001127983 */ /* 0x001f280000300800 */
[----:B------:R-:W3:Y:S04]  /*45ce0*/  LDL.LU R19, [R1+0x2488] ;  /* 0x0024880001137983 */ /* 0x000ee80000300800 */
[----:B------:R-:W-:Y:S04]  /*45cf0*/  STL.64 [R1+0x2f10], R16 ;  /* 0x002f101001007387 */ /* 0x000fe80000100a00 */
[----:B------:R-:W3:Y:S01]  /*45d00*/  LDL.LU R20, [R1+0xd60] ;  /* 0x000d600001147983 */ /* 0x000ee20000300800 */
[----:B--2---:R-:W-:-:S15]  /*45d10*/  HMMA.16816.F32 R24, R12, R10, R24 ;  /* 0x0000000a0c18723c */ /* 0x004fde0000001818 */
[----:B------:R-:W-:-:S08]  /*45d20*/  NOP ;  /* 0x0000000000007918 */ /* 0x000fd00000000000 */
[----:B------:R-:W-:Y:S04]  /*45d30*/  STL.64 [R1+0xe0], R24 ;  /* 0x0000e01801007387 */ /* 0x000fe80000100a00 */
[----:B------:R-:W-:Y:S04]  /*45d40*/  STL.64 [R1+0xe8], R26 ;  /* 0x0000e81a01007387 */ /* 0x000fe80000100a00 */
[----:B------:R-:W2:Y:S04]  /*45d50*/  LDL.LU R21, [R1+0xd64] ;  /* 0x000d640001157983 */ /* 0x000ea80000300800 */
[----:B------:R-:W2:Y:S04]  /*45d60*/  LDL.LU R22, [R1+0xd68] ;  /* 0x000d680001167983 */ /* 0x000ea80000300800 */
[----:B------:R-:W2:Y:S01]  /*45d70*/  LDL.LU R23, [R1+0xd6c] ;  /* 0x000d6c0001177983 */ /* 0x000ea20000300800 */
[----:B----4-:R-:W-:-:S02]  /*45d80*/  IMAD R6, R6, 0x100, R18 ;  /* 0x0000010006067824 */ /* 0x010fc400078e0212 */
[----:B---3--:R-:W-:Y:S01]  /*45d90*/  IMAD R7, R7, 0x100, R19 ;  /* 0x0000010007077824 */ /* 0x008fe200078e0213 */
        /* <DEDUP_REMOVED lines=12> */
[----:B------:R-:W3:Y:S04]  /*45e60*/  LDL.LU R18, [R1+0x808] ;  /* 0x0008080001127983 */ /* 0x000ee80000300800 */
[----:B------:R-:W3:Y:S01]  /*45e70*/  LDL.LU R19, [R1+0x80c] ;  /* 0x00080c0001137983 */ /* 0x000ee20000300800 */
[C---:B--2---:R-:W-:Y:S03]  /*45e80*/  HMMA.16816.F32 R20, R12.reuse, R8, R20 ;  /* 0x000000080c14723c */ /* 0x044fe60000001814 */
[----:B---3--:R-:W-:Y:S04]  /*45e90*/  STL.64 [R1+0x2f28], R18 ;  /* 0x002f281201007387 */ /* 0x008fe80000100a00 */
        /* <DEDUP_REMOVED lines=26> */
[----:B---3--:R-:W-:Y:S03]  /*46040*/  HMMA.16816.F32 R12, R12, R22, R24 ;  /* 0x000000160c0c723c */ /* 0x008fe60000001818 */
[----:B------:R-:W3:Y:S04]  /*46050*/  LDL.LU.64 R26, [R1+0x2f38] ;  /* 0x002f3800011a7983 */ /* 0x000ee80000300a00 */
[----:B------:R-:W2:-:S15]  /*46060*/  LDL.LU.64 R24, [R1+0x2f30] ;  /* 0x002f300001187983 */ /* 0x000e9e0000300a00 */
[----:B------:R-:W-:-:S01]  /*46070*/  NOP ;  /* 0x0000000000007918 */ /* 0x000fc20000000000 */
[----:B------:R0:W-:Y:S04]  /*46080*/  STL.64 [R1+0xd0], R12 ;  /* 0x0000d00c01007387 */ /* 0x0001e80000100a00 */
[----:B------:R1:W-:Y:S04]  /*46090*/  STL.64 [R1+0xd8], R14 ;  /* 0x0000d80e01007387 */ /* 0x0003e80000100a00 */
[----:B0-----:R-:W4:Y:S04]  /*460a0*/  LDL.LU R12, [R1+0x248c] ;  /* 0x00248c00010c7983 */ /* 0x001f280000300800 */
[----:B------:R-:W4:Y:S04]  /*460b0*/  LDL.LU R13, [R1+0x2494] ;  /* 0x00249400010d7983 */ /* 0x000f280000300800 */
[----:B-1----:R-:W3:Y:S04]  /*460c0*/  LDL.LU R14, [R1+0x249c] ;  /* 0x00249c00010e7983 */ /* 0x002ee80000300800 */
        /* <DEDUP_REMOVED lines=16> */
[----:B------:R-:W4:Y:S04]  /*461d0*/  LDL.LU R24, [R1+0x2498] ;  /* 0x0024980001187983 */ /* 0x000f280000300800 */
[----:B------:R-:W4:Y:S01]  /*461e0*/  LDL.LU R25, [R1+0x24a0] ;  /* 0x0024a00001197983 */ /* 0x000f220000300800 */
[----:B---3--:R-:W-:-:S15]  /*461f0*/  HMMA.16816.F32 R16, R4, R20, R16 ;  /* 0x000000140410723c */ /* 0x008fde0000001810 */
[----:B------:R-:W-:-:S08]  /*46200*/  NOP ;  /* 0x0000000000007918 */ /* 0x000fd00000000000 */
[----:B------:R-:W-:Y:S04]  /*46210*/  STL.64 [R1+0xa0], R16 ;  /* 0x0000a01001007387 */ /* 0x000fe80000100a00 */
[----:B------:R0:W-:Y:S04]  /*46220*/  STL.64 [R1+0xa8], R18 ;  /* 0x0000a81201007387 */ /* 0x0001e80000100a00 */
[----:B0-----:R-:W3:Y:S04]  /*46230*/  LDL.LU.64 R18, [R1+0x2f18] ;  /* 0x002f180001127983 */ /* 0x001ee80000300a00 */
[----:B------:R-:W2:Y:S04]  /*46240*/  LDL.LU.64 R16, [R1+0x2f10] ;  /* 0x002f100001107983 */ /* 0x000ea80000300a00 */
[----:B------:R-:W4:Y:S01]  /*46250*/  LDL.LU R21, [R1+0x2490] ;  /* 0x0024900001157983 */ /* 0x000f220000300800 */
[----:B---3--:R-:W-:-:S15]  /*46260*/  HMMA.16816.F32 R8, R4, R18, R8 ;  /* 0x000000120408723c */ /* 0x008fde0000001808 */
[----:B------:R-:W-:-:S08]  /*46270*/  NOP ;  /* 0x0000000000007918 */ /* 0x000fd00000000000 */
[----:B------:R-:W-:Y:S04]  /*46280*/  STL.64 [R1+0x80], R8 ;  /* 0x0000800801007387 */ /* 0x000fe80000100a00 */
[----:B------:R0:W-:Y:S04]  /*46290*/  STL.64 [R1+0x88], R10 ;  /* 0x0000880a01007387 */ /* 0x0001e80000100a00 */
[----:B0-----:R-:W2:Y:S04]  /*462a0*/  LDL.LU.64 R10, [R1+0x2f08] ;  /* 0x002f0800010a7983 */ /* 0x001ea80000300a00 */
[----:B------:R-:W2:Y:S02]  /*462b0*/  LDL.LU.64 R8, [R1+0x2f00] ;  /* 0x002f000001087983 */ /* 0x000ea40000300a00 */
[----:B--2---:R-:W-:Y:S02]  /*462c0*/  HMMA.16816.F32 R16, R4, R16, R8 ;  /* 0x000000100410723c */ /* 0x004fe40000001808 */
[----:B------:R-:W2:Y:S04]  /*462d0*/  LDL.LU.64 R10, [R1+0x2ef8] ;  /* 0x002ef800010a7983 */ /* 0x000ea80000300a00 */
[----:B------:R-:W3:-:S15]  /*462e0*/  LDL.LU.64 R8, [R1+0x2ef0] ;  /* 0x002ef00001087983 */ /* 0x000ede0000300a00 */
[----:B------:R-:W-:-:S02]  /*462f0*/  NOP ;  /* 0x0000000000007918 */ /* 0x000fc40000000000 */
[----:B------:R0:W-:Y:S04]  /*46300*/  STL.64 [R1+0x60], R16 ;  /* 0x0000601001007387 */ /* 0x0001e80000100a00 */
[----:B------:R1:W-:Y:S04]  /*46310*/  STL.64 [R1+0x68], R18 ;  /* 0x0000681201007387 */ /* 0x0003e80000100a00 */
[----:B0-----:R-:W3:Y:S04]  /*46320*/  LDL.LU R16, [R1+0x20] ;  /* 0x0000200001107983 */ /* 0x001ee80000300800 */
[----:B------:R-:W3:Y:S04]  /*46330*/  LDL.LU R17, [R1+0x24] ;  /* 0x0000240001117983 */ /* 0x000ee80000300800 */
[----:B-1----:R-:W3:Y:S04]  /*46340*/  LDL.LU R18, [R1+0x28] ;  /* 0x0000280001127983 */ /* 0x002ee80000300800 */
[----:B------:R-:W3:Y:S01]  /*46350*/  LDL.LU R19, [R1+0x2c] ;  /* 0x00002c0001137983 */ /* 0x000ee20000300800 */
[----:B--2---:R-:W-:-:S15]  /*46360*/  HMMA.16816.F32 R12, R4, R10, R12 ;  /* 0x0000000a040c723c */ /* 0x004fde000000180c */
[----:B------:R-:W-:-:S08]  /*46370*/  NOP ;  /* 0x0000000000007918 */ /* 0x000fd00000000000 */
[----:B------:R-:W-:Y:S04]  /*46380*/  STL.64 [R1+0x40], R12 ;  /* 0x0000400c01007387 */ /* 0x000fe80000100a00 */
[----:B------:R0:W-:Y:S04]  /*46390*/  STL.64 [R1+0x48], R14 ;  /* 0x0000480e01007387 */ /* 0x0001e80000100a00 */
[----:B0-----:R-:W4:Y:S04]  /*463a0*/  LDL.LU.64 R14, [R1+0x2ee8] ;  /* 0x002ee800010e7983 */ /* 0x001f280000300a00 */
[----:B------:R-:W2:Y:S01]  /*463b0*/  LDL.LU.64 R12, [R1+0x2ee0] ;  /* 0x002ee000010c7983 */ /* 0x000ea20000300a00 */
[----:B---3--:R-:W-:-:S15]  /*463c0*/  HMMA.16816.F32 R8, R4, R8, R16 ;  /* 0x000000080408723c */ /* 0x008fde0000001810 */
[----:B------:R-:W-:-:S08]  /*463d0*/  NOP ;  /* 0x0000000000007918 */ /* 0x000fd00000000000 */
[----:B------:R-:W-:Y:S04]  /*463e0*/  STL.64 [R1+0x20], R8 ;  /* 0x0000200801007387 */ /* 0x000fe80000100a00 */
[----:B------:R0:W-:Y:S01]  /*463f0*/  STL.64 [R1+0x28], R10 ;  /* 0x0000280a01007387 */ /* 0x0001e20000100a00 */
[----:B----4-:R-:W-:Y:S02]  /*46400*/  IMAD R14, R14, 0x100, R25 ;  /* 0x000001000e0e7824 */ /* 0x010fe400078e0219 */
[----:B------:R-:W-:Y:S02]  /*46410*/  IMAD R15, R0, 0x100, R15 ;  /* 0x00000100000f7824 */ /* 0x000fe400078e020f */
[----:B--2---:R-:W-:Y:S02]  /*46420*/  IMAD R12, R12, 0x100, R21 ;  /* 0x000001000c0c7824 */ /* 0x004fe400078e0215 */
[----:B------:R-:W-:Y:S01]  /*46430*/  IMAD R13, R13, 0x100, R24 ;  /* 0x000001000d0d7824 */ /* 0x000fe200078e0218 */
[----:B------:R-:W-:Y:S04]  /*46440*/  STL.64 [R1+0x2ed0], R14 ;  /* 0x002ed00e01007387 */ /* 0x000fe80000100a00 */
[----:B------:R1:W-:Y:S04]  /*46450*/  STL.64 [R1+0x2ec8], R12 ;  /* 0x002ec80c01007387 */ /* 0x0003e80000100a00 */
[----:B0-----:R-:W2:Y:S04]  /*46460*/  LDL.LU R11, [R1+0x24c8] ;  /* 0x0024c800010b7983 */ /* 0x001ea80000300800 */
[----:B------:R-:W3:Y:S04]  /*46470*/  LDL.LU R0, [R1+0x24c4] ;  /* 0x0024c40001007983 */ /* 0x000ee80000300800 */
[----:B-1----:R-:W4:Y:S04]  /*46480*/  LDL.LU R12, [R1+0x10] ;  /* 0x00001000010c7983 */ /* 0x002f280000300800 */
[----:B------:R-:W4:Y:S04]  /*46490*/  LDL.LU R13, [R1+0x14] ;  /* 0x00001400010d7983 */ /* 0x000f280000300800 */
[----:B------:R-:W4:Y:S04]  /*464a0*/  LDL.LU R14, [R1+0x18] ;  /* 0x00001800010e7983 */ /* 0x000f280000300800 */
[----:B------:R-:W4:Y:S04]  /*464b0*/  LDL.LU R15, [R1+0x1c] ;  /* 0x00001c00010f7983 */ /* 0x000f280000300800 */
[----:B------:R-:W3:Y:S04]  /*464c0*/  LDL.LU R18, [R1+0xf78] ;  /* 0x000f780001127983 */ /* 0x000ee80000300800 */
[----:B------:R-:W3:Y:S04]  /*464d0*/  LDL.LU R19, [R1+0xf7c] ;  /* 0x000f7c0001137983 */ /* 0x000ee80000300800 */
[----:B------:R-:W4:Y:S04]  /*464e0*/  LDL.LU R8, [R1+0x24ac] ;  /* 0x0024ac0001087983 */ /* 0x000f280000300800 */
[----:B------:R-:W4:Y:S04]  /*464f0*/  LDL.LU R9, [R1+0x24b4] ;  /* 0x0024b40001097983 */ /* 0x000f280000300800 */
[----:B------:R-:W2:Y:S04]  /*46500*/  LDL.LU R10, [R1+0x24bc] ;  /* 0x0024bc00010a7983 */ /* 0x000ea80000300800 */
[----:B--2---:R-:W-:Y:S04]  /*46510*/  STL.64 [R1+0x2e90], R10 ;  /* 0x002e900a01007387 */ /* 0x004fe80000100a00 */
[----:B----4-:R0:W-:Y:S04]  /*46520*/  STL.64 [R1+0x2e88], R8 ;  /* 0x002e880801007387 */ /* 0x0101e80000100a00 */
[----:B0-----:R-:W2:Y:S04]  /*46530*/  LDL.LU R8, [R1+0x70] ;  /* 0x0000700001087983 */ /* 0x001ea80000300800 */
[----:B------:R-:W2:Y:S04]  /*46540*/  LDL.LU R9, [R1+0x74] ;  /* 0x0000740001097983 */ /* 0x000ea80000300800 */
[----:B------:R-:W4:Y:S04]  /*46550*/  LDL.LU R10, [R1+0x78] ;  /* 0x00007800010a7983 */ /* 0x000f280000300800 */
[----:B------:R-:W4:Y:S04]  /*46560*/  LDL.LU R11, [R1+0x7c] ;  /* 0x00007c00010b7983 */ /* 0x000f280000300800 */
[----:B------:R-:W3:Y:S04]  /*46570*/  LDL.LU R20, [R1+0xf68] ;  /* 0x000f680001147983 */ /* 0x000ee80000300800 */
[----:B------:R-:W3:Y:S04]  /*46580*/  LDL.LU R21, [R1+0xf6c] ;  /* 0x000f6c0001157983 */ /* 0x000ee80000300800 */
[----:B----4-:R-:W-:Y:S04]  /*46590*/  STL.64 [R1+0x2ea0], R10 ;  /* 0x002ea00a01007387 */ /* 0x010fe80000100a00 */
[----:B--2---:R0:W-:Y:S04]  /*465a0*/  STL.64 [R1+0x2e98], R8 ;  /* 0x002e980801007387 */ /* 0x0041e80000100a00 */
[----:B0-----:R-:W2:Y:S04]  /*465b0*/  LDL.LU R8, [R1+0x50] ;  /* 0x0000500001087983 */ /* 0x001ea80000300800 */
[----:B------:R-:W2:Y:S04]  /*465c0*/  LDL.LU R9, [R1+0x54] ;  /* 0x0000540001097983 */ /* 0x000ea80000300800 */
[----:B------:R-:W4:Y:S01]  /*465d0*/  LDL.LU R10, [R1+0x58] ;  /* 0x00005800010a7983 */ /* 0x000f220000300800 */
[----:B------:R-:W-:-:S03]  /*465e0*/  IMAD.MOV.U32 R11, RZ, RZ, R26 ;  /* 0x000000ffff0b7224 */ /* 0x000fc600078e001a */
[----:B------:R-:W3:Y:S04]  /*465f0*/  LDL.LU R26, [R1+0x2ed8] ;  /* 0x002ed800011a7983 */ /* 0x000ee80000300800 */
[----:B----4-:R-:W-:Y:S04]  /*46600*/  STL.64 [R1+0x2eb0], R10 ;  /* 0x002eb00a01007387 */ /* 0x010fe80000100a00 */
[----:B--2---:R0:W-:Y:S04]  /*46610*/  STL.64 [R1+0x2ea8], R8 ;  /* 0x002ea80801007387 */ /* 0x0041e80000100a00 */
[----:B0-----:R-:W2:Y:S04]  /*46620*/  LDL.LU R8, [R1+0x30] ;  /* 0x0000300001087983 */ /* 0x001ea80000300800 */
[----:B------:R-:W2:Y:S04]  /*46630*/  LDL.LU R9, [R1+0x34] ;  /* 0x0000340001097983 */ /* 0x000ea80000300800 */
[----:B------:R-:W4:Y:S04]  /*46640*/  LDL.LU R10, [R1+0x38] ;  /* 0x00003800010a7983 */ /* 0x000f280000300800 */
[----:B------:R-:W4:Y:S01]  /*46650*/  LDL.LU R11, [R1+0x3c] ;  /* 0x00003c00010b7983 */ /* 0x000f220000300800 */
[----:B------:R-:W-:Y:S03]  /*46660*/  HMMA.16816.F32 R12, R4, R2, R12 ;  /* 0x00000002040c723c */ /* 0x000fe6000000180c */
[----:B----4-:R-:W-:Y:S04]  /*46670*/  STL.64 [R1+0x2ec0], R10 ;  /* 0x002ec00a01007387 */ /* 0x010fe80000100a00 */
[----:B--2---:R0:W-:Y:S04]  /*46680*/  STL.64 [R1+0x2eb8], R8 ;  /* 0x002eb80801007387 */ /* 0x0041e80000100a00 */
[----:B0-----:R-:W2:Y:S04]  /*46690*/  LDL.LU R8, [R1] ;  /* 0x0000000001087983 */ /* 0x001ea80000300800 */
[----:B------:R-:W2:Y:S04]  /*466a0*/  LDL.LU R9, [R1+0x4] ;  /* 0x0000040001097983 */ /* 0x000ea80000300800 */
[----:B------:R-:W2:Y:S04]  /*466b0*/  LDL.LU R10, [R1+0x8] ;  /* 0x00000800010a7983 */ /* 0x000ea80000300800 */
[----:B------:R-:W4:Y:S04]  /*466c0*/  LDL.LU R16, [R1+0xf88] ;  /* 0x000f880001107983 */ /* 0x000f280000300800 */
[----:B------:R-:W4:Y:S01]  /*466d0*/  LDL.LU R17, [R1+0xf8c] ;  /* 0x000f8c0001117983 */ /* 0x000f220000300800 */
[----:B---3--:R-:W-:-:S03]  /*466e0*/  IMAD.MOV.U32 R11, RZ, RZ, R26 ;  /* 0x000000ffff0b7224 */ /* 0x008fc600078e001a */
[----:B------:R-:W-:Y:S04]  /*466f0*/  STL.64 [R1+0x10], R12 ;  /* 0x0000100c01007387 */ /* 0x000fe80000100a00 */
[----:B------:R0:W-:Y:S01]  /*46700*/  STL [R1+0x18], R14 ;  /* 0x0000180e01007387 */ /* 0x0001e20000100800 */
[----:B------:R-:W-:Y:S01]  /*46710*/  IMAD.MOV.U32 R26, RZ, RZ, R15 ;  /* 0x000000ffff1a7224 */ /* 0x000fe200078e000f */
[----:B------:R-:W-:Y:S02]  /*46720*/  F2FP.F16.E5M2.UNPACK_B R24, R29.H1 ;  /* 0x0000001dff18723e */ /* 0x000fe400030004ff */
[----:B------:R-:W-:Y:S01]  /*46730*/  F2FP.F16.E5M2.UNPACK_B R25, R28.H1 ;  /* 0x0000001cff19723e */ /* 0x000fe200030004ff */
[----:B0-----:R-:W3:Y:S04]  /*46740*/  LDL.LU.64 R14, [R1+0x2ed0] ;  /* 0x002ed000010e7983 */ /* 0x001ee80000300a00 */
[----:B------:R-:W4:Y:S04]  /*46750*/  LDL.LU.64 R12, [R1+0x2ec8] ;  /* 0x002ec800010c7983 */ /* 0x000f280000300a00 */
[----:B------:R-:W4:Y:S04]  /*46760*/  LDL.LU R2, [R1+0x24b8] ;  /* 0x0024b80001027983 */ /* 0x000f280000300800 */
[----:B------:R-:W4:Y:S04]  /*46770*/  LDL.LU R3, [R1+0x24c0] ;  /* 0x0024c00001037983 */ /* 0x000f280000300800 */
[----:B------:R-:W4:Y:S04]  /*46780*/  LDL.LU R29, [R1+0xf98] ;  /* 0x000f9800011d7983 */ /* 0x000f280000300800 */
[----:B------:R-:W4:Y:S01]  /*46790*/  LDL.LU R28, [R1+0xf9c] ;  /* 0x000f9c00011c7983 */ /* 0x000f220000300800 */
[----:B--2---:R-:W-:Y:S03]  /*467a0*/  HMMA.16816.F32 R4, R4, R22, R8 ;  /* 0x000000160404723c */ /* 0x004fe60000001808 */
[----:B------:R-:W2:Y:S04]  /*467b0*/  LDL.LU.64 R10, [R1+0x2ec0] ;  /* 0x002ec000010a7983 */ /* 0x000ea80000300a00 */
[----:B------:R-:W2:Y:S04]  /*467c0*/  LDL.LU.64 R8, [R1+0x2eb8] ;  /* 0x002eb80001087983 */ /* 0x000ea80000300a00 */
[----:B------:R-:W2:Y:S04]  /*467d0*/  LDL.LU R22, [R1+0xf58] ;  /* 0x000f580001167983 */ /* 0x000ea80000300800 */
[----:B------:R-:W2:Y:S01]  /*467e0*/  LDL.LU R23, [R1+0xf5c] ;  /* 0x000f5c0001177983 */ /* 0x000ea20000300800 */
[----:B---3--:R-:W-:-:S02]  /*467f0*/  F2FP.F16.E5M2.UNPACK_B R14, R14 ;  /* 0x0000000eff0e723e */ /* 0x008fc400020004ff */
[----:B----4-:R-:W-:Y:S02]  /*46800*/  F2FP.F16.E5M2.UNPACK_B R12, R12 ;  /* 0x0000000cff0c723e */ /* 0x010fe400020004ff */
[----:B------:R-:W-:Y:S02]  /*46810*/  F2FP.F16.E5M2.UNPACK_B R13, R13 ;  /* 0x0000000dff0d723e */ /* 0x000fe400020004ff */
[----:B------:R-:W-:Y:S01]  /*46820*/  F2FP.F16.E5M2.UNPACK_B R15, R15 ;  /* 0x0000000fff0f723e */ /* 0x000fe200020004ff */
[----:B------:R0:W-:Y:S04]  /*46830*/  STL.64 [R1], R4 ;  /* 0x0000000401007387 */ /* 0x0001e80000100a00 */
        /* <DEDUP_REMOVED lines=9> */
[----:B0-----:R-:W2:Y:S04]  /*468d0*/  LDL.LU.64 R10, [R1+0x2eb0] ;  /* 0x002eb000010a7983 */ /* 0x001ea80000300a00 */
[----:B------:R-:W2:Y:S01]  /*468e0*/  LDL.LU.64 R8, [R1+0x2ea8] ;  /* 0x002ea80001087983 */ /* 0x000ea20000300a00 */
[----:B------:R-:W-:-:S02]  /*468f0*/  F2FP.F16.E5M2.UNPACK_B R22, R22.H1 ;  /* 0x00000016ff16723e */ /* 0x000fc400030004ff */
[----:B------:R-:W-:Y:S01]  /*46900*/  F2FP.F16.E5M2.UNPACK_B R23, R23.H1 ;  /* 0x00000017ff17723e */ /* 0x000fe200030004ff */
[----:B------:R0:W-:Y:S04]  /*46910*/  STL.64 [R1+0x2e50], R26 ;  /* 0x002e501a01007387 */ /* 0x0001e80000100a00 */
[----:B0-----:R-:W4:Y:S04]  /*46920*/  LDL.LU R27, [R1+0x24b0] ;  /* 0x0024b000011b7983 */ /* 0x001f280000300800 */
[----:B------:R-:W-:Y:S01]  /*46930*/  STL.64 [R1+0x2e48], R24 ;  /* 0x002e481801007387 */ /* 0x000fe20000100a00 */
[----:B--2---:R-:W-:-:S15]  /*46940*/  HMMA.16816.F32 R8, R12, R22, R8 ;  /* 0x000000160c08723c */ /* 0x004fde0000001808 */
[----:B------:R-:W-:-:S08]  /*46950*/  NOP ;  /* 0x0000000000007918 */ /* 0x000fd00000000000 */
[----:B------:R-:W-:Y:S04]  /*46960*/  STL.64 [R1+0x830], R8 ;  /* 0x0008300801007387 */ /* 0x000fe80000100a00 */
[----:B------:R0:W-:Y:S04]  /*46970*/  STL.64 [R1+0x838], R10 ;  /* 0x0008380a01007387 */ /* 0x0001e80000100a00 */
[----:B0-----:R-:W2:Y:S04]  /*46980*/  LDL.LU.64 R10, [R1+0x2ea0] ;  /* 0x002ea000010a7983 */ /* 0x001ea80000300a00 */
[----:B------:R-:W2:Y:S01]  /*46990*/  LDL.LU.64 R8, [R1+0x2e98] ;  /* 0x002e980001087983 */ /* 0x000ea20000300a00 */
[----:B------:R-:W-:-:S02]  /*469a0*/  F2FP.F16.E5M2.UNPACK_B R20, R20.H1 ;  /* 0x00000014ff14723e */ /* 0x000fc400030004ff */
[----:B------:R-:W-:Y:S02]  /*469b0*/  F2FP.F16.E5M2.UNPACK_B R21, R21.H1 ;  /* 0x00000015ff15723e */ /* 0x000fe400030004ff */
[----:B------:R-:W-:-:S05]  /*469c0*/  F2FP.F16.E5M2.UNPACK_B R18, R18.H1 ;  /* 0x00000012ff12723e */ /* 0x000fca00030004ff */
[----:B--2---:R-:W-:-:S15]  /*469d0*/  HMMA.16816.F32 R8, R12, R20, R8 ;  /* 0x000000140c08723c */ /* 0x004fde0000001808 */
[----:B------:R-:W-:-:S08]  /*469e0*/  NOP ;  /* 0x0000000000007918 */ /* 0x000fd00000000000 */
[----:B------:R-:W-:Y:S04]  /*469f0*/  STL.64 [R1+0x70], R8 ;  /* 0x0000700801007387 */ /* 0x000fe80000100a00 */
[----:B------:R0:W-:Y:S04]  /*46a00*/  STL.64 [R1+0x78], R10 ;  /* 0x0000780a01007387 */ /* 0x0001e80000100a00 */
[----:B0-----:R-:W2:Y:S04]  /*46a10*/  LDL.LU.64 R10, [R1+0x2e90] ;  /* 0x002e9000010a7983 */ /* 0x001ea80000300a00 */
[----:B------:R-:W4:Y:S01]  /*46a20*/  LDL.LU.64 R8, [R1+0x2e88] ;  /* 0x002e880001087983 */ /* 0x000f220000300a00 */
[----:B------:R-:W-:-:S07]  /*46a30*/  F2FP.F16.E5M2.UNPACK_B R19, R19.H1 ;  /* 0x00000013ff13723e */ /* 0x000fce00030004ff */
[----:B---3--:R-:W-:Y:S01]  /*46a40*/  HMMA.16816.F32 R4, R12, R18, R4 ;  /* 0x000000120c04723c */ /* 0x008fe20000001804 */
[----:B------:R-:W-:Y:S04]  /*46a50*/  STL.64 [R1+0x2e40], R22 ;  /* 0x002e401601007387 */ /* 0x000fe80000100a00 */
[----:B------:R-:W-:Y:S01]  /*46a60*/  STL.64 [R1+0x2e38], R20 ;  /* 0x002e381401007387 */ /* 0x000fe20000100a00 */
[----:B--2---:R-:W-:Y:S02]  /*46a70*/  IMAD R10, R10, 0x100, R3 ;  /* 0x000001000a0a7824 */ /* 0x004fe400078e0203 */
[----:B------:R-:W-:Y:S02]  /*46a80*/  IMAD R11, R0, 0x100, R11 ;  /* 0x00000100000b7824 */ /* 0x000fe400078e020b */
[----:B----4-:R-:W-:-:S02]  /*46a90*/  IMAD R8, R8, 0x100, R27 ;  /* 0x0000010008087824 */ /* 0x010fc400078e021b */
[----:B------:R-:W-:Y:S01]  /*46aa0*/  IMAD R9, R9, 0x100, R2 ;  /* 0x0000010009097824 */ /* 0x000fe200078e0202 */
[----:B------:R-:W2:Y:S10]  /*46ab0*/  LDL.LU R3, [R1+0xfa8] ;  /* 0x000fa80001037983 */ /* 0x000eb40000300800 */
[----:B------:R-:W-:Y:S04]  /*46ac0*/  STL.64 [R1+0x90], R4 ;  /* 0x0000900401007387 */ /* 0x000fe80000100a00 */
[----:B------:R-:W-:Y:S04]  /*46ad0*/  STL.64 [R1+0x98], R6 ;  /* 0x0000980601007387 */ /* 0x000fe80000100a00 */
[----:B------:R-:W3:Y:S04]  /*46ae0*/  LDL.LU R0, [R1+0xfac] ;  /* 0x000fac0001007983 */ /* 0x000ee80000300800 */
[----:B------:R-:W-:Y:S04]  /*46af0*/  STL.64 [R1+0x2e80], R10 ;  /* 0x002e800a01007387 */ /* 0x000fe80000100a00 */
[----:B------:R0:W-:Y:S04]  /*46b00*/  STL.64 [R1+0x2e78], R8 ;  /* 0x002e780801007387 */ /* 0x0001e80000100a00 */
[----:B0-----:R-:W4:Y:S04]  /*46b10*/  LDL.LU R8, [R1+0xc0] ;  /* 0x0000c00001087983 */ /* 0x001f280000300800 */
[----:B------:R-:W4:Y:S04]  /*46b20*/  LDL.LU R9, [R1+0xc4] ;  /* 0x0000c40001097983 */ /* 0x000f280000300800 */
[----:B------:R-:W4:Y:S04]  /*46b30*/  LDL.LU R10, [R1+0xc8] ;  /* 0x0000c800010a7983 */ /* 0x000f280000300800 */
[----:B------:R-:W4:Y:S04]  /*46b40*/  LDL.LU R11, [R1+0xcc] ;  /* 0x0000cc00010b7983 */ /* 0x000f280000300800 */
[----:B------:R-:W2:Y:S04]  /*46b50*/  LDL.LU R24, [R1+0x610] ;  /* 0x0006100001187983 */ /* 0x000ea80000300800 */
[----:B------:R-:W2:Y:S04]  /*46b60*/  LDL.LU R25, [R1+0x614] ;  /* 0x0006140001197983 */ /* 0x000ea80000300800 */
[----:B------:R-:W3:Y:S04]  /*46b70*/  LDL.LU R26, [R1+0x618] ;  /* 0x00061800011a7983 */ /* 0x000ee80000300800 */
[----:B------:R-:W3:Y:S01]  /*46b80*/  LDL.LU R27, [R1+0x61c] ;  /* 0x00061c00011b7983 */ /* 0x000ee20000300800 */
[----:B------:R-:W-:-:S02]  /*46b90*/  F2FP.F16.E5M2.UNPACK_B R6, R29.H1 ;  /* 0x0000001dff06723e */ /* 0x000fc400030004ff */
[----:B------:R-:W-:Y:S01]  /*46ba0*/  F2FP.F16.E5M2.UNPACK_B R7, R28.H1 ;  /* 0x0000001cff07723e */ /* 0x000fe200030004ff */
[----:B------:R-:W4:Y:S04]  /*46bb0*/  LDL.LU R29, [R1+0xfb8] ;  /* 0x000fb800011d7983 */ /* 0x000f280000300800 */
[----:B------:R-:W4:Y:S01]  /*46bc0*/  LDL.LU R28, [R1+0xfbc] ;  /* 0x000fbc00011c7983 */ /* 0x000f220000300800 */
[----:B------:R-:W-:Y:S02]  /*46bd0*/  F2FP.F16.E5M2.UNPACK_B R16, R16.H1 ;  /* 0x00000010ff10723e */ /* 0x000fe400030004ff */
[----:B------:R-:W-:Y:S01]  /*46be0*/  F2FP.F16.E5M2.UNPACK_B R17, R17.H1 ;  /* 0x00000011ff11723e */ /* 0x000fe200030004ff */
[----:B---3--:R-:W-:Y:S04]  /*46bf0*/  STL.64 [R1+0x2e60], R26 ;  /* 0x002e601a01007387 */ /* 0x008fe80000100a00 */
[----:B--2---:R0:W-:Y:S04]  /*46c00*/  STL.64 [R1+0x2e58], R24 ;  /* 0x002e581801007387 */ /* 0x0041e80000100a00 */
[----:B0-----:R-:W2:Y:S04]  /*46c10*/  LDL.LU R24, [R1+0x7e0] ;  /* 0x0007e00001187983 */ /* 0x001ea80000300800 */
[----:B------:R-:W2:Y:S04]  /*46c20*/  LDL.LU R25, [R1+0x7e4] ;  /* 0x0007e40001197983 */ /* 0x000ea80000300800 */
[----:B------:R-:W3:Y:S04]  /*46c30*/  LDL.LU R26, [R1+0x7e8] ;  /* 0x0007e800011a7983 */ /* 0x000ee80000300800 */
[----:B------:R-:W3:Y:S01]  /*46c40*/  LDL.LU R27, [R1+0x7ec] ;  /* 0x0007ec00011b7983 */ /* 0x000ee20000300800 */
[C---:B----4-:R-:W-:Y:S03]  /*46c50*/  HMMA.16816.F32 R8, R12.reuse, R16, R8 ;  /* 0x000000100c08723c */ /* 0x050fe60000001808 */
        /* <DEDUP_REMOVED lines=12> */
[----:B0-----:R-:W4:Y:S04]  /*46d20*/  LDL.LU.64 R10, [R1+0x2e80] ;  /* 0x002e8000010a7983 */ /* 0x001f280000300a00 */
[----:B------:R-:W3:Y:S04]  /*46d30*/  LDL.LU.64 R8, [R1+0x2e78] ;  /* 0x002e780001087983 */ /* 0x000ee80000300a00 */
[----:B------:R-:W-:Y:S04]  /*46d40*/  STL.64 [R1+0x2e20], R18 ;  /* 0x002e201201007387 */ /* 0x000fe80000100a00 */
        /* <DEDUP_REMOVED lines=16> */
[----:B------:R-:W-:-:S02]  /*46e50*/  F2FP.F16.E5M2.UNPACK_B R4, R3.H1 ;  /* 0x00000003ff04723e */ /* 0x000fc400030004ff */
[----:B------:R-:W-:Y:S01]  /*46e60*/  F2FP.F16.E5M2.UNPACK_B R5, R0.H1 ;  /* 0x00000000ff05723e */ /* 0x000fe200030004ff */
[----:B------:R0:W-:Y:S04]  /*46e70*/  STL [R1+0x2e14], R6 ;  /* 0x002e140601007387 */ /* 0x0001e80000100800 */
[----:B0-----:R-:W4:Y:S04]  /*46e80*/  LDL.LU R6, [R1+0x24d4] ;  /* 0x0024d40001067983 */ /* 0x001f280000300800 */
[----:B------:R0:W-:Y:S04]  /*46e90*/  STL [R1+0x2e10], R7 ;  /* 0x002e100701007387 */ /* 0x0001e80000100800 */
[----:B0-----:R-:W4:Y:S01]  /*46ea0*/  LDL.LU R7, [R1+0x24d8] ;  /* 0x0024d80001077983 */ /* 0x001f220000300800 */
[----:B---3--:R-:W-:-:S15]  /*46eb0*/  HMMA.16816.F32 R24, R12, R4, R24 ;  /* 0x000000040c18723c */ /* 0x008fde0000001818 */
[----:B------:R-:W-:-:S08]  /*46ec0*/  NOP ;  /* 0x0000000000007918 */ /* 0x000fd00000000000 */
[----:B------:R-:W-:Y:S04]  /*46ed0*/  STL.64 [R1+0x7e0], R24 ;  /* 0x0007e01801007387 */ /* 0x000fe80000100a00 */
[----:B------:R0:W-:Y:S04]  /*46ee0*/  STL.64 [R1+0x7e8], R26 ;  /* 0x0007e81a01007387 */ /* 0x0001e80000100a00 */
[----:B0-----:R-:W3:Y:S04]  /*46ef0*/  LDL.LU.64 R26, [R1+0x2e60] ;  /* 0x002e6000011a7983 */ /* 0x001ee80000300a00 */
[----:B------:R-:W3:Y:S01]  /*46f00*/  LDL.LU.64 R24, [R1+0x2e58] ;  /* 0x002e580001187983 */ /* 0x000ee20000300a00 */
[----:B------:R-:W-:-:S02]  /*46f10*/  F2FP.F16.E5M2.UNPACK_B R2, R29.H1 ;  /* 0x0000001dff02723e */ /* 0x000fc400030004ff */
[----:B------:R-:W-:Y:S02]  /*46f20*/  F2FP.F16.E5M2.UNPACK_B R3, R28.H1 ;  /* 0x0000001cff03723e */ /* 0x000fe400030004ff */
[----:B------:R-:W-:Y:S02]  /*46f30*/  F2FP.F16.E5M2.UNPACK_B R8, R8 ;  /* 0x00000008ff08723e */ /* 0x000fe400020004ff */
[----:B------:R-:W-:Y:S02]  /*46f40*/  F2FP.F16.E5M2.UNPACK_B R9, R9 ;  /* 0x00000009ff09723e */ /* 0x000fe400020004ff */
[----:B------:R-:W-:Y:S01]  /*46f50*/  F2FP.F16.E5M2.UNPACK_B R10, R10 ;  /* 0x0000000aff0a723e */ /* 0x000fe200020004ff */
[----:B---3--:R-:W-:Y:S01]  /*46f60*/  HMMA.16816.F32 R12, R12, R2, R24 ;  /* 0x000000020c0c723c */ /* 0x008fe20000001818 */
[----:B------:R-:W3:Y:S04]  /*46f70*/  LDL.LU.64 R26, [R1+0x2e50] ;  /* 0x002e5000011a7983 */ /* 0x000ee80000300a00 */
[----:B------:R-:W2:Y:S01]  /*46f80*/  LDL.LU.64 R24, [R1+0x2e48] ;  /* 0x002e480001187983 */ /* 0x000ea20000300a00 */
[----:B------:R-:W-:-:S15]  /*46f90*/  F2FP.F16.E5M2.UNPACK_B R11, R11 ;  /* 0x0000000bff0b723e */ /* 0x000fde00020004ff */
[----:B------:R-:W-:-:S02]  /*46fa0*/  NOP ;  /* 0x0000000000007918 */ /* 0x000fc40000000000 */
[----:B------:R-:W-:Y:S04]  /*46fb0*/  STL.64 [R1+0x610], R12 ;  /* 0x0006100c01007387 */ /* 0x000fe80000100a00 */
[----:B------:R0:W-:Y:S04]  /*46fc0*/  STL.64 [R1+0x618], R14 ;  /* 0x0006180e01007387 */ /* 0x0001e80000100a00 */
[----:B0-----:R-:W4:Y:S04]  /*46fd0*/  LDL.LU R14, [R1+0x24d0] ;  /* 0x0024d000010e7983 */ /* 0x001f280000300800 */
[----:B------:R-:W4:Y:S01]  /*46fe0*/  LDL.LU R15, [R1+0x24cc] ;  /* 0x0024cc00010f7983 */ /* 0x000f220000300800 */
[----:B--2---:R-:W-:-:S15]  /*46ff0*/  HMMA.16816.F32 R20, R8, R24, R20 ;  /* 0x000000180814723c */ /* 0x004fde0000001814 */
[----:B------:R-:W-:-:S08]  /*47000*/  NOP ;  /* 0x0000000000007918 */ /* 0x000fd00000000000 */
[----:B------:R-:W-:Y:S04]  /*47010*/  STL.64 [R1+0x870], R20 ;  /* 0x0008701401007387 */ /* 0x000fe80000100a00 */
[----:B------:R0:W-:Y:S04]  /*47020*/  STL.64 [R1+0x878], R22 ;  /* 0x0008781601007387 */ /* 0x0001e80000100a00 */
[----:B0-----:R-:W2:Y:S04]  /*47030*/  LDL.LU.64 R22, [R1+0x2e40] ;  /* 0x002e400001167983 */ /* 0x001ea80000300a00 */
[----:B------:R-:W4:Y:S04]  /*47040*/  LDL.LU.64 R20, [R1+0x2e38] ;  /* 0x002e380001147983 */ /* 0x000f280000300a00 */
[----:B---3--:R-:W-:Y:S04]  /*47050*/  STL.64 [R1+0x2de8], R26 ;  /* 0x002de81a01007387 */ /* 0x008fe80000100a00 */
        /* <DEDUP_REMOVED lines=23> */
[----:B------:R-:W4:Y:S04]  /*471d0*/  LDL.LU R0, [R1+0x24ec] ;  /* 0x0024ec0001007983 */ /* 0x000f280000300800 */
[----:B------:R-:W4:Y:S04]  /*471e0*/  LDL.LU R29, [R1+0x24f8] ;  /* 0x0024f800011d7983 */ /* 0x000f280000300800 */
[----:B------:R-:W4:Y:S01]  /*471f0*/  LDL.LU R28, [R1+0x24f4] ;  /* 0x0024f400011c7983 */ /* 0x000f220000300800 */
[----:B------:R-:W-:-:S02]  /*47200*/  IMAD R13, R6, 0x100, R7 ;  /* 0x00000100060d7824 */ /* 0x000fc400078e0207 */
[----:B------:R-:W-:Y:S01]  /*47210*/  IMAD R12, R15, 0x100, R14 ;  /* 0x000001000f0c7824 */ /* 0x000fe200078e020e */
[----:B--2---:R-:W-:-:S15]  /*47220*/  HMMA.16816.F32 R20, R8, R18, R20 ;  /* 0x000000120814723c */ /* 0x004fde0000001814 */
[----:B------:R-:W-:-:S08]  /*47230*/  NOP ;  /* 0x0000000000007918 */ /* 0x000fd00000000000 */
[----:B------:R-:W-:Y:S04]  /*47240*/  STL.64 [R1+0x5e0], R20 ;  /* 0x0005e01401007387 */ /* 0x000fe80000100a00 */
[----:B------:R3:W-:Y:S04]  /*47250*/  STL.64 [R1+0x5e8], R22 ;  /* 0x0005e81601007387 */ /* 0x0007e80000100a00 */
[----:B------:R-:W2:Y:S04]  /*47260*/  LDL.LU R6, [R1+0x24e0] ;  /* 0x0024e00001067983 */ /* 0x000ea80000300800 */
[----:B------:R-:W2:Y:S01]  /*47270*/  LDL.LU R14, [R1+0x24dc] ;  /* 0x0024dc00010e7983 */ /* 0x000ea20000300800 */
[----:B---3--:R-:W-:-:S15]  /*47280*/  HMMA.16816.F32 R20, R8, R16, R24 ;  /* 0x000000100814723c */ /* 0x008fde0000001818 */
[----:B------:R-:W-:-:S08]  /*47290*/  NOP ;  /* 0x0000000000007918 */ /* 0x000fd00000000000 */
[----:B------:R-:W-:Y:S04]  /*472a0*/  STL.64 [R1+0x5d0], R20 ;  /* 0x0005d01401007387 */ /* 0x000fe80000100a00 */
[----:B------:R-:W-:Y:S04]  /*472b0*/  STL.64 [R1+0x5d8], R22 ;  /* 0x0005d81601007387 */ /* 0x000fe80000100a00 */
[----:B------:R-:W3:Y:S04]  /*472c0*/  LDL.LU R7, [R1+0x24e8] ;  /* 0x0024e80001077983 */ /* 0x000ee80000300800 */
[----:B------:R-:W3:Y:S04]  /*472d0*/  LDL.LU R15, [R1+0x24e4] ;  /* 0x0024e400010f7983 */ /* 0x000ee80000300800 */
[----:B------:R-:W4:Y:S04]  /*472e0*/  LDL.LU R24, [R1+0x5b0] ;  /* 0x0005b00001187983 */ /* 0x000f280000300800 */
[----:B------:R-:W4:Y:S04]  /*472f0*/  LDL.LU R25, [R1+0x5b4] ;  /* 0x0005b40001197983 */ /* 0x000f280000300800 */
[----:B------:R-:W2:Y:S04]  /*47300*/  LDL.LU R26, [R1+0x5b8] ;  /* 0x0005b800011a7983 */ /* 0x000ea80000300800 */
[----:B------:R-:W2:Y:S04]  /*47310*/  LDL.LU R27, [R1+0x5bc] ;  /* 0x0005bc00011b7983 */ /* 0x000ea80000300800 */
[----:B--2---:R-:W-:Y:S04]  /*47320*/  STL.64 [R1+0x2df8], R26 ;  /* 0x002df81a01007387 */ /* 0x004fe80000100a00 */
[----:B----4-:R0:W-:Y:S04]  /*47330*/  STL.64 [R1+0x2df0], R24 ;  /* 0x002df01801007387 */ /* 0x0101e80000100a00 */
        /* <DEDUP_REMOVED lines=14> */
[----:B------:R-:W-:Y:S04]  /*47420*/  STL.64 [R1+0x2db8], R18 ;  /* 0x002db81201007387 */ /* 0x000fe80000100a00 */
[----:B------:R0:W-:Y:S04]  /*47430*/  STL.64 [R1+0x2db0], R16 ;  /* 0x002db01001007387 */ /* 0x0001e80000100a00 */
[----:B0-----:R-:W2:Y:S04]  /*47440*/  LDL.LU R16, [R1+0x580] ;  /* 0x0005800001107983 */ /* 0x001ea80000300800 */
[----:B------:R-:W2:Y:S04]  /*47450*/  LDL.LU R17, [R1+0x584] ;  /* 0x0005840001117983 */ /* 0x000ea80000300800 */
[----:B------:R-:W4:Y:S04]  /*47460*/  LDL.LU R18, [R1+0x588] ;  /* 0x0005880001127983 */ /* 0x000f280000300800 */
[----:B------:R-:W4:Y:S01]  /*47470*/  LDL.LU R19, [R1+0x58c] ;  /* 0x00058c0001137983 */ /* 0x000f220000300800 */
[----:B------:R-:W-:-:S02]  /*47480*/  IMAD R14, R14, 0x100, R6 ;  /* 0x000001000e0e7824 */ /* 0x000fc400078e0206 */
[----:B---3--:R-:W-:Y:S01]  /*47490*/  IMAD R15, R15, 0x100, R7 ;  /* 0x000001000f0f7824 */ /* 0x008fe200078e0207 */
[----:B----4-:R-:W-:Y:S04]  /*474a0*/  STL.64 [R1+0x2dc8], R18 ;  /* 0x002dc81201007387 */ /* 0x010fe80000100a00 */
[----:B--2---:R0:W-:Y:S04]  /*474b0*/  STL.64 [R1+0x2dc0], R16 ;  /* 0x002dc01001007387 */ /* 0x0041e80000100a00 */
[----:B0-----:R-:W2:Y:S04]  /*474c0*/  LDL.LU R16, [R1+0x590] ;  /* 0x0005900001107983 */ /* 0x001ea80000300800 */
[----:B------:R-:W2:Y:S04]  /*474d0*/  LDL.LU R17, [R1+0x594] ;  /* 0x0005940001117983 */ /* 0x000ea80000300800 */
[----:B------:R-:W2:Y:S04]  /*474e0*/  LDL.LU R18, [R1+0x598] ;  /* 0x0005980001127983 */ /* 0x000ea80000300800 */
[----:B------:R-:W2:Y:S04]  /*474f0*/  LDL.LU R19, [R1+0x59c] ;  /* 0x00059c0001137983 */ /* 0x000ea80000300800 */
[----:B------:R-:W3:Y:S04]  /*47500*/  LDL.LU R6, [R1+0x2e14] ;  /* 0x002e140001067983 */ /* 0x000ee80000300800 */
[----:B------:R-:W3:Y:S02]  /*47510*/  LDL.LU R7, [R1+0x2e10] ;  /* 0x002e100001077983 */ /* 0x000ee40000300800 */
        /* <DEDUP_REMOVED lines=16> */
[----:B------:R-:W4:Y:S04]  /*47620*/  LDL.LU R6, [R1+0x578] ;  /* 0x0005780001067983 */ /* 0x000f280000300800 */
[----:B------:R-:W4:Y:S01]  /*47630*/  LDL.LU R7, [R1+0x57c] ;  /* 0x00057c0001077983 */ /* 0x000f220000300800 */
[----:B---3--:R-:W-:Y:S03]  /*47640*/  HMMA.16816.F32 R8, R8, R2, R24 ;  /* 0x000000020808723c */ /* 0x008fe60000001818 */
[----:B------:R-:W3:Y:S04]  /*47650*/  LDL.LU.64 R26, [R1+0x2de8] ;  /* 0x002de800011a7983 */ /* 0x000ee80000300a00 */
[----:B------:R-:W2:Y:S01]  /*47660*/  LDL.LU.64 R24, [R1+0x2de0] ;  /* 0x002de00001187983 */ /* 0x000ea20000300a00 */
[----:B------:R-:W-:-:S02]  /*47670*/  F2FP.F16.E5M2.UNPACK_B R12, R12 ;  /* 0x0000000cff0c723e */ /* 0x000fc400020004ff */
[----:B------:R-:W-:Y:S02]  /*47680*/  F2FP.F16.E5M2.UNPACK_B R13, R13 ;  /* 0x0000000dff0d723e */ /* 0x000fe400020004ff */
[----:B------:R-:W-:Y:S02]  /*47690*/  F2FP.F16.E5M2.UNPACK_B R14, R14 ;  /* 0x0000000eff0e723e */ /* 0x000fe400020004ff */
[----:B------:R-:W-:-:S09]  /*476a0*/  F2FP.F16.E5M2.UNPACK_B R15, R15 ;  /* 0x0000000fff0f723e */ /* 0x000fd200020004ff */
[----:B------:R0:W-:Y:S04]  /*476b0*/  STL.64 [R1+0x5b0], R8 ;  /* 0x0005b00801007387 */ /* 0x0001e80000100a00 */
[----:B------:R1:W-:Y:S04]  /*476c0*/  STL.64 [R1+0x5b8], R10 ;  /* 0x0005b80a01007387 */ /* 0x0003e80000100a00 */
[----:B0-----:R-:W4:Y:S04]  /*476d0*/  LDL.LU R9, [R1+0x24f0] ;  /* 0x0024f00001097983 */ /* 0x001f280000300800 */
[----:B-1----:R-:W4:Y:S04]  /*476e0*/  LDL.LU R10, [R1+0x24fc] ;  /* 0x0024fc00010a7983 */ /* 0x002f280000300800 */
[----:B------:R-:W4:Y:S01]  /*476f0*/  LDL.LU R11, [R1+0x2504] ;  /* 0x00250400010b7983 */ /* 0x000f220000300800 */
[----:B--2---:R-:W-:-:S15]  /*47700*/  HMMA.16816.F32 R20, R12, R24, R20 ;  /* 0x000000180c14723c */ /* 0x004fde0000001814 */
[----:B------:R-:W-:-:S08]  /*47710*/  NOP ;  /* 0x0000000000007918 */ /* 0x000fd00000000000 */
[----:B------:R-:W-:Y:S04]  /*47720*/  STL.64 [R1+0x7c0], R20 ;  /* 0x0007c01401007387 */ /* 0x000fe80000100a00 */
[----:B------:R0:W-:Y:S04]  /*47730*/  STL.64 [R1+0x7c8], R22 ;  /* 0x0007c81601007387 */ /* 0x0001e80000100a00 */
[----:B0-----:R-:W2:Y:S04]  /*47740*/  LDL.LU.64 R22, [R1+0x2dd8] ;  /* 0x002dd80001167983 */ /* 0x001ea80000300a00 */
[----:B------:R-:W4:Y:S04]  /*47750*/  LDL.LU.64 R20, [R1+0x2dd0] ;  /* 0x002dd00001147983 */ /* 0x000f280000300a00 */
[----:B---3--:R0:W-:Y:S04]  /*47760*/  STL.64 [R1+0x2d78], R26 ;  /* 0x002d781a01007387 */ /* 0x0081e80000100a00 */
[----:B0-----:R-:W3:Y:S04]  /*47770*/  LDL.LU R26, [R1+0x2500] ;  /* 0x00250000011a7983 */ /* 0x001ee80000300800 */
[----:B------:R-:W3:Y:S04]  /*47780*/  LDL.LU R27, [R1+0x2508] ;  /* 0x00250800011b7983 */ /* 0x000ee80000300800 */
[----:B------:R-:W-:Y:S01]  /*47790*/  STL.64 [R1+0x2d70], R24 ;  /* 0x002d701801007387 */ /* 0x000fe20000100a00 */
        /* <DEDUP_REMOVED lines=18> */
[----:B------:R-:W-:-:S02]  /*478c0*/  IMAD R8, R0, 0x100, R9 ;  /* 0x0000010000087824 */ /* 0x000fc400078e0209 */
[----:B------:R-:W-:Y:S01]  /*478d0*/  IMAD R9, R28, 0x100, R29 ;  /* 0x000001001c097824 */ /* 0x000fe200078e021d */
[C---:B--2---:R-:W-:Y:S06]  /*478e0*/  HMMA.16816.F32 R4, R12.reuse, R18, R4 ;  /* 0x000000120c04723c */ /* 0x044fec0000001804 */
[----:B----4-:R-:W-:-:S15]  /*478f0*/  HMMA.16816.F32 R20, R12, R16, R20 ;  /* 0x000000100c14723c */ /* 0x010fde0000001814 */
[----:B------:R-:W-:-:S02]  /*47900*/  NOP ;  /* 0x0000000000007918 */ /* 0x000fc40000000000 */
[----:B------:R-:W-:Y:S04]  /*47910*/  STL.64 [R1+0x580], R4 ;  /* 0x0005800401007387 */ /* 0x000fe80000100a00 */
[----:B------:R0:W-:Y:S04]  /*47920*/  STL.64 [R1+0x588], R6 ;  /* 0x0005880601007387 */ /* 0x0001e80000100a00 */
[----:B0-----:R-:W2:Y:S04]  /*47930*/  LDL.LU.64 R6, [R1+0x2da8] ;  /* 0x002da80001067983 */ /* 0x001ea80000300a00 */
[----:B------:R-:W4:Y:S04]  /*47940*/  LDL.LU.64 R4, [R1+0x2da0] ;  /* 0x002da00001047983 */ /* 0x000f280000300a00 */
[----:B------:R-:W-:Y:S04]  /*47950*/  STL [R1+0x2d28], R17 ;  /* 0x002d281101007387 */ /* 0x000fe80000100800 */
[----:B------:R-:W4:Y:S04]  /*47960*/  LDL.LU R0, [R1+0x251c] ;  /* 0x00251c0001007983 */ /* 0x000f280000300800 */
[----:B------:R0:W-:Y:S04]  /*47970*/  STL.64 [R1+0x570], R20 ;  /* 0x0005701401007387 */ /* 0x0001e80000100a00 */
[----:B------:R1:W-:Y:S04]  /*47980*/  STL.64 [R1+0x578], R22 ;  /* 0x0005781601007387 */ /* 0x0003e80000100a00 */
[----:B------:R-:W4:Y:S04]  /*47990*/  LDL.LU R29, [R1+0x2528] ;  /* 0x00252800011d7983 */ /* 0x000f280000300800 */
[----:B------:R-:W4:Y:S04]  /*479a0*/  LDL.LU R28, [R1+0x2524] ;  /* 0x00252400011c7983 */ /* 0x000f280000300800 */
[----:B0-----:R-:W3:Y:S04]  /*479b0*/  LDL.LU R20, [R1+0x540] ;  /* 0x0005400001147983 */ /* 0x001ee80000300800 */
[----:B------:R-:W3:Y:S04]  /*479c0*/  LDL.LU R21, [R1+0x544] ;  /* 0x0005440001157983 */ /* 0x000ee80000300800 */
[----:B-1----:R-:W2:Y:S04]  /*479d0*/  LDL.LU R22, [R1+0x548] ;  /* 0x0005480001167983 */ /* 0x002ea80000300800 */
[----:B------:R-:W2:Y:S04]  /*479e0*/  LDL.LU R23, [R1+0x54c] ;  /* 0x00054c0001177983 */ /* 0x000ea80000300800 */
[----:B--2---:R-:W-:Y:S04]  /*479f0*/  STL.64 [R1+0x2d88], R22 ;  /* 0x002d881601007387 */ /* 0x004fe80000100a00 */
[----:B---3--:R0:W-:Y:S04]  /*47a00*/  STL.64 [R1+0x2d80], R20 ;  /* 0x002d801401007387 */ /* 0x0081e80000100a00 */
[----:B0-----:R-:W2:Y:S04]  /*47a10*/  LDL.LU R20, [R1+0x7a0] ;  /* 0x0007a00001147983 */ /* 0x001ea80000300800 */
[----:B------:R-:W2:Y:S04]  /*47a20*/  LDL.LU R21, [R1+0x7a4] ;  /* 0x0007a40001157983 */ /* 0x000ea80000300800 */
[----:B------:R-:W3:Y:S04]  /*47a30*/  LDL.LU R22, [R1+0x7a8] ;  /* 0x0007a80001167983 */ /* 0x000ee80000300800 */
[----:B------:R-:W3:Y:S01]  /*47a40*/  LDL.LU R23, [R1+0x7ac] ;  /* 0x0007ac0001177983 */ /* 0x000ee20000300800 */
[----:B------:R-:W-:-:S02]  /*47a50*/  IMAD R10, R10, 0x100, R26 ;  /* 0x000001000a0a7824 */ /* 0x000fc400078e021a */
[----:B------:R-:W-:Y:S01]  /*47a60*/  IMAD R11, R11, 0x100, R27 ;  /* 0x000001000b0b7824 */ /* 0x000fe200078e021b */
        /* <DEDUP_REMOVED lines=11> */
[----:B------:R-:W-:Y:S04]  /*47b20*/  STL.64 [R1+0x2d48], R18 ;  /* 0x002d481201007387 */ /* 0x000fe80000100a00 */
[----:B----4-:R0:W-:Y:S04]  /*47b30*/  STL.64 [R1+0x2d40], R16 ;  /* 0x002d401001007387 */ /* 0x0101e80000100a00 */
[----:B0-----:R-:W4:Y:S04]  /*47b40*/  LDL.LU R16, [R1+0x520] ;  /* 0x0005200001107983 */ /* 0x001f280000300800 */
        /* <DEDUP_REMOVED lines=33> */
[----:B------:R-:W4:Y:S04]  /*47d60*/  LDL.LU.64 R26, [R1+0x2d78] ;  /* 0x002d7800011a7983 */ /* 0x000f280000300a00 */
[----:B------:R-:W3:Y:S01]  /*47d70*/  LDL.LU.64 R24, [R1+0x2d70] ;  /* 0x002d700001187983 */ /* 0x000ee20000300a00 */
[----:B------:R-:W-:-:S02]  /*47d80*/  F2FP.F16.E5M2.UNPACK_B R8, R8 ;  /* 0x00000008ff08723e */ /* 0x000fc400020004ff */
[----:B------:R-:W-:Y:S02]  /*47d90*/  F2FP.F16.E5M2.UNPACK_B R9, R9 ;  /* 0x00000009ff09723e */ /* 0x000fe400020004ff */
[----:B------:R-:W-:Y:S02]  /*47da0*/  F2FP.F16.E5M2.UNPACK_B R10, R10 ;  /* 0x0000000aff0a723e */ /* 0x000fe400020004ff */
[----:B------:R-:W-:Y:S01]  /*47db0*/  F2FP.F16.E5M2.UNPACK_B R11, R11 ;  /* 0x0000000bff0b723e */ /* 0x000fe200020004ff */
[----:B------:R0:W-:Y:S04]  /*47dc0*/  STL.64 [R1+0x550], R12 ;  /* 0x0005500c01007387 */ /* 0x0001e80000100a00 */
[----:B------:R1:W-:Y:S04]  /*47dd0*/  STL.64 [R1+0x558], R14 ;  /* 0x0005580e01007387 */ /* 0x0003e80000100a00 */
[----:B0-----:R-:W2:Y:S04]  /*47de0*/  LDL.LU R12, [R1+0x250c] ;  /* 0x00250c00010c7983 */ /* 0x001ea80000300800 */
[----:B------:R-:W2:Y:S04]  /*47df0*/  LDL.LU R13, [R1+0x2518] ;  /* 0x00251800010d7983 */ /* 0x000ea80000300800 */
[----:B-1----:R-:W2:Y:S04]  /*47e00*/  LDL.LU R14, [R1+0x2514] ;  /* 0x00251400010e7983 */ /* 0x002ea80000300800 */
[----:B------:R-:W2:Y:S01]  /*47e10*/  LDL.LU R15, [R1+0x2520] ;  /* 0x00252000010f7983 */ /* 0x000ea20000300800 */
[----:B---3--:R-:W-:-:S15]  /*47e20*/  HMMA.16816.F32 R20, R8, R24, R20 ;  /* 0x000000180814723c */ /* 0x008fde0000001814 */
[----:B------:R-:W-:-:S08]  /*47e30*/  NOP ;  /* 0x0000000000007918 */ /* 0x000fd00000000000 */
[----:B------:R-:W-:Y:S04]  /*47e40*/  STL.64 [R1+0x7a0], R20 ;  /* 0x0007a01401007387 */ /* 0x000fe80000100a00 */
[----:B------:R0:W-:Y:S04]  /*47e50*/  STL.64 [R1+0x7a8], R22 ;  /* 0x0007a81601007387 */ /* 0x0001e80000100a00 */
[----:B0-----:R-:W3:Y:S04]  /*47e60*/  LDL.LU.64 R22, [R1+0x2d68] ;  /* 0x002d680001167983 */ /* 0x001ee80000300a00 */
[----:B------:R-:W2:Y:S04]  /*47e70*/  LDL.LU.64 R20, [R1+0x2d60] ;  /* 0x002d600001147983 */ /* 0x000ea80000300a00 */
[----:B----4-:R-:W-:Y:S04]  /*47e80*/  STL.64 [R1+0x2d10], R26 ;  /* 0x002d101a01007387 */ /* 0x010fe80000100a00 */
[----:B------:R0:W-:Y:S04]  /*47e90*/  STL.64 [R1+0x2d08], R24 ;  /* 0x002d081801007387 */ /* 0x0001e80000100a00 */
[----:B0-----:R-:W4:Y:S04]  /*47ea0*/  LDL.LU R24, [R1+0x790] ;  /* 0x0007900001187983 */ /* 0x001f280000300800 */
[----:B------:R-:W4:Y:S04]  /*47eb0*/  LDL.LU R25, [R1+0x794] ;  /* 0x0007940001197983 */ /* 0x000f280000300800 */
[----:B------:R-:W4:Y:S04]  /*47ec0*/  LDL.LU R26, [R1+0x798] ;  /* 0x00079800011a7983 */ /* 0x000f280000300800 */
[----:B------:R-:W4:Y:S01]  /*47ed0*/  LDL.LU R27, [R1+0x79c] ;  /* 0x00079c00011b7983 */ /* 0x000f220000300800 */
[----:B---3--:R-:W-:-:S15]  /*47ee0*/  HMMA.16816.F32 R16, R8, R22, R16 ;  /* 0x000000160810723c */ /* 0x008fde0000001810 */
        /* <DEDUP_REMOVED lines=13> */
[----:B0-----:R-:W4:Y:S04]  /*47fc0*/  LDL.LU R20, [R1+0x780] ;  /* 0x0007800001147983 */ /* 0x001f280000300800 */
[----:B------:R-:W4:Y:S04]  /*47fd0*/  LDL.LU R21, [R1+0x784] ;  /* 0x0007840001157983 */ /* 0x000f280000300800 */
[----:B------:R-:W4:Y:S04]  /*47fe0*/  LDL.LU R22, [R1+0x788] ;  /* 0x0007880001167983 */ /* 0x000f280000300800 */
[----:B------:R-:W4:Y:S01]  /*47ff0*/  LDL.LU R23, [R1+0x78c] ;  /* 0x00078c0001177983 */ /* 0x000f220000300800 */
[----:B--2---:R-:W-:Y:S01]  /*48000*/  HMMA.16816.F32 R4, R8, R18, R4 ;  /* 0x000000120804723c */ /* 0x004fe20000001804 */
[----:B---3--:R-:W-:-:S15]  /*48010*/  IMAD R12, R12, 0x100, R17 ;  /* 0x000001000c0c7824 */ /* 0x008fde00078e0211 */
[----:B------:R-:W-:-:S07]  /*48020*/  NOP ;  /* 0x0000000000007918 */ /* 0x000fce0000000000 */
[----:B------:R-:W-:Y:S04]  /*48030*/  STL.64 [R1+0x520], R4 ;  /* 0x0005200401007387 */ /* 0x000fe80000100a00 */
[----:B------:R0:W-:Y:S04]  /*48040*/  STL.64 [R1+0x528], R6 ;  /* 0x0005280601007387 */ /* 0x0001e80000100a00 */
[----:B0-----:R-:W2:Y:S04]  /*48050*/  LDL.LU.64 R6, [R1+0x2d38] ;  /* 0x002d380001067983 */ /* 0x001ea80000300a00 */
[----:B------:R-:W2:Y:S04]  /*48060*/  LDL.LU.64 R4, [R1+0x2d30] ;  /* 0x002d300001047983 */ /* 0x000ea80000300a00 */
[----:B------:R-:W2:Y:S02]  /*48070*/  LDL.LU R17, [R1+0x2d28] ;  /* 0x002d280001117983 */ /* 0x000ea40000300800 */
[----:B--2---:R-:W-:-:S15]  /*48080*/  HMMA.16816.F32 R4, R8, R16, R4 ;  /* 0x000000100804723c */ /* 0x004fde0000001804 */
[----:B------:R-:W-:-:S08]  /*48090*/  NOP ;  /* 0x0000000000007918 */ /* 0x000fd00000000000 */
[----:B------:R-:W-:Y:S04]  /*480a0*/  STL.64 [R1+0x510], R4 ;  /* 0x0005100401007387 */ /* 0x000fe80000100a00 */
[----:B------:R0:W-:Y:S04]  /*480b0*/  STL.64 [R1+0x518], R6 ;  /* 0x0005180601007387 */ /* 0x0001e80000100a00 */
[----:B0-----:R-:W4:Y:S04]  /*480c0*/  LDL.LU.64 R6, [R1+0x2d20] ;  /* 0x002d200001067983 */ /* 0x001f280000300a00 */
[----:B------:R-:W2:Y:S04]  /*480d0*/  LDL.LU.64 R4, [R1+0x2d18] ;  /* 0x002d180001047983 */ /* 0x000ea80000300a00 */
[----:B------:R-:W-:Y:S01]  /*480e0*/  STL [R1+0x2cc0], R17 ;  /* 0x002cc01101007387 */ /* 0x000fe20000100800 */
[----:B------:R-:W-:-:S02]  /*480f0*/  IMAD R13, R14, 0x100, R13 ;  /* 0x000001000e0d7824 */ /* 0x000fc400078e020d */
[----:B------:R-:W-:Y:S02]  /*48100*/  IMAD R14, R0, 0x100, R15 ;  /* 0x00000100000e7824 */ /* 0x000fe400078e020f */
[----:B------:R-:W-:Y:S01]  /*48110*/  IMAD R15, R28, 0x100, R29 ;  /* 0x000001001c0f7824 */ /* 0x000fe200078e021d */
[C---:B----4-:R-:W-:Y:S06]  /*48120*/  HMMA.16816.F32 R24, R8.reuse, R6, R24 ;  /* 0x000000060818723c */ /* 0x050fec0000001818 */
[----:B--2---:R-:W-:-:S15]  /*48130*/  HMMA.16816.F32 R20, R8, R4, R20 ;  /* 0x000000040814723c */ /* 0x004fde0000001814 */
[----:B------:R-:W-:-:S02]  /*48140*/  NOP ;  /* 0x0000000000007918 */ /* 0x000fc40000000000 */
[----:B------:R0:W-:Y:S04]  /*48150*/  STL.64 [R1+0x790], R24 ;  /* 0x0007901801007387 */ /* 0x0001e80000100a00 */
[----:B------:R1:W-:Y:S04]  /*48160*/  STL.64 [R1+0x798], R26 ;  /* 0x0007981a01007387 */ /* 0x0003e80000100a00 */
[----:B0-----:R-:W2:Y:S04]  /*48170*/  LDL.LU R24, [R1+0x4f0] ;  /* 0x0004f00001187983 */ /* 0x001ea80000300800 */
[----:B------:R-:W2:Y:S04]  /*48180*/  LDL.LU R25, [R1+0x4f4] ;  /* 0x0004f40001197983 */ /* 0x000ea80000300800 */
[----:B-1----:R-:W2:Y:S04]  /*48190*/  LDL.LU R26, [R1+0x4f8] ;  /* 0x0004f800011a7983 */ /* 0x002ea80000300800 */
[----:B------:R-:W2:Y:S04]  /*481a0*/  LDL.LU R27, [R1+0x4fc] ;  /* 0x0004fc00011b7983 */ /* 0x000ea80000300800 */
[----:B------:R-:W3:Y:S04]  /*481b0*/  LDL.LU R0, [R1+0x253c] ;  /* 0x00253c0001007983 */ /* 0x000ee80000300800 */
[----:B------:R-:W4:Y:S04]  /*481c0*/  LDL.LU R29, [R1+0x2548] ;  /* 0x00254800011d7983 */ /* 0x000f280000300800 */
[----:B------:R-:W4:Y:S04]  /*481d0*/  LDL.LU R28, [R1+0x2544] ;  /* 0x00254400011c7983 */ /* 0x000f280000300800 */
[----:B------:R0:W-:Y:S04]  /*481e0*/  STL.64 [R1+0x500], R20 ;  /* 0x0005001401007387 */ /* 0x0001e80000100a00 */
[----:B------:R1:W-:Y:S04]  /*481f0*/  STL.64 [R1+0x508], R22 ;  /* 0x0005081601007387 */ /* 0x0003e80000100a00 */
[----:B0-----:R-:W3:Y:S04]  /*48200*/  LDL.LU R20, [R1+0x4e0] ;  /* 0x0004e00001147983 */ /* 0x001ee80000300800 */
[----:B------:R-:W3:Y:S04]  /*48210*/  LDL.LU R21, [R1+0x4e4] ;  /* 0x0004e40001157983 */ /* 0x000ee80000300800 */
[----:B-1----:R-:W3:Y:S04]  /*48220*/  LDL.LU R22, [R1+0x4e8] ;  /* 0x0004e80001167983 */ /* 0x002ee80000300800 */
[----:B------:R-:W3:Y:S04]  /*48230*/  LDL.LU R23, [R1+0x4ec] ;  /* 0x0004ec0001177983 */ /* 0x000ee80000300800 */
[----:B------:R-:W2:Y:S04]  /*48240*/  LDL.LU R17, [R1+0x2530] ;  /* 0x0025300001117983 */ /* 0x000ea80000300800 */
[----:B------:R-:W-:Y:S04]  /*48250*/  STL.64 [R1+0x2ce0], R18 ;  /* 0x002ce01201007387 */ /* 0x000fe80000100a00 */
[----:B--2---:R-:W-:Y:S04]  /*48260*/  STL.64 [R1+0x2cd8], R16 ;  /* 0x002cd81001007387 */ /* 0x004fe80000100a00 */
[----:B------:R-:W-:Y:S04]  /*48270*/  STL.64 [R1+0x2cb8], R6 ;  /* 0x002cb80601007387 */ /* 0x000fe80000100a00 */
[----:B------:R0:W-:Y:S04]  /*48280*/  STL.64 [R1+0x2cb0], R4 ;  /* 0x002cb00401007387 */ /* 0x0001e80000100a00 */
[----:B0-----:R-:W2:Y:S04]  /*48290*/  LDL.LU R4, [R1+0x4a0] ;  /* 0x0004a00001047983 */ /* 0x001ea80000300800 */
[----:B------:R-:W2:Y:S04]  /*482a0*/  LDL.LU R5, [R1+0x4a4] ;  /* 0x0004a40001057983 */ /* 0x000ea80000300800 */
[----:B------:R-:W4:Y:S04]  /*482b0*/  LDL.LU R6, [R1+0x4a8] ;  /* 0x0004a80001067983 */ /* 0x000f280000300800 */
[----:B------:R-:W4:Y:S04]  /*482c0*/  LDL.LU R7, [R1+0x4ac] ;  /* 0x0004ac0001077983 */ /* 0x000f280000300800 */
[----:B------:R-:W3:Y:S04]  /*482d0*/  LDL.LU R16, [R1+0x4c0] ;  /* 0x0004c00001107983 */ /* 0x000ee80000300800 */
[----:B------:R-:W3:Y:S04]  /*482e0*/  LDL.LU R17, [R1+0x4c4] ;  /* 0x0004c40001117983 */ /* 0x000ee80000300800 */
[----:B------:R-:W2:Y:S04]  /*482f0*/  LDL.LU R18, [R1+0x4c8] ;  /* 0x0004c80001127983 */ /* 0x000ea80000300800 */
[----:B------:R-:W2:Y:S01]  /*48300*/  LDL.LU R19, [R1+0x4cc] ;  /* 0x0004cc0001137983 */ /* 0x000ea20000300800 */
[----:B------:R-:W-:Y:S03]  /*48310*/  HMMA.16816.F32 R8, R8, R2, R24 ;  /* 0x000000020808723c */ /* 0x000fe60000001818 */
[----:B--2---:R-:W-:Y:S04]  /*48320*/  STL.64 [R1+0x2cf0], R18 ;  /* 0x002cf01201007387 */ /* 0x004fe80000100a00 */
[----:B---3--:R0:W-:Y:S04]  /*48330*/  STL.64 [R1+0x2ce8], R16 ;  /* 0x002ce81001007387 */ /* 0x0081e80000100a00 */
[----:B0-----:R-:W2:Y:S04]  /*48340*/  LDL.LU R16, [R1+0x4d0] ;  /* 0x0004d00001107983 */ /* 0x001ea80000300800 */
[----:B------:R-:W2:Y:S04]  /*48350*/  LDL.LU R17, [R1+0x4d4] ;  /* 0x0004d40001117983 */ /* 0x000ea80000300800 */
[----:B------:R-:W2:Y:S04]  /*48360*/  LDL.LU R18, [R1+0x4d8] ;  /* 0x0004d80001127983 */ /* 0x000ea80000300800 */
[----:B------:R-:W2:Y:S04]  /*48370*/  LDL.LU R19, [R1+0x4dc] ;  /* 0x0004dc0001137983 */ /* 0x000ea80000300800 */
[----:B----4-:R-:W-:Y:S04]  /*48380*/  STL.64 [R1+0x2cd0], R6 ;  /* 0x002cd00601007387 */ /* 0x010fe80000100a00 */
[----:B------:R0:W-:Y:S04]  /*48390*/  STL.64 [R1+0x2cc8], R4 ;  /* 0x002cc80401007387 */ /* 0x0001e80000100a00 */
[----:B0-----:R-:W3:Y:S04]  /*483a0*/  LDL.LU R4, [R1+0x4b0] ;  /* 0x0004b00001047983 */ /* 0x001ee80000300800 */
[----:B------:R-:W3:Y:S04]  /*483b0*/  LDL.LU R5, [R1+0x4b4] ;  /* 0x0004b40001057983 */ /* 0x000ee80000300800 */
[----:B------:R-:W3:Y:S04]  /*483c0*/  LDL.LU R6, [R1+0x4b8] ;  /* 0x0004b80001067983 */ /* 0x000ee80000300800 */
[----:B------:R-:W3:Y:S04]  /*483d0*/  LDL.LU R7, [R1+0x4bc] ;  /* 0x0004bc0001077983 */ /* 0x000ee80000300800 */
[----:B------:R-:W4:Y:S04]  /*483e0*/  LDL.LU.64 R26, [R1+0x2d10] ;  /* 0x002d1000011a7983 */ /* 0x000f280000300a00 */
[----:B------:R-:W2:Y:S01]  /*483f0*/  LDL.LU.64 R24, [R1+0x2d08] ;  /* 0x002d080001187983 */ /* 0x000ea20000300a00 */
[----:B------:R-:W-:-:S02]  /*48400*/  F2FP.F16.E5M2.UNPACK_B R12, R12 ;  /* 0x0000000cff0c723e */ /* 0x000fc400020004ff */
[----:B------:R-:W-:Y:S02]  /*48410*/  F2FP.F16.E5M2.UNPACK_B R13, R13 ;  /* 0x0000000dff0d723e */ /* 0x000fe400020004ff */
[----:B------:R-:W-:Y:S02]  /*48420*/  F2FP.F16.E5M2.UNPACK_B R14, R14 ;  /* 0x0000000eff0e723e */ /* 0x000fe400020004ff */
[----:B------:R-:W-:Y:S01]  /*48430*/  F2FP.F16.E5M2.UNPACK_B R15, R15 ;  /* 0x0000000fff0f723e */ /* 0x000fe200020004ff */
        /* <DEDUP_REMOVED lines=11> */
[----:B------:R-:W3:Y:S04]  /*484f0*/  LDL.LU.64 R20, [R1+0x2cf8] ;  /* 0x002cf80001147983 */ /* 0x000ee80000300a00 */
[----:B----4-:R-:W-:Y:S04]  /*48500*/  STL.64 [R1+0x2c88], R26 ;  /* 0x002c881a01007387 */ /* 0x010fe80000100a00 */
[----:B------:R0:W-:Y:S04]  /*48510*/  STL.64 [R1+0x2c80], R24 ;  /* 0x002c801801007387 */ /* 0x0001e80000100a00 */
[----:B0-----:R-:W4:Y:S04]  /*48520*/  LDL.LU R24, [R1+0x490] ;  /* 0x0004900001187983 */ /* 0x001f280000300800 */
        /* <DEDUP_REMOVED lines=25> */
[----:B------:R-:W4:Y:S01]  /*486c0*/  LDL.LU.64 R16, [R1+0x2cd8] ;  /* 0x002cd80001107983 */ /* 0x000f220000300a00 */
[----:B---3--:R-:W-:Y:S01]  /*486d0*/  HMMA.16816.F32 R4, R12, R18, R4 ;  /* 0x000000120c04723c */ /* 0x008fe20000001804 */
[----:B----4-:R-:W-:-:S15]  /*486e0*/  IMAD R8, R8, 0x100, R17 ;  /* 0x0000010008087824 */ /* 0x010fde00078e0211 */
[----:B------:R-:W-:-:S07]  /*486f0*/  NOP ;  /* 0x0000000000007918 */ /* 0x000fce0000000000 */
[----:B------:R-:W-:Y:S04]  /*48700*/  STL.64 [R1+0x4c0], R4 ;  /* 0x0004c00401007387 */ /* 0x000fe80000100a00 */
[----:B------:R0:W-:Y:S04]  /*48710*/  STL.64 [R1+0x4c8], R6 ;  /* 0x0004c80601007387 */ /* 0x0001e80000100a00 */
[----:B0-----:R-:W3:Y:S04]  /*48720*/  LDL.LU.64 R6, [R1+0x2cd0] ;  /* 0x002cd00001067983 */ /* 0x001ee80000300a00 */
[----:B------:R-:W3:Y:S04]  /*48730*/  LDL.LU.64 R4, [R1+0x2cc8] ;  /* 0x002cc80001047983 */ /* 0x000ee80000300a00 */
[----:B------:R-:W3:Y:S02]  /*48740*/  LDL.LU R17, [R1+0x2cc0] ;  /* 0x002cc00001117983 */ /* 0x000ee40000300800 */
[----:B---3--:R-:W-:-:S15]  /*48750*/  HMMA.16816.F32 R4, R12, R16, R4 ;  /* 0x000000100c04723c */ /* 0x008fde0000001804 */
[----:B------:R-:W-:-:S08]  /*48760*/  NOP ;  /* 0x0000000000007918 */ /* 0x000fd00000000000 */
[----:B------:R-:W-:Y:S04]  /*48770*/  STL.64 [R1+0x4b0], R4 ;  /* 0x0004b00401007387 */ /* 0x000fe80000100a00 */
[----:B------:R0:W-:Y:S04]  /*48780*/  STL.64 [R1+0x4b8], R6 ;  /* 0x0004b80601007387 */ /* 0x0001e80000100a00 */
[----:B0-----:R-:W2:Y:S04]  /*48790*/  LDL.LU.64 R6, [R1+0x2cb8] ;  /* 0x002cb80001067983 */ /* 0x001ea80000300a00 */
[----:B------:R-:W3:Y:S04]  /*487a0*/  LDL.LU.64 R4, [R1+0x2cb0] ;  /* 0x002cb00001047983 */ /* 0x000ee80000300a00 */
[----:B------:R-:W-:Y:S01]  /*487b0*/  STL [R1+0x2c68], R17 ;  /* 0x002c681101007387 */ /* 0x000fe20000100800 */
        /* <DEDUP_REMOVED lines=14> */
[----:B0-----:R-:W3:Y:S04]  /*488a0*/  LDL.LU R4, [R1+0x470] ;  /* 0x0004700001047983 */ /* 0x001ee80000300800 */
[----:B------:R-:W3:Y:S04]  /*488b0*/  LDL.LU R5, [R1+0x474] ;  /* 0x0004740001057983 */ /* 0x000ee80000300800 */
[----:B------:R-:W3:Y:S04]  /*488c0*/  LDL.LU R6, [R1+0x478] ;  /* 0x0004780001067983 */ /* 0x000ee80000300800 */
[----:B------:R-:W3:Y:S01]  /*488d0*/  LDL.LU R7, [R1+0x47c] ;  /* 0x00047c0001077983 */ /* 0x000ee20000300800 */
[----:B--2---:R-:W-:Y:S03]  /*488e0*/  HMMA.16816.F32 R12, R12, R2, R24 ;  /* 0x000000020c0c723c */ /* 0x004fe60000001818 */
[----:B------:R-:W2:Y:S04]  /*488f0*/  LDL.LU.64 R26, [R1+0x2c88] ;  /* 0x002c8800011a7983 */ /* 0x000ea80000300a00 */
[----:B------:R-:W4:-:S15]  /*48900*/  LDL.LU.64 R24, [R1+0x2c80] ;  /* 0x002c800001187983 */ /* 0x000f1e0000300a00 */
[----:B------:R-:W-:-:S01]  /*48910*/  NOP ;  /* 0x0000000000007918 */ /* 0x000fc20000000000 */
[----:B------:R0:W-:Y:S04]  /*48920*/  STL.64 [R1+0x490], R12 ;  /* 0x0004900c01007387 */ /* 0x0001e80000100a00 */
[----:B------:R1:W-:Y:S04]  /*48930*/  STL.64 [R1+0x498], R14 ;  /* 0x0004980e01007387 */ /* 0x0003e80000100a00 */
[----:B0-----:R-:W3:Y:S04]  /*48940*/  LDL.LU R12, [R1+0x480] ;  /* 0x00048000010c7983 */ /* 0x001ee80000300800 */
[----:B------:R-:W3:Y:S04]  /*48950*/  LDL.LU R13, [R1+0x484] ;  /* 0x00048400010d7983 */ /* 0x000ee80000300800 */
[----:B-1----:R-:W3:Y:S04]  /*48960*/  LDL.LU R14, [R1+0x488] ;  /* 0x00048800010e7983 */ /* 0x002ee80000300800 */
[----:B------:R-:W3:Y:S01]  /*48970*/  LDL.LU R15, [R1+0x48c] ;  /* 0x00048c00010f7983 */ /* 0x000ee20000300800 */
[----:B------:R-:W-:-:S02]  /*48980*/  IMAD R9, R10, 0x100, R9 ;  /* 0x000001000a097824 */ /* 0x000fc400078e0209 */
[----:B------:R-:W-:Y:S02]  /*48990*/  IMAD R10, R0, 0x100, R11 ;  /* 0x00000100000a7824 */ /* 0x000fe400078e020b */
[----:B------:R-:W-:Y:S01]  /*489a0*/  IMAD R11, R28, 0x100, R29 ;  /* 0x000001001c0b7824 */ /* 0x000fe200078e021d */
[----:B------:R-:W-:Y:S02]  /*489b0*/  F2FP.F16.E5M2.UNPACK_B R8, R8 ;  /* 0x00000008ff08723e */ /* 0x000fe400020004ff */
[----:B------:R-:W-:Y:S02]  /*489c0*/  F2FP.F16.E5M2.UNPACK_B R9, R9 ;  /* 0x00000009ff09723e */ /* 0x000fe400020004ff */
[----:B------:R-:W-:Y:S02]  /*489d0*/  F2FP.F16.E5M2.UNPACK_B R10, R10 ;  /* 0x0000000aff0a723e */ /* 0x000fe400020004ff */
[----:B------:R-:W-:Y:S01]  /*489e0*/  F2FP.F16.E5M2.UNPACK_B R11, R11 ;  /* 0x0000000bff0b723e */ /* 0x000fe200020004ff */
[----:B--2---:R-:W-:Y:S04]  /*489f0*/  STL.64 [R1+0x2c30], R26 ;  /* 0x002c301a01007387 */ /* 0x004fe80000100a00 */
[----:B----4-:R0:W-:Y:S02]  /*48a00*/  STL.64 [R1+0x2c28], R24 ;  /* 0x002c281801007387 */ /* 0x0101e40000100a00 */
[----:B---3--:R-:W-:-:S15]  /*48a10*/  HMMA.16816.F32 R12, R8, R24, R12 ;  /* 0x00000018080c723c */ /* 0x008fde000000180c */
[----:B------:R-:W-:-:S08]  /*48a20*/  NOP ;  /* 0x0000000000007918 */ /* 0x000fd00000000000 */
[----:B------:R-:W-:Y:S04]  /*48a30*/  STL.64 [R1+0x760], R12 ;  /* 0x0007600c01007387 */ /* 0x000fe80000100a00 */
[----:B------:R-:W-:Y:S04]  /*48a40*/  STL.64 [R1+0x768], R14 ;  /* 0x0007680e01007387 */ /* 0x000fe80000100a00 */
        /* <DEDUP_REMOVED lines=13> */
[----:B------:R0:W-:Y:S04]  /*48b20*/  STL.64 [R1+0x480], R4 ;  /* 0x0004800401007387 */ /* 0x0001e80000100a00 */
[----:B------:R1:W-:Y:S04]  /*48b30*/  STL.64 [R1+0x488], R6 ;  /* 0x0004880601007387 */ /* 0x0003e80000100a00 */
[----:B------:R-:W4:Y:S04]  /*48b40*/  LDL.LU R13, [R1+0x2558] ;  /* 0x00255800010d7983 */ /* 0x000f280000300800 */
[----:B------:R-:W4:Y:S04]  /*48b50*/  LDL.LU R14, [R1+0x2554] ;  /* 0x00255400010e7983 */ /* 0x000f280000300800 */
        /* <DEDUP_REMOVED lines=10> */
[----:B------:R-:W-:Y:S04]  /*48c00*/  STL.64 [R1+0x2c20], R22 ;  /* 0x002c201601007387 */ /* 0x000fe80000100a00 */
[----:B------:R2:W-:Y:S02]  /*48c10*/  STL.64 [R1+0x2c18], R20 ;  /* 0x002c181401007387 */ /* 0x0005e40000100a00 */
[----:B--2---:R-:W-:Y:S02]  /*48c20*/  HMMA.16816.F32 R20, R8, R18, R24 ;  /* 0x000000120814723c */ /* 0x004fe40000001818 */
[----:B------:R-:W2:-:S15]  /*48c30*/  LDL.LU R24, [R1+0x430] ;  /* 0x0004300001187983 */ /* 0x000e9e0000300800 */
[----:B------:R-:W-:-:S06]  /*48c40*/  NOP ;  /* 0x0000000000007918 */ /* 0x000fcc0000000000 */
[----:B------:R-:W-:Y:S04]  /*48c50*/  STL.64 [R1+0x460], R20 ;  /* 0x0004601401007387 */ /* 0x000fe80000100a00 */
[----:B------:R-:W-:Y:S04]  /*48c60*/  STL.64 [R1+0x468], R22 ;  /* 0x0004681601007387 */ /* 0x000fe80000100a00 */
[----:B------:R-:W2:Y:S04]  /*48c70*/  LDL.LU R25, [R1+0x434] ;  /* 0x0004340001197983 */ /* 0x000ea80000300800 */
[----:B------:R-:W3:Y:S04]  /*48c80*/  LDL.LU R26, [R1+0x438] ;  /* 0x00043800011a7983 */ /* 0x000ee80000300800 */
[----:B------:R-:W3:Y:S04]  /*48c90*/  LDL.LU R27, [R1+0x43c] ;  /* 0x00043c00011b7983 */ /* 0x000ee80000300800 */
[----:B------:R-:W4:Y:S04]  /*48ca0*/  LDL.LU R15, [R1+0x2560] ;  /* 0x00256000010f7983 */ /* 0x000f280000300800 */
[----:B------:R-:W4:Y:S04]  /*48cb0*/  LDL.LU R0, [R1+0x255c] ;  /* 0x00255c0001007983 */ /* 0x000f280000300800 */
[----:B------:R-:W4:Y:S04]  /*48cc0*/  LDL.LU R29, [R1+0x2568] ;  /* 0x00256800011d7983 */ /* 0x000f280000300800 */
[----:B------:R-:W4:Y:S04]  /*48cd0*/  LDL.LU R28, [R1+0x2564] ;  /* 0x00256400011c7983 */ /* 0x000f280000300800 */
[----:B---3--:R-:W-:Y:S04]  /*48ce0*/  STL.64 [R1+0x2c40], R26 ;  /* 0x002c401a01007387 */ /* 0x008fe80000100a00 */
[----:B--2---:R0:W-:Y:S04]  /*48cf0*/  STL.64 [R1+0x2c38], R24 ;  /* 0x002c381801007387 */ /* 0x0041e80000100a00 */
[----:B0-----:R-:W2:Y:S04]  /*48d00*/  LDL.LU R24, [R1+0x740] ;  /* 0x0007400001187983 */ /* 0x001ea80000300800 */
[----:B------:R-:W2:Y:S04]  /*48d10*/  LDL.LU R25, [R1+0x744] ;  /* 0x0007440001197983 */ /* 0x000ea80000300800 */
[----:B------:R-:W3:Y:S04]  /*48d20*/  LDL.LU R26, [R1+0x748] ;  /* 0x00074800011a7983 */ /* 0x000ee80000300800 */
[----:B------:R-:W3:Y:S01]  /*48d30*/  LDL.LU R27, [R1+0x74c] ;  /* 0x00074c00011b7983 */ /* 0x000ee20000300800 */
[----:B------:R-:W-:-:S03]  /*48d40*/  IMAD R12, R12, 0x100, R17 ;  /* 0x000001000c0c7824 */ /* 0x000fc600078e0211 */
        /* <DEDUP_REMOVED lines=10> */
[----:B------:R-:W4:Y:S02]  /*48df0*/  LDL.LU R17, [R1+0x2c68] ;  /* 0x002c680001117983 */ /* 0x000f240000300800 */
        /* <DEDUP_REMOVED lines=8> */
[----:B0-----:R-:W3:Y:S04]  /*48e80*/  LDL.LU R16, [R1+0x400] ;  /* 0x0004000001107983 */ /* 0x001ee80000300800 */
[----:B------:R-:W3:Y:S04]  /*48e90*/  LDL.LU R17, [R1+0x404] ;  /* 0x0004040001117983 */ /* 0x000ee80000300800 */
[----:B------:R-:W4:Y:S04]  /*48ea0*/  LDL.LU R18, [R1+0x408] ;  /* 0x0004080001127983 */ /* 0x000f280000300800 */
        /* <DEDUP_REMOVED lines=27> */
[----:B------:R-:W3:Y:S04]  /*49060*/  LDL.LU.64 R26, [R1+0x2c30] ;  /* 0x002c3000011a7983 */ /* 0x000ee80000300a00 */
[----:B------:R-:W2:Y:S01]  /*49070*/  LDL.LU.64 R24, [R1+0x2c28] ;  /* 0x002c280001187983 */ /* 0x000ea20000300a00 */
[----:B------:R-:W-:-:S02]  /*49080*/  F2FP.F16.E5M2.UNPACK_B R13, R13 ;  /* 0x0000000dff0d723e */ /* 0x000fc400020004ff */
[----:B------:R-:W-:Y:S02]  /*49090*/  F2FP.F16.E5M2.UNPACK_B R14, R14 ;  /* 0x0000000eff0e723e */ /* 0x000fe400020004ff */
[----:B------:R-:W-:-:S13]  /*490a0*/  F2FP.F16.E5M2.UNPACK_B R15, R15 ;  /* 0x0000000fff0f723e */ /* 0x000fda00020004ff */
        /* <DEDUP_REMOVED lines=405> */
[----:B------:R-:W3:Y:S01]  /*4aa00*/  LDL.LU.64 R24, [R1+0x2a60] ;  /* 0x002a600001187983 */ /* 0x000ee20000300a00 */
[----:B------:R-:W-:-:S02]  /*4aa10*/  IMAD R13, R14, 0x100, R13 ;  /* 0x000001000e0d7824 */ /* 0x000fc400078e020d */
[----:B------:R-:W-:Y:S02]  /*4aa20*/  IMAD R14, R0, 0x100, R15 ;  /* 0x00000100000e7824 */ /* 0x000fe400078e020f */
[----:B------:R-:W-:Y:S01]  /*4aa30*/  IMAD R15, R28, 0x100, R29 ;  /* 0x000001001c0f7824 */ /* 0x000fe200078e021d */
[----:B------:R-:W-:Y:S02]  /*4aa40*/  F2FP.F16.E5M2.UNPACK_B R12, R12 ;  /* 0x0000000cff0c723e */ /* 0x000fe400020004ff */
[----:B------:R-:W-:Y:S02]  /*4aa50*/  F2FP.F16.E5M2.UNPACK_B R13, R13 ;  /* 0x0000000dff0d723e */ /* 0x000fe400020004ff */
[----:B------:R-:W-:Y:S02]  /*4aa60*/  F2FP.F16.E5M2.UNPACK_B R14, R14 ;  /* 0x0000000eff0e723e */ /* 0x000fe400020004ff */
[----:B------:R-:W-:-:S04]  /*4aa70*/  F2FP.F16.E5M2.UNPACK_B R15, R15 ;  /* 0x0000000fff0f723e */ /* 0x000fc800020004ff */
[----:B------:R-:W-:Y:S04]  /*4aa80*/  STL.64 [R1+0x2b0], R8 ;  /* 0x0002b00801007387 */ /* 0x000fe80000100a00 */
[----:B------:R3:W-:Y:S02]  /*4aa90*/  STL.64 [R1+0x2b8], R10 ;  /* 0x0002b80a01007387 */ /* 0x0007e40000100a00 */
[----:B---3--:R-:W-:Y:S02]  /*4aaa0*/  HMMA.16816.F32 R8, R12, R24, R4 ;  /* 0x000000180c08723c */ /* 0x008fe40000001804 */
[----:B------:R-:W3:-:S15]  /*4aab0*/  LDL.LU R4, [R1+0x260] ;  /* 0x0002600001047983 */ /* 0x000ede0000300800 */
[----:B------:R-:W-:-:S06]  /*4aac0*/  NOP ;  /* 0x0000000000007918 */ /* 0x000fcc0000000000 */
[----:B------:R-:W-:Y:S04]  /*4aad0*/  STL.64 [R1+0x6c0], R8 ;  /* 0x0006c00801007387 */ /* 0x000fe80000100a00 */
[----:B------:R-:W-:Y:S04]  /*4aae0*/  STL.64 [R1+0x6c8], R10 ;  /* 0x0006c80a01007387 */ /* 0x000fe80000100a00 */
[----:B------:R-:W3:Y:S04]  /*4aaf0*/  LDL.LU R5, [R1+0x264] ;  /* 0x0002640001057983 */ /* 0x000ee80000300800 */
[----:B------:R-:W4:Y:S04]  /*4ab00*/  LDL.LU R6, [R1+0x268] ;  /* 0x0002680001067983 */ /* 0x000f280000300800 */
[----:B------:R-:W4:Y:S04]  /*4ab10*/  LDL.LU R7, [R1+0x26c] ;  /* 0x00026c0001077983 */ /* 0x000f280000300800 */
        /* <DEDUP_REMOVED lines=26> */
[----:B--2---:R-:W-:Y:S04]  /*4acc0*/  STL.64 [R1+0x29f0], R26 ;  /* 0x0029f01a01007387 */ /* 0x004fe80000100a00 */
        /* <DEDUP_REMOVED lines=29> */
[----:B------:R0:W-:Y:S01]  /*4aea0*/  STL.64 [R1+0x29d8], R20 ;  /* 0x0029d81401007387 */ /* 0x0001e20000100a00 */
[----:B----4-:R-:W-:-:S03]  /*4aeb0*/  IMAD R8, R8, 0x100, R17 ;  /* 0x0000010008087824 */ /* 0x010fc600078e0211 */
        /* <DEDUP_REMOVED lines=17> */
[----:B------:R-:W-:Y:S04]  /*4afd0*/  STL [R1+0x29c4], R16 ;  /* 0x0029c41001007387 */ /* 0x000fe80000100800 */
[----:B------:R-:W-:Y:S01]  /*4afe0*/  STL [R1+0x29c0], R17 ;  /* 0x0029c01101007387 */ /* 0x000fe20000100800 */
[----:B--2---:R-:W-:-:S15]  /*4aff0*/  HMMA.16816.F32 R24, R12, R6, R24 ;  /* 0x000000060c18723c */ /* 0x004fde0000001818 */
        /* <DEDUP_REMOVED lines=10> */
[----:B0-----:R-:W2:Y:S04]  /*4b0a0*/  LDL.LU.64 R26, [R1+0x2a00] ;  /* 0x002a0000011a7983 */ /* 0x001ea80000300a00 */
[----:B------:R-:W2:Y:S01]  /*4b0b0*/  LDL.LU.64 R24, [R1+0x29f8] ;  /* 0x0029f80001187983 */ /* 0x000ea20000300a00 */
[----:B------:R-:W-:-:S02]  /*4b0c0*/  IMAD R9, R10, 0x100, R9 ;  /* 0x000001000a097824 */ /* 0x000fc400078e0209 */
[----:B------:R-:W-:Y:S02]  /*4b0d0*/  IMAD R10, R0, 0x100, R11 ;  /* 0x00000100000a7824 */ /* 0x000fe400078e020b */
[----:B------:R-:W-:Y:S02]  /*4b0e0*/  IMAD R11, R28, 0x100, R29 ;  /* 0x000001001c0b7824 */ /* 0x000fe400078e021d */
[----:B------:R-:W3:Y:S04]  /*4b0f0*/  LDL.LU R29, [R1+0x2638] ;  /* 0x00263800011d7983 */ /* 0x000ee80000300800 */
[----:B------:R-:W3:Y:S01]  /*4b100*/  LDL.LU R28, [R1+0x2634] ;  /* 0x00263400011c7983 */ /* 0x000ee20000300800 */
[----:B--2---:R-:W-:Y:S03]  /*4b110*/  HMMA.16816.F32 R12, R12, R2, R24 ;  /* 0x000000020c0c723c */ /* 0x004fe60000001818 */
[----:B------:R-:W2:Y:S04]  /*4b120*/  LDL.LU.64 R26, [R1+0x29f0] ;  /* 0x0029f000011a7983 */ /* 0x000ea80000300a00 */
[----:B------:R-:W4:Y:S01]  /*4b130*/  LDL.LU.64 R24, [R1+0x29e8] ;  /* 0x0029e80001187983 */ /* 0x000f220000300a00 */
[----:B------:R-:W-:-:S02]  /*4b140*/  F2FP.F16.E5M2.UNPACK_B R8, R8 ;  /* 0x00000008ff08723e */ /* 0x000fc400020004ff */
[----:B------:R-:W-:Y:S02]  /*4b150*/  F2FP.F16.E5M2.UNPACK_B R9, R9 ;  /* 0x00000009ff09723e */ /* 0x000fe400020004ff */
[----:B------:R-:W-:Y:S02]  /*4b160*/  F2FP.F16.E5M2.UNPACK_B R10, R10 ;  /* 0x0000000aff0a723e */ /* 0x000fe400020004ff */
[----:B------:R-:W-:-:S09]  /*4b170*/  F2FP.F16.E5M2.UNPACK_B R11, R11 ;  /* 0x0000000bff0b723e */ /* 0x000fd200020004ff */
        /* <DEDUP_REMOVED lines=10> */
[----:B0-----:R-:W4:Y:S04]  /*4b220*/  LDL.LU.64 R22, [R1+0x29e0] ;  /* 0x0029e00001167983 */ /* 0x001f280000300a00 */
[----:B------:R-:W3:Y:S04]  /*4b230*/  LDL.LU.64 R20, [R1+0x29d8] ;  /* 0x0029d80001147983 */ /* 0x000ee80000300a00 */
[----:B--2---:R-:W-:Y:S04]  /*4b240*/  STL.64 [R1+0x2980], R26 ;  /* 0x0029801a01007387 */ /* 0x004fe80000100a00 */
[----:B------:R0:W-:Y:S04]  /*4b250*/  STL.64 [R1+0x2978], R24 ;  /* 0x0029781801007387 */ /* 0x0001e80000100a00 */
[----:B0-----:R-:W4:Y:S04]  /*4b260*/  LDL.LU R24, [R1+0x230] ;  /* 0x0002300001187983 */ /* 0x001f280000300800 */
[----:B------:R-:W4:Y:S04]  /*4b270*/  LDL.LU R25, [R1+0x234] ;  /* 0x0002340001197983 */ /* 0x000f280000300800 */
[----:B------:R-:W4:Y:S04]  /*4b280*/  LDL.LU R26, [R1+0x238] ;  /* 0x00023800011a7983 */ /* 0x000f280000300800 */
[----:B------:R-:W4:Y:S01]  /*4b290*/  LDL.LU R27, [R1+0x23c] ;  /* 0x00023c00011b7983 */ /* 0x000f220000300800 */
[C---:B---3--:R-:W-:Y:S06]  /*4b2a0*/  HMMA.16816.F32 R12, R8.reuse, R20, R12 ;  /* 0x00000014080c723c */ /* 0x048fec000000180c */
[----:B----4-:R-:W-:-:S15]  /*4b2b0*/  HMMA.16816.F32 R24, R8, R22, R24 ;  /* 0x000000160818723c */ /* 0x010fde0000001818 */
[----:B------:R-:W-:-:S08]  /*4b2c0*/  NOP ;  /* 0x0000000000007918 */ /* 0x000fd00000000000 */
[----:B------:R0:W-:Y:S04]  /*4b2d0*/  STL.64 [R1+0x240], R24 ;  /* 0x0002401801007387 */ /* 0x0001e80000100a00 */
[----:B------:R1:W-:Y:S04]  /*4b2e0*/  STL.64 [R1+0x248], R26 ;  /* 0x0002481a01007387 */ /* 0x0003e80000100a00 */
[----:B0-----:R-:W2:Y:S04]  /*4b2f0*/  LDL.LU R24, [R1+0x1f0] ;  /* 0x0001f00001187983 */ /* 0x001ea80000300800 */
[----:B------:R0:W-:Y:S04]  /*4b300*/  STL.64 [R1+0x230], R12 ;  /* 0x0002300c01007387 */ /* 0x0001e80000100a00 */
[----:B------:R-:W-:Y:S04]  /*4b310*/  STL.64 [R1+0x238], R14 ;  /* 0x0002380e01007387 */ /* 0x000fe80000100a00 */
[----:B------:R-:W2:Y:S04]  /*4b320*/  LDL.LU R25, [R1+0x1f4] ;  /* 0x0001f40001197983 */ /* 0x000ea80000300800 */
[----:B-1----:R-:W3:Y:S04]  /*4b330*/  LDL.LU R26, [R1+0x1f8] ;  /* 0x0001f800011a7983 */ /* 0x002ee80000300800 */
[----:B------:R-:W3:Y:S04]  /*4b340*/  LDL.LU R27, [R1+0x1fc] ;  /* 0x0001fc00011b7983 */ /* 0x000ee80000300800 */
[----:B------:R-:W4:Y:S04]  /*4b350*/  LDL.LU R16, [R1+0x2610] ;  /* 0x0026100001107983 */ /* 0x000f280000300800 */
[----:B0-----:R-:W4:Y:S04]  /*4b360*/  LDL.LU R12, [R1+0x260c] ;  /* 0x00260c00010c7983 */ /* 0x001f280000300800 */
[----:B------:R-:W4:Y:S04]  /*4b370*/  LDL.LU R17, [R1+0x2618] ;  /* 0x0026180001117983 */ /* 0x000f280000300800 */
[----:B------:R-:W4:Y:S04]  /*4b380*/  LDL.LU R13, [R1+0x2614] ;  /* 0x00261400010d7983 */ /* 0x000f280000300800 */
[----:B------:R-:W2:Y:S04]  /*4b390*/  LDL.LU R7, [R1+0x2620] ;  /* 0x0026200001077983 */ /* 0x000ea80000300800 */
        /* <DEDUP_REMOVED lines=15> */
[----:B------:R-:W-:Y:S04]  /*4b490*/  STL.64 [R1+0x2990], R26 ;  /* 0x0029901a01007387 */ /* 0x000fe80000100a00 */
[----:B------:R0:W-:Y:S04]  /*4b4a0*/  STL.64 [R1+0x2988], R24 ;  /* 0x0029881801007387 */ /* 0x0001e80000100a00 */
[----:B0-----:R-:W3:Y:S04]  /*4b4b0*/  LDL.LU R24, [R1+0x680] ;  /* 0x0006800001187983 */ /* 0x001ee80000300800 */
[----:B------:R-:W3:Y:S04]  /*4b4c0*/  LDL.LU R25, [R1+0x684] ;  /* 0x0006840001197983 */ /* 0x000ee80000300800 */
[----:B------:R-:W3:Y:S04]  /*4b4d0*/  LDL.LU R26, [R1+0x688] ;  /* 0x00068800011a7983 */ /* 0x000ee80000300800 */
[----:B------:R-:W3:Y:S01]  /*4b4e0*/  LDL.LU R27, [R1+0x68c] ;  /* 0x00068c00011b7983 */ /* 0x000ee20000300800 */
[----:B----4-:R-:W-:-:S02]  /*4b4f0*/  IMAD R12, R12, 0x100, R16 ;  /* 0x000001000c0c7824 */ /* 0x010fc400078e0210 */
[----:B------:R-:W-:Y:S01]  /*4b500*/  IMAD R13, R13, 0x100, R17 ;  /* 0x000001000d0d7824 */ /* 0x000fe200078e0211 */
[C---:B--2---:R-:W-:Y:S01]  /*4b510*/  HMMA.16816.F32 R4, R8.reuse, R18, R4 ;  /* 0x000000120804723c */ /* 0x044fe20000001804 */
[----:B---3--:R-:W-:Y:S04]  /*4b520*/  STL.64 [R1+0x29a0], R26 ;  /* 0x0029a01a01007387 */ /* 0x008fe80000100a00 */
[----:B------:R0:W-:Y:S04]  /*4b530*/  STL.64 [R1+0x2998], R24 ;  /* 0x0029981801007387 */ /* 0x0001e80000100a00 */
        /* <DEDUP_REMOVED lines=13> */
[----:B------:R-:W4:Y:S04]  /*4b610*/  LDL.LU.64 R4, [R1+0x29c8] ;  /* 0x0029c80001047983 */ /* 0x000f280000300a00 */
[----:B------:R-:W4:Y:S04]  /*4b620*/  LDL.LU R16, [R1+0x29c4] ;  /* 0x0029c40001107983 */ /* 0x000f280000300800 */
[----:B------:R-:W4:Y:S02]  /*4b630*/  LDL.LU R17, [R1+0x29c0] ;  /* 0x0029c00001117983 */ /* 0x000f240000300800 */
        /* <DEDUP_REMOVED lines=8> */
[----:B0-----:R-:W2:Y:S04]  /*4b6c0*/  LDL.LU R16, [R1+0x1c0] ;  /* 0x0001c00001107983 */ /* 0x001ea80000300800 */
[----:B------:R-:W2:Y:S04]  /*4b6d0*/  LDL.LU R17, [R1+0x1c4] ;  /* 0x0001c40001117983 */ /* 0x000ea80000300800 */
[----:B------:R-:W3:Y:S04]  /*4b6e0*/  LDL.LU R18, [R1+0x1c8] ;  /* 0x0001c80001127983 */ /* 0x000ee80000300800 */
[----:B------:R-:W3:Y:S01]  /*4b6f0*/  LDL.LU R19, [R1+0x1cc] ;  /* 0x0001cc0001137983 */ /* 0x000ee20000300800 */
[----:B----4-:R-:W-:-:S03]  /*4b700*/  IMAD R14, R14, 0x100, R7 ;  /* 0x000001000e0e7824 */ /* 0x010fc600078e0207 */
[----:B---3--:R-:W-:Y:S04]  /*4b710*/  STL.64 [R1+0x2960], R18 ;  /* 0x0029601201007387 */ /* 0x008fe80000100a00 */
[----:B--2---:R0:W-:Y:S04]  /*4b720*/  STL.64 [R1+0x2958], R16 ;  /* 0x0029581001007387 */ /* 0x0041e80000100a00 */
[----:B0-----:R-:W2:Y:S04]  /*4b730*/  LDL.LU R16, [R1+0x1d0] ;  /* 0x0001d00001107983 */ /* 0x001ea80000300800 */
[----:B------:R-:W2:Y:S04]  /*4b740*/  LDL.LU R17, [R1+0x1d4] ;  /* 0x0001d40001117983 */ /* 0x000ea80000300800 */
[----:B------:R-:W2:Y:S04]  /*4b750*/  LDL.LU R18, [R1+0x1d8] ;  /* 0x0001d80001127983 */ /* 0x000ea80000300800 */
[----:B------:R-:W2:Y:S04]  /*4b760*/  LDL.LU R19, [R1+0x1dc] ;  /* 0x0001dc0001137983 */ /* 0x000ea80000300800 */
[----:B------:R-:W3:Y:S01]  /*4b770*/  LDL.LU R7, [R1+0x29ac] ;  /* 0x0029ac0001077983 */ /* 0x000ee20000300800 */
[----:B------:R-:W-:-:S03]  /*4b780*/  IMAD R15, R15, 0x100, R0 ;  /* 0x000001000f0f7824 */ /* 0x000fc600078e0200 */
[----:B------:R-:W4:Y:S01]  /*4b790*/  LDL.LU R0, [R1+0x29a8] ;  /* 0x0029a80001007983 */ /* 0x000f220000300800 */
        /* <DEDUP_REMOVED lines=53> */
[----:B------:R-:W2:Y:S01]  /*4baf0*/  LDL.LU R23, [R1+0x1bc] ;  /* 0x0001bc0001177983 */ /* 0x000ea20000300800 */
        /* <DEDUP_REMOVED lines=40> */
[----:B------:R-:W-:-:S02]  /*4bd80*/  IMAD R10, R10, 0x100, R28 ;  /* 0x000001000a0a7824 */ /* 0x000fc400078e021c */
[----:B---3--:R-:W-:Y:S01]  /*4bd90*/  IMAD R11, R11, 0x100, R29 ;  /* 0x000001000b0b7824 */ /* 0x008fe200078e021d */
[C---:B--2---:R-:W-:Y:S01]  /*4bda0*/  HMMA.16816.F32 R24, R12.reuse, R6, R24 ;  /* 0x000000060c18723c */ /* 0x044fe20000001818 */
[----:B----4-:R-:W-:Y:S04]  /*4bdb0*/  STL.64 [R1+0x28f8], R18 ;  /* 0x0028f81201007387 */ /* 0x010fe80000100a00 */
[----:B------:R0:W-:Y:S04]  /*4bdc0*/  STL.64 [R1+0x28f0], R16 ;  /* 0x0028f01001007387 */ /* 0x0001e80000100a00 */
        /* <DEDUP_REMOVED lines=31> */
[----:B0-----:R-:W2:Y:S04]  /*4bfc0*/  LDL.LU R12, [R1+0x2650] ;  /* 0x00265000010c7983 */ /* 0x001ea80000300800 */
[----:B------:R-:W2:Y:S04]  /*4bfd0*/  LDL.LU R13, [R1+0x264c] ;  /* 0x00264c00010d7983 */ /* 0x000ea80000300800 */
[----:B-1----:R-:W2:Y:S04]  /*4bfe0*/  LDL.LU R14, [R1+0x2658] ;  /* 0x00265800010e7983 */ /* 0x002ea80000300800 */
[----:B------:R-:W2:Y:S01]  /*4bff0*/  LDL.LU R15, [R1+0x2654] ;  /* 0x00265400010f7983 */ /* 0x000ea20000300800 */
[----:B----4-:R-:W-:-:S15]  /*4c000*/  HMMA.16816.F32 R20, R8, R24, R20 ;  /* 0x000000180814723c */ /* 0x010fde0000001814 */
[----:B------:R-:W-:-:S08]  /*4c010*/  NOP ;  /* 0x0000000000007918 */ /* 0x000fd00000000000 */
[----:B------:R-:W-:Y:S04]  /*4c020*/  STL.64 [R1+0x660], R20 ;  /* 0x0006601401007387 */ /* 0x000fe80000100a00 */
[----:B------:R0:W-:Y:S04]  /*4c030*/  STL.64 [R1+0x668], R22 ;  /* 0x0006681601007387 */ /* 0x0001e80000100a00 */
[----:B0-----:R-:W4:Y:S04]  /*4c040*/  LDL.LU.64 R22, [R1+0x2908] ;  /* 0x0029080001167983 */ /* 0x001f280000300a00 */
[----:B------:R-:W3:Y:S01]  /*4c050*/  LDL.LU.64 R20, [R1+0x2900] ;  /* 0x0029000001147983 */ /* 0x000ee20000300a00 */
[----:B----4-:R-:W-:-:S15]  /*4c060*/  HMMA.16816.F32 R16, R8, R22, R16 ;  /* 0x000000160810723c */ /* 0x010fde0000001810 */
        /* <DEDUP_REMOVED lines=17> */
[C---:B---3--:R-:W-:Y:S06]  /*4c180*/  HMMA.16816.F32 R4, R8.reuse, R18, R4 ;  /* 0x000000120804723c */ /* 0x048fec0000001804 */
[----:B----4-:R-:W-:-:S15]  /*4c190*/  HMMA.16816.F32 R20, R8, R16, R20 ;  /* 0x000000100814723c */ /* 0x010fde0000001814 */
[----:B------:R-:W-:-:S02]  /*4c1a0*/  NOP ;  /* 0x0000000000007918 */ /* 0x000fc40000000000 */
[----:B------:R-:W-:Y:S04]  /*4c1b0*/  STL.64 [R1+0x160], R4 ;  /* 0x0001600401007387 */ /* 0x000fe80000100a00 */
[----:B------:R0:W-:Y:S04]  /*4c1c0*/  STL.64 [R1+0x168], R6 ;  /* 0x0001680601007387 */ /* 0x0001e80000100a00 */
[----:B0-----:R-:W3:Y:S04]  /*4c1d0*/  LDL.LU.64 R6, [R1+0x28d8] ;  /* 0x0028d80001067983 */ /* 0x001ee80000300a00 */
[----:B------:R-:W4:Y:S04]  /*4c1e0*/  LDL.LU.64 R4, [R1+0x28d0] ;  /* 0x0028d00001047983 */ /* 0x000f280000300a00 */
[----:B------:R0:W-:Y:S04]  /*4c1f0*/  STL.64 [R1+0x150], R20 ;  /* 0x0001501401007387 */ /* 0x0001e80000100a00 */
[----:B------:R1:W-:Y:S04]  /*4c200*/  STL.64 [R1+0x158], R22 ;  /* 0x0001581601007387 */ /* 0x0003e80000100a00 */
[----:B0-----:R-:W3:Y:S01]  /*4c210*/  LDL.LU R20, [R1+0x120] ;  /* 0x0001200001147983 */ /* 0x001ee20000300800 */
[----:B-1----:R-:W-:-:S02]  /*4c220*/  IMAD.MOV.U32 R22, RZ, RZ, R28 ;  /* 0x000000ffff167224 */ /* 0x002fc400078e001c */
[----:B--2---:R-:W-:Y:S02]  /*4c230*/  IMAD.MOV.U32 R23, RZ, RZ, R27 ;  /* 0x000000ffff177224 */ /* 0x004fe400078e001b */
[----:B------:R-:W-:Y:S01]  /*4c240*/  IMAD.MOV.U32 R21, RZ, RZ, R29 ;  /* 0x000000ffff157224 */ /* 0x000fe200078e001d */
[----:B------:R-:W2:Y:S04]  /*4c250*/  LDL.LU R27, [R1+0x2660] ;  /* 0x00266000011b7983 */ /* 0x000ea80000300800 */
[----:B------:R-:W2:Y:S04]  /*4c260*/  LDL.LU R28, [R1+0x265c] ;  /* 0x00265c00011c7983 */ /* 0x000ea80000300800 */
[----:B------:R-:W4:Y:S04]  /*4c270*/  LDL.LU R29, [R1+0x2668] ;  /* 0x00266800011d7983 */ /* 0x000f280000300800 */
[----:B------:R-:W-:Y:S04]  /*4c280*/  STL.64 [R1+0x28a0], R22 ;  /* 0x0028a01601007387 */ /* 0x000fe80000100a00 */
[----:B---3--:R0:W-:Y:S04]  /*4c290*/  STL.64 [R1+0x2898], R20 ;  /* 0x0028981401007387 */ /* 0x0081e80000100a00 */
[----:B0-----:R-:W3:Y:S04]  /*4c2a0*/  LDL.LU R20, [R1+0x130] ;  /* 0x0001300001147983 */ /* 0x001ee80000300800 */
        /* <DEDUP_REMOVED lines=19> */
[----:B------:R-:W4:Y:S01]  /*4c3e0*/  LDL.LU R18, [R1+0x108] ;  /* 0x0001080001127983 */ /* 0x000f220000300800 */
[----:B------:R-:W-:-:S03]  /*4c3f0*/  IMAD.MOV.U32 R19, RZ, RZ, R0 ;  /* 0x000000ffff137224 */ /* 0x000fc600078e0000 */
[----:B------:R-:W3:Y:S01]  /*4c400*/  LDL.LU R0, [R1+0x28c8] ;  /* 0x0028c80001007983 */ /* 0x000ee20000300800 */
[----:B------:R-:W-:Y:S02]  /*4c410*/  IMAD R12, R13, 0x100, R12 ;  /* 0x000001000d0c7824 */ /* 0x000fe400078e020c */
[----:B------:R-:W-:Y:S02]  /*4c420*/  IMAD R13, R15, 0x100, R14 ;  /* 0x000001000f0d7824 */ /* 0x000fe400078e020e */
[----:B------:R-:W-:Y:S01]  /*4c430*/  IMAD R14, R28, 0x100, R27 ;  /* 0x000001001c0e7824 */ /* 0x000fe200078e021b */
[----:B--2---:R-:W-:Y:S01]  /*4c440*/  HMMA.16816.F32 R20, R8, R6, R20 ;  /* 0x000000060814723c */ /* 0x004fe20000001814 */
[----:B----4-:R-:W-:Y:S04]  /*4c450*/  STL.64 [R1+0x2880], R18 ;  /* 0x0028801201007387 */ /* 0x010fe80000100a00 */
[----:B---3--:R0:W-:Y:S04]  /*4c460*/  STL.64 [R1+0x2878], R16 ;  /* 0x0028781001007387 */ /* 0x0081e80000100a00 */
[----:B0-----:R-:W2:Y:S04]  /*4c470*/  LDL.LU R16, [R1+0x110] ;  /* 0x0001100001107983 */ /* 0x001ea80000300800 */
[----:B------:R-:W2:Y:S04]  /*4c480*/  LDL.LU R17, [R1+0x114] ;  /* 0x0001140001117983 */ /* 0x000ea80000300800 */
[----:B------:R-:W2:Y:S04]  /*4c490*/  LDL.LU R18, [R1+0x118] ;  /* 0x0001180001127983 */ /* 0x000ea80000300800 */
[----:B------:R-:W2:Y:S04]  /*4c4a0*/  LDL.LU R19, [R1+0x11c] ;  /* 0x00011c0001137983 */ /* 0x000ea80000300800 */
[----:B------:R-:W3:Y:S04]  /*4c4b0*/  LDL.LU R27, [R1+0x10e8] ;  /* 0x0010e800011b7983 */ /* 0x000ee80000300800 */
[----:B------:R-:W-:Y:S04]  /*4c4c0*/  STL.64 [R1+0x650], R20 ;  /* 0x0006501401007387 */ /* 0x000fe80000100a00 */
[----:B------:R0:W-:Y:S04]  /*4c4d0*/  STL.64 [R1+0x658], R22 ;  /* 0x0006581601007387 */ /* 0x0001e80000100a00 */
[----:B0-----:R-:W4:Y:S04]  /*4c4e0*/  LDL.LU.64 R22, [R1+0x28c0] ;  /* 0x0028c00001167983 */ /* 0x001f280000300a00 */
[----:B------:R-:W4:Y:S04]  /*4c4f0*/  LDL.LU.64 R20, [R1+0x28b8] ;  /* 0x0028b80001147983 */ /* 0x000f280000300a00 */
[----:B------:R0:W-:Y:S01]  /*4c500*/  STL [R1+0x2864], R6 ;  /* 0x0028640601007387 */ /* 0x0001e20000100800 */
[----:B------:R-:W-:-:S03]  /*4c510*/  IMAD R15, R0, 0x100, R29 ;  /* 0x00000100000f7824 */ /* 0x000fc600078e021d */
[----:B0-----:R-:W2:Y:S04]  /*4c520*/  LDL.LU R6, [R1+0x2674] ;  /* 0x0026740001067983 */ /* 0x001ea80000300800 */
        /* <DEDUP_REMOVED lines=16> */
[----:B------:R-:W4:Y:S04]  /*4c630*/  LDL.LU.64 R22, [R1+0x28a0] ;  /* 0x0028a00001167983 */ /* 0x000f280000300a00 */
[----:B------:R-:W4:-:S15]  /*4c640*/  LDL.LU.64 R20, [R1+0x2898] ;  /* 0x0028980001147983 */ /* 0x000f1e0000300a00 */
[----:B------:R-:W-:-:S03]  /*4c650*/  NOP ;  /* 0x0000000000007918 */ /* 0x000fc60000000000 */
[----:B------:R-:W-:Y:S04]  /*4c660*/  STL.64 [R1+0x130], R8 ;  /* 0x0001300801007387 */ /* 0x000fe80000100a00 */
[----:B------:R0:W-:Y:S04]  /*4c670*/  STL.64 [R1+0x138], R10 ;  /* 0x0001380a01007387 */ /* 0x0001e80000100a00 */
[----:B0-----:R-:W2:Y:S04]  /*4c680*/  LDL.LU R10, [R1+0x2670] ;  /* 0x00267000010a7983 */ /* 0x001ea80000300800 */
[----:B------:R-:W2:Y:S01]  /*4c690*/  LDL.LU R11, [R1+0x266c] ;  /* 0x00266c00010b7983 */ /* 0x000ea20000300800 */
[----:B----4-:R-:W-:-:S15]  /*4c6a0*/  HMMA.16816.F32 R20, R12, R24, R20 ;  /* 0x000000180c14723c */ /* 0x010fde0000001814 */
        /* <DEDUP_REMOVED lines=71> */
[----:B----4-:R-:W-:Y:S04]  /*4cb20*/  STL.64 [R1+0x2818], R18 ;  /* 0x0028181201007387 */ /* 0x010fe80000100a00 */
[----:B------:R0:W-:Y:S04]  /*4cb30*/  STL.64 [R1+0x2810], R16 ;  /* 0x0028101001007387 */ /* 0x0001e80000100a00 */
[----:B0-----:R-:W4:Y:S04]  /*4cb40*/  LDL.LU R16, [R1+0xa0] ;  /* 0x0000a00001107983 */ /* 0x001f280000300800 */
[----:B------:R-:W4:Y:S04]  /*4cb50*/  LDL.LU R17, [R1+0xa4] ;  /* 0x0000a40001117983 */ /* 0x000f280000300800 */
[----:B------:R-:W4:Y:S04]  /*4cb60*/  LDL.LU R18, [R1+0xa8] ;  /* 0x0000a80001127983 */ /* 0x000f280000300800 */
[----:B------:R-:W4:Y:S04]  /*4cb70*/  LDL.LU R19, [R1+0xac] ;  /* 0x0000ac0001137983 */ /* 0x000f280000300800 */
[----:B------:R-:W2:Y:S04]  /*4cb80*/  LDL.LU R6, [R1+0x2864] ;  /* 0x0028640001067983 */ /* 0x000ea80000300800 */
[----:B------:R-:W2:Y:S02]  /*4cb90*/  LDL.LU R7, [R1+0x2860] ;  /* 0x0028600001077983 */ /* 0x000ea40000300800 */
[----:B--2---:R-:W-:-:S15]  /*4cba0*/  HMMA.16816.F32 R24, R12, R6, R24 ;  /* 0x000000060c18723c */ /* 0x004fde0000001818 */
        /* <DEDUP_REMOVED lines=24> */
[----:B------:R-:W3:Y:S04]  /*4cd30*/  LDL.LU.64 R26, [R1+0x2838] ;  /* 0x00283800011a7983 */ /* 0x000ee80000300a00 */
[----:B------:R-:W4:Y:S01]  /*4cd40*/  LDL.LU.64 R24, [R1+0x2830] ;  /* 0x0028300001187983 */ /* 0x000f220000300a00 */
[----:B------:R-:W-:-:S02]  /*4cd50*/  F2FP.F16.E5M2.UNPACK_B R8, R8 ;  /* 0x00000008ff08723e */ /* 0x000fc400020004ff */
[----:B------:R-:W-:Y:S02]  /*4cd60*/  F2FP.F16.E5M2.UNPACK_B R9, R9 ;  /* 0x00000009ff09723e */ /* 0x000fe400020004ff */
[----:B------:R-:W-:Y:S02]  /*4cd70*/  F2FP.F16.E5M2.UNPACK_B R10, R10 ;  /* 0x0000000aff0a723e */ /* 0x000fe400020004ff */
[----:B------:R-:W-:Y:S01]  /*4cd80*/  F2FP.F16.E5M2.UNPACK_B R11, R11 ;  /* 0x0000000bff0b723e */ /* 0x000fe200020004ff */
[----:B------:R0:W-:Y:S04]  /*4cd90*/  STL.64 [R1+0xe0], R12 ;  /* 0x0000e00c01007387 */ /* 0x0001e80000100a00 */
[----:B------:R1:W-:Y:S04]  /*4cda0*/  STL.64 [R1+0xe8], R14 ;  /* 0x0000e80e01007387 */ /* 0x0003e80000100a00 */
[----:B0-----:R-:W2:Y:S04]  /*4cdb0*/  LDL.LU R12, [R1] ;  /* 0x00000000010c7983 */ /* 0x001ea80000300800 */
[----:B------:R-:W2:Y:S04]  /*4cdc0*/  LDL.LU R13, [R1+0x4] ;  /* 0x00000400010d7983 */ /* 0x000ea80000300800 */
[----:B-1----:R-:W2:Y:S04]  /*4cdd0*/  LDL.LU R14, [R1+0x8] ;  /* 0x00000800010e7983 */ /* 0x002ea80000300800 */
[----:B------:R-:W2:Y:S01]  /*4cde0*/  LDL.LU R15, [R1+0xc] ;  /* 0x00000c00010f7983 */ /* 0x000ea20000300800 */
[----:B----4-:R-:W-:Y:S01]  /*4cdf0*/  HMMA.16816.F32 R20, R8, R24, R20 ;  /* 0x000000180814723c */ /* 0x010fe20000001814 */
[----:B---3--:R-:W-:Y:S01]  /*4ce00*/  VIADD R27, R27, 0x1 ;  /* 0x000000011b1b7836 */ /* 0x008fe20000000000 */
[----:B------:R-:W-:-:S02]  /*4ce10*/  IADD3 R28, P4, R28, UR5, RZ ;  /* 0x000000051c1c7c10 */ /* 0x000fc4000ff9e0ff */
[----:B------:R-:W-:Y:S02]  /*4ce20*/  IADD3 R29, P5, R29, UR5, RZ ;  /* 0x000000051d1d7c10 */ /* 0x000fe4000ffbe0ff */
[----:B------:R-:W-:Y:S01]  /*4ce30*/  IADD3 R0, P6, R0, UR5, RZ ;  /* 0x0000000500007c10 */ /* 0x000fe2000ffde0ff */
[----:B------:R-:W0:-:S15]  /*4ce40*/  LDC R25, c[0x0][0x230] ;  /* 0x00008c00ff197b82 */ /* 0x000e1e0000000800 */
[----:B------:R-:W-:-:S01]  /*4ce50*/  NOP ;  /* 0x0000000000007918 */ /* 0x000fc20000000000 */
[----:B------:R-:W-:Y:S04]  /*4ce60*/  STL.64 [R1+0x860], R20 ;  /* 0x0008601401007387 */ /* 0x000fe80000100a00 */
[----:B------:R1:W-:Y:S04]  /*4ce70*/  STL.64 [R1+0x868], R22 ;  /* 0x0008681601007387 */ /* 0x0003e80000100a00 */
[----:B-1----:R-:W3:Y:S04]  /*4ce80*/  LDL.LU.64 R22, [R1+0x2828] ;  /* 0x0028280001167983 */ /* 0x002ee80000300a00 */
[----:B------:R-:W4:Y:S01]  /*4ce90*/  LDL.LU.64 R20, [R1+0x2820] ;  /* 0x0028200001147983 */ /* 0x000f220000300a00 */
[----:B---3--:R-:W-:-:S15]  /*4cea0*/  HMMA.16816.F32 R16, R8, R22, R16 ;  /* 0x000000160810723c */ /* 0x008fde0000001810 */
[----:B------:R-:W-:-:S08]  /*4ceb0*/  NOP ;  /* 0x0000000000007918 */ /* 0x000fd00000000000 */
[----:B------:R-:W-:Y:S04]  /*4cec0*/  STL.64 [R1+0xb0], R16 ;  /* 0x0000b01001007387 */ /* 0x000fe80000100a00 */
[----:B------:R1:W-:Y:S04]  /*4ced0*/  STL.64 [R1+0xb8], R18 ;  /* 0x0000b81201007387 */ /* 0x0003e80000100a00 */
[----:B-1----:R-:W4:Y:S04]  /*4cee0*/  LDL.LU.64 R18, [R1+0x2818] ;  /* 0x0028180001127983 */ /* 0x002f280000300a00 */
[----:B------:R-:W4:Y:S02]  /*4cef0*/  LDL.LU.64 R16, [R1+0x2810] ;  /* 0x0028100001107983 */ /* 0x000f240000300a00 */
[----:B----4-:R-:W-:Y:S02]  /*4cf00*/  HMMA.16816.F32 R20, R8, R20, R16 ;  /* 0x000000140814723c */ /* 0x010fe40000001810 */
[----:B------:R-:W2:Y:S04]  /*4cf10*/  LDL.LU.64 R18, [R1+0x2808] ;  /* 0x0028080001127983 */ /* 0x000ea80000300a00 */
[----:B------:R-:W3:-:S15]  /*4cf20*/  LDL.LU.64 R16, [R1+0x2800] ;  /* 0x0028000001107983 */ /* 0x000ede0000300a00 */
[----:B------:R-:W-:-:S02]  /*4cf30*/  NOP ;  /* 0x0000000000007918 */ /* 0x000fc40000000000 */
[----:B------:R1:W-:Y:S04]  /*4cf40*/  STL.64 [R1+0x80], R20 ;  /* 0x0000801401007387 */ /* 0x0003e80000100a00 */
[----:B------:R4:W-:Y:S04]  /*4cf50*/  STL.64 [R1+0x88], R22 ;  /* 0x0000881601007387 */ /* 0x0009e80000100a00 */
[----:B-1----:R-:W3:Y:S04]  /*4cf60*/  LDL.LU R20, [R1+0x10] ;  /* 0x0000100001147983 */ /* 0x002ee80000300800 */
[----:B------:R-:W3:Y:S04]  /*4cf70*/  LDL.LU R21, [R1+0x14] ;  /* 0x0000140001157983 */ /* 0x000ee80000300800 */
[----:B----4-:R-:W4:Y:S01]  /*4cf80*/  LDL.LU R22, [R1+0x18] ;  /* 0x0000180001167983 */ /* 0x010f220000300800 */
[----:B--2---:R-:W-:-:S15]  /*4cf90*/  HMMA.16816.F32 R4, R8, R18, R4 ;  /* 0x000000120804723c */ /* 0x004fde0000001804 */
[----:B------:R-:W-:-:S08]  /*4cfa0*/  NOP ;  /* 0x0000000000007918 */ /* 0x000fd00000000000 */
[----:B------:R-:W-:Y:S04]  /*4cfb0*/  STL.64 [R1+0x850], R4 ;  /* 0x0008500401007387 */ /* 0x000fe80000100a00 */
[----:B------:R1:W-:Y:S04]  /*4cfc0*/  STL.64 [R1+0x858], R6 ;  /* 0x0008580601007387 */ /* 0x0003e80000100a00 */
[----:B-1----:R-:W3:Y:S04]  /*4cfd0*/  LDL.LU.64 R6, [R1+0x27f8] ;  /* 0x0027f80001067983 */ /* 0x002ee80000300a00 */
[----:B------:R-:W3:Y:S02]  /*4cfe0*/  LDL.LU.64 R4, [R1+0x27f0] ;  /* 0x0027f00001047983 */ /* 0x000ee40000300a00 */
[----:B---3--:R-:W-:Y:S02]  /*4cff0*/  HMMA.16816.F32 R16, R8, R16, R4 ;  /* 0x000000100810723c */ /* 0x008fe40000001804 */
[----:B------:R-:W2:Y:S04]  /*4d000*/  LDL.LU.64 R6, [R1+0x27e8] ;  /* 0x0027e80001067983 */ /* 0x000ea80000300a00 */
[----:B------:R-:W4:-:S15]  /*4d010*/  LDL.LU.64 R4, [R1+0x27e0] ;  /* 0x0027e00001047983 */ /* 0x000f1e0000300a00 */
[----:B------:R-:W-:-:S02]  /*4d020*/  NOP ;  /* 0x0000000000007918 */ /* 0x000fc40000000000 */
[----:B------:R1:W-:Y:S04]  /*4d030*/  STL.64 [R1+0x840], R16 ;  /* 0x0008401001007387 */ /* 0x0003e80000100a00 */
[----:B------:R3:W-:Y:S04]  /*4d040*/  STL.64 [R1+0x848], R18 ;  /* 0x0008481201007387 */ /* 0x0007e80000100a00 */
[----:B-1----:R-:W2:Y:S04]  /*4d050*/  LDL.LU R16, [R1+0x20] ;  /* 0x0000200001107983 */ /* 0x002ea80000300800 */
[----:B------:R-:W2:Y:S04]  /*4d060*/  LDL.LU R17, [R1+0x24] ;  /* 0x0000240001117983 */ /* 0x000ea80000300800 */
[----:B---3--:R-:W2:Y:S04]  /*4d070*/  LDL.LU R18, [R1+0x28] ;  /* 0x0000280001127983 */ /* 0x008ea80000300800 */
[----:B------:R-:W2:Y:S01]  /*4d080*/  LDL.LU R19, [R1+0x2c] ;  /* 0x00002c0001137983 */ /* 0x000ea20000300800 */
[----:B------:R-:W-:Y:S01]  /*4d090*/  IMAD.MOV.U32 R23, RZ, RZ, R26 ;  /* 0x000000ffff177224 */ /* 0x000fe200078e001a */
[C---:B--2---:R-:W-:Y:S06]  /*4d0a0*/  HMMA.16816.F32 R16, R8.reuse, R6, R16 ;  /* 0x000000060810723c */ /* 0x044fec0000001810 */
[----:B----4-:R-:W-:-:S15]  /*4d0b0*/  HMMA.16816.F32 R4, R8, R4, R20 ;  /* 0x000000040804723c */ /* 0x010fde0000001814 */
[----:B------:R-:W-:-:S02]  /*4d0c0*/  NOP ;  /* 0x0000000000007918 */ /* 0x000fc40000000000 */
[----:B------:R-:W-:Y:S04]  /*4d0d0*/  STL.64 [R1+0x820], R16 ;  /* 0x0008201001007387 */ /* 0x000fe80000100a00 */
[----:B------:R-:W-:Y:S04]  /*4d0e0*/  STL.64 [R1+0x828], R18 ;  /* 0x0008281201007387 */ /* 0x000fe80000100a00 */
[----:B------:R-:W-:Y:S04]  /*4d0f0*/  STL.64 [R1+0x810], R4 ;  /* 0x0008100401007387 */ /* 0x000fe80000100a00 */
[----:B------:R1:W-:Y:S02]  /*4d100*/  STL.64 [R1+0x818], R6 ;  /* 0x0008180601007387 */ /* 0x0003e40000100a00 */
[----:B-1----:R-:W-:Y:S02]  /*4d110*/  HMMA.16816.F32 R4, R8, R2, R12 ;  /* 0x000000020804723c */ /* 0x002fe4000000180c */
[----:B------:R-:W-:-:S15]  /*4d120*/  STL [R1+0x10e8], R27 ;  /* 0x0010e81b01007387 */ /* 0x000fde0000100800 */
[----:B------:R-:W-:-:S06]  /*4d130*/  NOP ;  /* 0x0000000000007918 */ /* 0x000fcc0000000000 */
[----:B------:R-:W-:Y:S04]  /*4d140*/  STL.64 [R1+0xa0], R4 ;  /* 0x0000a00401007387 */ /* 0x000fe80000100a00 */
[----:B------:R-:W-:Y:S04]  /*4d150*/  STL.64 [R1+0xa8], R6 ;  /* 0x0000a80601007387 */ /* 0x000fe80000100a00 */
[----:B------:R-:W2:Y:S04]  /*4d160*/  LDL.LU R8, [R1+0xffc] ;  /* 0x000ffc0001087983 */ /* 0x000ea80000300800 */
[----:B------:R-:W-:Y:S04]  /*4d170*/  STL [R1+0xfd4], R28 ;  /* 0x000fd41c01007387 */ /* 0x000fe80000100800 */
[----:B--2---:R1:W-:Y:S04]  /*4d180*/  STL [R1+0x27d4], R8 ;  /* 0x0027d40801007387 */ /* 0x0043e80000100800 */
[----:B------:R-:W-:Y:S04]  /*4d190*/  STL [R1+0xfdc], R29 ;  /* 0x000fdc1d01007387 */ /* 0x000fe80000100800 */
[----:B-1----:R-:W2:Y:S04]  /*4d1a0*/  LDL.LU R8, [R1+0xff4] ;  /* 0x000ff40001087983 */ /* 0x002ea80000300800 */
[----:B------:R-:W-:Y:S01]  /*4d1b0*/  STL [R1+0xfe4], R0 ;  /* 0x000fe40001007387 */ /* 0x000fe20000100800 */
[----:B0-----:R-:W-:-:S05]  /*4d1c0*/  VIADD R25, R25, 0x3f ;  /* 0x0000003f19197836 */ /* 0x001fca0000000000 */
[----:B------:R-:W-:Y:S01]  /*4d1d0*/  SHF.R.S32.HI R26, RZ, 0x1f, R25 ;  /* 0x0000001fff1a7819 */ /* 0x000fe20000011419 */
[----:B--2---:R0:W-:Y:S04]  /*4d1e0*/  STL [R1+0x27d8], R8 ;  /* 0x0027d80801007387 */ /* 0x0041e80000100800 */
        /* <DEDUP_REMOVED lines=13> */
[----:B------:R-:W4:Y:S01]  /*4d2c0*/  LDL.LU R19, [R1+0x1000] ;  /* 0x0010000001137983 */ /* 0x000f220000300800 */
[----:B------:R-:W-:-:S03]  /*4d2d0*/  LEA.HI R26, R26, R25, RZ, 0x6 ;  /* 0x000000191a1a7211 */ /* 0x000fc600078f30ff */
[----:B------:R-:W4:Y:S04]  /*4d2e0*/  LDL.LU R20, [R1+0x21ec] ;  /* 0x0021ec0001147983 */ /* 0x000f280000300800 */
[----:B------:R-:W4:Y:S04]  /*4d2f0*/  LDL.LU R21, [R1+0x1008] ;  /* 0x0010080001157983 */ /* 0x000f280000300800 */
[----:B------:R-:W4:Y:S04]  /*4d300*/  LDL.LU R22, [R1+0x21e4] ;  /* 0x0021e40001167983 */ /* 0x000f280000300800 */
[----:B------:R-:W4:Y:S01]  /*4d310*/  LDL.LU R23, [R1+0x2208] ;  /* 0x0022080001177983 */ /* 0x000f220000300800 */
[----:B------:R-:W-:-:S03]  /*4d320*/  SHF.R.S32.HI R26, RZ, 0x6, R26 ;  /* 0x00000006ff1a7819 */ /* 0x000fc6000001141a */
[----:B------:R-:W4:Y:S04]  /*4d330*/  LDL.LU R24, [R1+0x21dc] ;  /* 0x0021dc0001187983 */ /* 0x000f280000300800 */
[----:B------:R-:W4:Y:S04]  /*4d340*/  LDL.LU R25, [R1+0x2200] ;  /* 0x0022000001197983 */ /* 0x000f280000300800 */
[----:B------:R-:W4:Y:S04]  /*4d350*/  LDL.LU R12, [R1+0x21d4] ;  /* 0x0021d400010c7983 */ /* 0x000f280000300800 */
[----:B------:R-:W4:Y:S04]  /*4d360*/  LDL.LU R13, [R1+0x21f8] ;  /* 0x0021f800010d7983 */ /* 0x000f280000300800 */
[----:B------:R-:W4:Y:S01]  /*4d370*/  LDL.LU R14, [R1+0x21cc] ;  /* 0x0021cc00010e7983 */ /* 0x000f220000300800 */
[----:B------:R-:W-:-:S03]  /*4d380*/  ISETP.NE.U32.AND P0, PT, R27, R26, PT ;  /* 0x0000001a1b00720c */ /* 0x000fc60003f05070 */
[----:B------:R-:W4:Y:S04]  /*4d390*/  LDL.LU R15, [R1+0x21f0] ;  /* 0x0021f000010f7983 */ /* 0x000f280000300800 */
[----:B------:R-:W4:Y:S04]  /*4d3a0*/  LDL.LU R26, [R1+0x21c4] ;  /* 0x0021c400011a7983 */ /* 0x000f280000300800 */
[----:B------:R-:W4:Y:S04]  /*4d3b0*/  LDL.LU R27, [R1+0x21e8] ;  /* 0x0021e800011b7983 */ /* 0x000f280000300800 */
[----:B------:R-:W4:Y:S04]  /*4d3c0*/  LDL.LU R28, [R1+0x21bc] ;  /* 0x0021bc00011c7983 */ /* 0x000f280000300800 */
[----:B------:R-:W4:Y:S04]  /*4d3d0*/  LDL.LU R29, [R1+0x21e0] ;  /* 0x0021e000011d7983 */ /* 0x000f280000300800 */
[----:B------:R-:W4:Y:S01]  /*4d3e0*/  LDL.LU R0, [R1+0x21b4] ;  /* 0x0021b40001007983 */ /* 0x000f220000300800 */
[----:B--2---:R-:W-:-:S05]  /*4d3f0*/  IADD3 R8, P1, R8, UR5, RZ ;  /* 0x0000000508087c10 */ /* 0x004fca000ff3e0ff */
[----:B------:R0:W-:Y:S04]  /*4d400*/  STL [R1+0xfec], R8 ;  /* 0x000fec0801007387 */ /* 0x0001e80000100800 */
[----:B0-----:R-:W2:Y:S02]  /*4d410*/  LDL.LU R8, [R1+0x27d8] ;  /* 0x0027d80001087983 */ /* 0x001ea40000300800 */
[----:B--2---:R-:W-:-:S05]  /*4d420*/  IADD3 R8, P2, R8, UR5, RZ ;  /* 0x0000000508087c10 */ /* 0x004fca000ff5e0ff */
[----:B------:R0:W-:Y:S04]  /*4d430*/  STL [R1+0xff4], R8 ;  /* 0x000ff40801007387 */ /* 0x0001e80000100800 */
[----:B0-----:R-:W2:Y:S01]  /*4d440*/  LDL.LU R8, [R1+0x27d4] ;  /* 0x0027d40001087983 */ /* 0x001ea20000300800 */
[----:B---3--:R-:W-:Y:S02]  /*4d450*/  IADD3.X R9, R9, UR15, RZ, P4, !PT ;  /* 0x0000000f09097c10 */ /* 0x008fe4000a7fe4ff */
[----:B----4-:R-:W-:Y:S02]  /*4d460*/  IADD3 R10, P4, R10, UR5, RZ ;  /* 0x000000050a0a7c10 */ /* 0x010fe4000ff9e0ff */
[----:B------:R-:W-:Y:S02]  /*4d470*/  IADD3.X R11, R11, UR15, RZ, P5, !PT ;  /* 0x0000000f0b0b7c10 */ /* 0x000fe4000affe4ff */
[----:B------:R-:W-:-:S02]  /*4d480*/  IADD3 R2, P5, R2, UR5, RZ ;  /* 0x0000000502027c10 */ /* 0x000fc4000ffbe0ff */
[----:B------:R-:W-:Y:S02]  /*4d490*/  IADD3.X R3, R3, UR15, RZ, P6, !PT ;  /* 0x0000000f03037c10 */ /* 0x000fe4000b7fe4ff */
[----:B------:R-:W-:Y:S02]  /*4d4a0*/  IADD3 R4, P6, R4, UR5, RZ ;  /* 0x0000000504047c10 */ /* 0x000fe4000ffde0ff */
[----:B------:R-:W-:Y:S02]  /*4d4b0*/  IADD3.X R5, R5, UR15, RZ, P1, !PT ;  /* 0x0000000f05057c10 */ /* 0x000fe40008ffe4ff */
[----:B------:R-:W-:Y:S02]  /*4d4c0*/  IADD3 R6, P1, R6, UR5, RZ ;  /* 0x0000000506067c10 */ /* 0x000fe4000ff3e0ff */
        /* <DEDUP_REMOVED lines=13> */
[----:B--2---:R-:W-:-:S05]  /*4d5a0*/  IADD3 R8, P3, R8, UR5, RZ ;  /* 0x0000000508087c10 */ /* 0x004fca000ff7e0ff */
[----:B------:R0:W-:Y:S04]  /*4d5b0*/  STL [R1+0xffc], R8 ;  /* 0x000ffc0801007387 */ /* 0x0001e80000100800 */
[----:B------:R-:W-:Y:S04]  /*4d5c0*/  STL [R1+0xfd0], R9 ;  /* 0x000fd00901007387 */ /* 0x000fe80000100800 */
[----:B------:R-:W-:Y:S04]  /*4d5d0*/  STL [R1+0x1004], R10 ;  /* 0x0010040a01007387 */ /* 0x000fe80000100800 */
[----:B------:R-:W-:Y:S04]  /*4d5e0*/  STL [R1+0xfd8], R11 ;  /* 0x000fd80b01007387 */ /* 0x000fe80000100800 */
[----:B------:R-:W-:Y:S04]  /*4d5f0*/  STL [R1+0x100c], R2 ;  /* 0x00100c0201007387 */ /* 0x000fe80000100800 */
[----:B------:R-:W-:Y:S04]  /*4d600*/  STL [R1+0xfe0], R3 ;  /* 0x000fe00301007387 */ /* 0x000fe80000100800 */
[----:B------:R-:W-:Y:S01]  /*4d610*/  STL [R1+0x220c], R4 ;  /* 0x00220c0401007387 */ /* 0x000fe20000100800 */
[----:B------:R-:W-:-:S03]  /*4d620*/  IADD3.X R17, R17, UR15, RZ, P3, !PT ;  /* 0x0000000f11117c10 */ /* 0x000fc60009ffe4ff */
[----:B------:R-:W-:Y:S01]  /*4d630*/  STL [R1+0xfe8], R5 ;  /* 0x000fe80501007387 */ /* 0x000fe20000100800 */
[----:B------:R-:W-:-:S03]  /*4d640*/  IADD3 R18, P3, R18, UR5, RZ ;  /* 0x0000000512127c10 */ /* 0x000fc6000ff7e0ff */
        /* <DEDUP_REMOVED lines=20> */
[----:B0-----:R-:W2:Y:S01]  /*4d790*/  LDL.LU R8, [R1+0x21d0] ;  /* 0x0021d00001087983 */ /* 0x001ea20000300800 */
[----:B------:R-:W-:-:S02]  /*4d7a0*/  IADD3 R28, P4, R28, UR5, RZ ;  /* 0x000000051c1c7c10 */ /* 0x000fc4000ff9e0ff */
[----:B------:R-:W-:-:S03]  /*4d7b0*/  IADD3.X R29, R29, UR15, RZ, P5, !PT ;  /* 0x0000000f1d1d7c10 */ /* 0x000fc6000affe4ff */
[----:B------:R-:W-:Y:S04]  /*4d7c0*/  STL [R1+0x21bc], R28 ;  /* 0x0021bc1c01007387 */ /* 0x000fe80000100800 */
[----:B--2---:R0:W-:Y:S04]  /*4d7d0*/  STL [R1+0x27cc], R8 ;  /* 0x0027cc0801007387 */ /* 0x0041e80000100800 */
[----:B------:R-:W-:Y:S04]  /*4d7e0*/  STL [R1+0x21e0], R29 ;  /* 0x0021e01d01007387 */ /* 0x000fe80000100800 */
[----:B0-----:R-:W2:Y:S01]  /*4d7f0*/  LDL.LU R8, [R1+0x21ac] ;  /* 0x0021ac0001087983 */ /* 0x001ea20000300800 */
[----:B------:R-:W-:-:S05]  /*4d800*/  IADD3 R0, P5, R0, UR5, RZ ;  /* 0x0000000500007c10 */ /* 0x000fca000ffbe0ff */
[----:B------:R-:W-:Y:S04]  /*4d810*/  STL [R1+0x21b4], R0 ;  /* 0x0021b40001007387 */ /* 0x000fe80000100800 */
[----:B--2---:R0:W-:Y:S04]  /*4d820*/  STL [R1+0x27d0], R8 ;  /* 0x0027d00801007387 */ /* 0x0041e80000100800 */
[----:B0-----:R-:W2:Y:S04]  /*4d830*/  LDL.LU R8, [R1+0x21d8] ;  /* 0x0021d80001087983 */ /* 0x001ea80000300800 */
[----:B------:R-:W3:Y:S04]  /*4d840*/  LDL.LU R9, [R1+0x21a4] ;  /* 0x0021a40001097983 */ /* 0x000ee80000300800 */
        /* <DEDUP_REMOVED lines=26> */
[----:B------:R-:W3:Y:S01]  /*4d9f0*/  LDL.LU R0, [R1+0x2160] ;  /* 0x0021600001007983 */ /* 0x000ee20000300800 */
[----:B--2---:R-:W-:-:S05]  /*4da00*/  IADD3.X R8, R8, UR15, RZ, P6, !PT ;  /* 0x0000000f08087c10 */ /* 0x004fca000b7fe4ff */
[----:B------:R0:W-:Y:S04]  /*4da10*/  STL [R1+0x21d8], R8 ;  /* 0x0021d80801007387 */ /* 0x0001e80000100800 */
[----:B0-----:R-:W2:Y:S02]  /*4da20*/  LDL.LU R8, [R1+0x27d0] ;  /* 0x0027d00001087983 */ /* 0x001ea40000300800 */
[----:B--2---:R-:W-:-:S05]  /*4da30*/  IADD3 R8, P6, R8, UR5, RZ ;  /* 0x0000000508087c10 */ /* 0x004fca000ffde0ff */
[----:B------:R0:W-:Y:S04]  /*4da40*/  STL [R1+0x21ac], R8 ;  /* 0x0021ac0801007387 */ /* 0x0001e80000100800 */
[----:B0-----:R-:W2:Y:S01]  /*4da50*/  LDL.LU R8, [R1+0x27cc] ;  /* 0x0027cc0001087983 */ /* 0x001ea20000300800 */
[----:B----4-:R-:W-:Y:S02]  /*4da60*/  IADD3.X R10, R10, UR15, RZ, P2, !PT ;  /* 0x0000000f0a0a7c10 */ /* 0x010fe400097fe4ff */
[----:B---3--:R-:W-:Y:S02]  /*4da70*/  IADD3 R11, P2, R11, UR5, RZ ;  /* 0x000000050b0b7c10 */ /* 0x008fe4000ff5e0ff */
        /* <DEDUP_REMOVED lines=18> */
[----:B--2---:R-:W-:Y:S02]  /*4dba0*/  IADD3.X R8, R8, UR15, RZ, P1, !PT ;  /* 0x0000000f08087c10 */ /* 0x004fe40008ffe4ff */
[----:B------:R-:W-:-:S03]  /*4dbb0*/  IADD3 R9, P1, R9, UR5, RZ ;  /* 0x0000000509097c10 */ /* 0x000fc6000ff3e0ff */
[----:B------:R0:W-:Y:S04]  /*4dbc0*/  STL [R1+0x21d0], R8 ;  /* 0x0021d00801007387 */ /* 0x0001e80000100800 */
        /* <DEDUP_REMOVED lines=29> */
[----:B0-----:R-:W2:Y:S01]  /*4dda0*/  LDL.LU R8, [R1+0x212c] ;  /* 0x00212c0001087983 */ /* 0x001ea20000300800 */
[----:B------:R-:W-:-:S02]  /*4ddb0*/  IADD3.X R28, R28, UR15, RZ, P2, !PT ;  /* 0x0000000f1c1c7c10 */ /* 0x000fc400097fe4ff */
[----:B------:R-:W-:-:S03]  /*4ddc0*/  IADD3 R29, P2, R29, UR5, RZ ;  /* 0x000000051d1d7c10 */ /* 0x000fc6000ff5e0ff */
[----:B------:R-:W-:Y:S04]  /*4ddd0*/  STL [R1+0x2168], R28 ;  /* 0x0021681c01007387 */ /* 0x000fe80000100800 */
[----:B--2---:R0:W-:Y:S04]  /*4dde0*/  STL [R1+0x27c4], R8 ;  /* 0x0027c40801007387 */ /* 0x0041e80000100800 */
[----:B------:R-:W-:Y:S04]  /*4ddf0*/  STL [R1+0x213c], R29 ;  /* 0x00213c1d01007387 */ /* 0x000fe80000100800 */
[----:B0-----:R-:W2:Y:S01]  /*4de00*/  LDL.LU R8, [R1+0x2158] ;  /* 0x0021580001087983 */ /* 0x001ea20000300800 */
[----:B------:R-:W-:-:S05]  /*4de10*/  IADD3.X R0, R0, UR15, RZ, P3, !PT ;  /* 0x0000000f00007c10 */ /* 0x000fca0009ffe4ff */
[----:B------:R-:W-:Y:S04]  /*4de20*/  STL [R1+0x2160], R0 ;  /* 0x0021600001007387 */ /* 0x000fe80000100800 */
        /* <DEDUP_REMOVED lines=33> */
[----:B--2---:R-:W-:-:S05]  /*4e040*/  IADD3.X R8, R8, UR15, RZ, P4, !PT ;  /* 0x0000000f08087c10 */ /* 0x004fca000a7fe4ff */
        /* <DEDUP_REMOVED lines=3224> */
[----:B------:R-:W-:-:S02]  /*5a9d0*/  IADD3.X R28, R28, UR21, RZ, P1, !PT ;  /* 0x000000151c1c7c10 */ /* 0x000fc40008ffe4ff */
[----:B--2---:R-:W-:Y:S02]  /*5a9e0*/  IADD3.X R8, R8, UR21, RZ, P6, !PT ;  /* 0x0000001508087c10 */ /* 0x004fe4000b7fe4ff */
        /* <DEDUP_REMOVED lines=31> */
[----:B------:R0:W-:Y:S04]  /*5abe0*/  STL [R1+0x2350], R0 ;  /* 0x0023500001007387 */ /* 0x0001e80000100800 */
[----:B------:R-:W-:Y:S04]  /*5abf0*/  STL [R1+0x2348], R28 ;  /* 0x0023481c01007387 */ /* 0x000fe80000100800 */
[----:B0-----:R-:W2:Y:S01]  /*5ac00*/  LDL.LU R0, [R1+0x23c4] ;  /* 0x0023c40001007983 */ /* 0x001ea20000300800 */
[----:B------:R-:W-:-:S05]  /*5ac10*/  IADD3 R29, P1, R29, UR9, RZ ;  /* 0x000000091d1d7c10 */ /* 0x000fca000ff3e0ff */
[----:B------:R-:W-:Y:S04]  /*5ac20*/  STL [R1+0x23b4], R29 ;  /* 0x0023b41d01007387 */ /* 0x000fe80000100800 */
[----:B--2---:R0:W-:Y:S04]  /*5ac30*/  STL [R1+0x26b4], R0 ;  /* 0x0026b40001007387 */ /* 0x0041e80000100800 */
[----:B0-----:R-:W2:Y:S04]  /*5ac40*/  LDL.LU R0, [R1+0x2358] ;  /* 0x0023580001007983 */ /* 0x001ea80000300800 */
        /* <DEDUP_REMOVED lines=58> */
[----:B------:R-:W-:Y:S02]  /*5aff0*/  IADD3.X R27, R27, UR21, RZ, P5, !PT ;  /* 0x000000151b1b7c10 */ /* 0x000fe4000affe4ff */
[----:B------:R-:W-:Y:S02]  /*5b000*/  IADD3.X R28, R28, UR21, RZ, P6, !PT ;  /* 0x000000151c1c7c10 */ /* 0x000fe4000b7fe4ff */
[----:B--2---:R-:W-:-:S05]  /*5b010*/  IADD3 R0, P3, R0, UR9, RZ ;  /* 0x0000000900007c10 */ /* 0x004fca000ff7e0ff */
[----:B------:R0:W-:Y:S01]  /*5b020*/  STL [R1+0x23c4], R0 ;  /* 0x0023c40001007387 */ /* 0x0001e20000100800 */
[----:B------:R-:W-:Y:S02]  /*5b030*/  IADD3.X R16, R16, UR21, RZ, P3, !PT ;  /* 0x0000001510107c10 */ /* 0x000fe40009ffe4ff */
[----:B------:R-:W-:Y:S01]  /*5b040*/  IADD3 R17, P3, R17, UR9, RZ ;  /* 0x0000000911117c10 */ /* 0x000fe2000ff7e0ff */
[----:B0-----:R1:W5:Y:S04]  /*5b050*/  LDL.LU R0, [R1+0x26b0] ;  /* 0x0026b00001007983 */ /* 0x0013680000300800 */
        /* <DEDUP_REMOVED lines=30> */
[----:B0-----:R-:W2:Y:S04]  /*5b240*/  LDL.LU R28, [R1+0x23e0] ;  /* 0x0023e000011c7983 */ /* 0x001ea80000300800 */
[----:B------:R-:W3:Y:S01]  /*5b250*/  LDL.LU R29, [R1+0x23e8] ;  /* 0x0023e800011d7983 */ /* 0x000ee20000300800 */
[----:B--2---:R-:W-:-:S02]  /*5b260*/  IADD3.X R28, R28, UR21, RZ, P2, !PT ;  /* 0x000000151c1c7c10 */ /* 0x004fc400097fe4ff */
[----:B---3--:R-:W-:-:S05]  /*5b270*/  IADD3.X R29, R29, UR21, RZ, P3, !PT ;  /* 0x000000151d1d7c10 */ /* 0x008fca0009ffe4ff */
[----:B------:R1:W-:Y:S04]  /*5b280*/  STL [R1+0x23e8], R29 ;  /* 0x0023e81d01007387 */ /* 0x0003e80000100800 */
[----:B------:R1:W-:Y:S01]  /*5b290*/  STL [R1+0x23e0], R28 ;  /* 0x0023e01c01007387 */ /* 0x0003e20000100800 */
[----:B------:R-:W-:Y:S05]  /*5b2a0*/  @P0 BRA `(.L_x_2) ;  /* 0xfffffb9000580947 */ /* 0x000fea000383ffff */
.L_x_1:
[----:B------:R-:W2:Y:S01]  /*5b2b0*/  LDL.LU R15, [R1+0x800] ;  /* 0x00080000010f7983 */ /* 0x000ea20000300800 */
[----:B------:R-:W-:Y:S01]  /*5b2c0*/  ULDC UR4, c[0x0][0x22c] ;  /* 0x00008b0000047ab9 */ /* 0x000fe20000000800 */
[----:B------:R-:W3:Y:S01]  /*5b2d0*/  S2UR UR5, SR_CgaCtaId ;  /* 0x00000000000579c3 */ /* 0x000ee20000008800 */
[----:B------:R-:W-:Y:S01]  /*5b2e0*/  ULDC.64 UR6, c[0x0][0x228] ;  /* 0x00008a0000067ab9 */ /* 0x000fe20000000a00 */
[----:B------:R-:W2:Y:S01]  /*5b2f0*/  LDL.LU R14, [R1+0x804] ;  /* 0x00080400010e7983 */ /* 0x000ea20000300800 */
[----:B------:R-:W-:Y:S01]  /*5b300*/  ULDC.64 UR26, c[0x0][0x228] ;  /* 0x00008a00001a7ab9 */ /* 0x000fe20000000a00 */
[----:B------:R-:W-:Y:S01]  /*5b310*/  ULDC.64 UR22, c[0x0][0x228] ;  /* 0x00008a0000167ab9 */ /* 0x000fe20000000a00 */
[----:B------:R-:W-:Y:S01]  /*5b320*/  ULDC.64 UR18, c[0x0][0x228] ;  /* 0x00008a0000127ab9 */ /* 0x000fe20000000a00 */
[----:B------:R-:W0:Y:S01]  /*5b330*/  LDL.LU R13, [R1+0x808] ;  /* 0x00080800010d7983 */ /* 0x000e220000300800 */
[----:B------:R-:W-:Y:S01]  /*5b340*/  ULDC.64 UR20, c[0x0][0x228] ;  /* 0x00008a0000147ab9 */ /* 0x000fe20000000a00 */
[----:B------:R-:W-:Y:S01]  /*5b350*/  ULDC.64 UR16, c[0x0][0x228] ;  /* 0x00008a0000107ab9 */ /* 0x000fe20000000a00 */
[----:B------:R-:W-:Y:S01]  /*5b360*/  ULDC.64 UR14, c[0x0][0x228] ;  /* 0x00008a00000e7ab9 */ /* 0x000fe20000000a00 */
[----:B------:R-:W0:Y:S01]  /*5b370*/  LDL.LU R12, [R1+0x80c] ;  /* 0x00080c00010c7983 */ /* 0x000e220000300800 */
[----:B------:R-:W-:Y:S01]  /*5b380*/  ULDC.64 UR12, c[0x0][0x228] ;  /* 0x00008a00000c7ab9 */ /* 0x000fe20000000a00 */
[----:B------:R-:W-:Y:S01]  /*5b390*/  ULDC.64 UR10, c[0x0][0x228] ;  /* 0x00008a00000a7ab9 */ /* 0x000fe20000000a00 */
[----:B------:R-:W-:Y:S01]  /*5b3a0*/  ULDC.64 UR8, c[0x0][0x228] ;  /* 0x00008a0000087ab9 */ /* 0x000fe20000000a00 */
[----:B------:R-:W4:Y:S01]  /*5b3b0*/  LDL.LU R11, [R1+0x830] ;  /* 0x00083000010b7983 */ /* 0x000f220000300800 */
[----:B------:R-:W-:Y:S01]  /*5b3c0*/  ULDC.64 UR24, c[0x0][0x228] ;  /* 0x00008a0000187ab9 */ /* 0x000fe20000000a00 */
[----:B------:R-:W-:Y:S01]  /*5b3d0*/  ULDC UR28, c[0x0][0x248] ;  /* 0x00009200001c7ab9 */ /* 0x000fe20000000800 */
[----:B------:R-:W-:Y:S01]  /*5b3e0*/  ULDC UR31, c[0x0][0x248] ;  /* 0x00009200001f7ab9 */ /* 0x000fe20000000800 */
[----:B------:R-:W4:Y:S01]  /*5b3f0*/  LDL.LU R10, [R1+0x834] ;  /* 0x00083400010a7983 */ /* 0x000f220000300800 */
[----:B------:R-:W-:Y:S01]  /*5b400*/  ULDC UR36, c[0x0][0x248] ;  /* 0x0000920000247ab9 */ /* 0x000fe20000000800 */
[----:B------:R-:W-:Y:S01]  /*5b410*/  ULDC UR39, c[0x0][0x248] ;  /* 0x0000920000277ab9 */ /* 0x000fe20000000800 */
[----:B------:R-:W-:Y:S01]  /*5b420*/  ULDC UR42, c[0x0][0x248] ;  /* 0x00009200002a7ab9 */ /* 0x000fe20000000800 */
[----:B------:R-:W3:Y:S01]  /*5b430*/  LDL.LU R9, [R1+0x838] ;  /* 0x0008380001097983 */ /* 0x000ee20000300800 */
        /* <DEDUP_REMOVED lines=31> */
[----:B------:R-:W-:Y:S01]  /*5b630*/  ULDC UR59, c[0x0][0x248] ;  /* 0x00009200003b7ab9 */ /* 0x000fe20000000800 */
[----:B------:R-:W-:Y:S01]  /*5b640*/  ULDC UR58, c[0x0][0x248] ;  /* 0x00009200003a7ab9 */ /* 0x000fe20000000800 */
[----:B------:R-:W-:Y:S01]  /*5b650*/  ULDC UR60, c[0x0][0x248] ;  /* 0x00009200003c7ab9 */ /* 0x000fe20000000800 */
[----:B------:R-:W-:Y:S01]  /*5b660*/  BAR.SYNC.DEFER_BLOCKING 0x0 ;  /* 0x0000000000007b1d */ /* 0x000fe20000010000 */
[----:B--2---:R-:W-:-:S05]  /*5b670*/  F2FP.SATFINITE.E5M2.F32.PACK_AB_MERGE_C R14, R14, R15, RZ ;  /* 0x0000000f0e0e723e */ /* 0x004fca00048060ff */
[----:B------:R-:W-:Y:S01]  /*5b680*/  STL [R1+0x804], R14 ;  /* 0x0008040e01007387 */ /* 0x000fe20000100800 */
[----:B0----5:R-:W-:-:S05]  /*5b690*/  F2FP.SATFINITE.E5M2.F32.PACK_AB_MERGE_C R0, R12, R13, RZ ;  /* 0x0000000d0c00723e */ /* 0x021fca00048060ff */
[----:B------:R0:W-:Y:S01]  /*5b6a0*/  STL [R1+0x800], R0 ;  /* 0x0008000001007387 */ /* 0x0001e20000100800 */
[----:B----4-:R-:W-:-:S05]  /*5b6b0*/  F2FP.SATFINITE.E5M2.F32.PACK_AB_MERGE_C R10, R10, R11, RZ ;  /* 0x0000000b0a0a723e */ /* 0x010fca00048060ff */
[----:B------:R-:W-:Y:S01]  /*5b6c0*/  STL [R1+0x830], R10 ;  /* 0x0008300a01007387 */ /* 0x000fe20000100800 */
[----:B---3--:R-:W-:-:S05]  /*5b6d0*/  F2FP.SATFINITE.E5M2.F32.PACK_AB_MERGE_C R8, R8, R9, RZ ;  /* 0x000000090808723e */ /* 0x008fca00048060ff */
[----:B------:R-:W-:Y:S01]  /*5b6e0*/  STL [R1+0x834], R8 ;  /* 0x0008340801007387 */ /* 0x000fe20000100800 */
[----:B0-----:R-:W-:-:S05]  /*5b6f0*/  F2FP.SATFINITE.E5M2.F32.PACK_AB_MERGE_C R0, R6, R7, RZ ;  /* 0x000000070600723e */ /* 0x001fca00048060ff */
[----:B------:R0:W-:Y:S01]  /*5b700*/  STL [R1+0x894], R0 ;  /* 0x0008940001007387 */ /* 0x0001e20000100800 */
[----:B------:R-:W-:-:S03]  /*5b710*/  F2FP.SATFINITE.E5M2.F32.PACK_AB_MERGE_C R4, R4, R5, RZ ;  /* 0x000000050404723e */ /* 0x000fc600048060ff */
[----:B0-----:R-:W2:Y:S01]  /*5b720*/  LDL.LU R0, [R1+0x5ec] ;  /* 0x0005ec0001007983 */ /* 0x001ea20000300800 */
[----:B------:R-:W-:-:S03]  /*5b730*/  F2FP.SATFINITE.E5M2.F32.PACK_AB_MERGE_C R2, R2, R3, RZ ;  /* 0x000000030202723e */ /* 0x000fc600048060ff */
[----:B------:R-:W-:Y:S04]  /*5b740*/  STL [R1+0x890], R4 ;  /* 0x0008900401007387 */ /* 0x000fe80000100800 */
[----:B--2---:R0:W-:Y:S04]  /*5b750*/  STL [R1+0x2f30], R0 ;  /* 0x002f300001007387 */ /* 0x0041e80000100800 */
[----:B------:R-:W-:Y:S04]  /*5b760*/  STL [R1+0x83c], R2 ;  /* 0x00083c0201007387 */ /* 0x000fe80000100800 */
[----:B0-----:R-:W2:Y:S04]  /*5b770*/  LDL.LU R0, [R1+0x5e4] ;  /* 0x0005e40001007983 */ /* 0x001ea80000300800 */
[----:B--2---:R0:W-:Y:S04]  /*5b780*/  STL [R1+0x2f38], R0 ;  /* 0x002f380001007387 */ /* 0x0041e80000100800 */
        /* <DEDUP_REMOVED lines=29> */
[----:B-1----:R-:W3:Y:S04]  /*5b960*/  LDL.LU R29, [R1+0x5d0] ;  /* 0x0005d000011d7983 */ /* 0x002ee80000300800 */
[----:B---3--:R0:W-:Y:S04]  /*5b970*/  STL [R1+0x2f2c], R29 ;  /* 0x002f2c1d01007387 */ /* 0x0081e80000100800 */
[----:B0-----:R-:W3:Y:S04]  /*5b980*/  LDL.LU R29, [R1+0x5e8] ;  /* 0x0005e800011d7983 */ /* 0x001ee80000300800 */
        /* <DEDUP_REMOVED lines=31> */
[----:B0-----:R-:W2:Y:S04]  /*5bb80*/  LDL.LU R29, [R1+0x98] ;  /* 0x00009800011d7983 */ /* 0x001ea80000300800 */
[----:B------:R-:W3:Y:S04]  /*5bb90*/  LDL.LU R28, [R1+0x5d4] ;  /* 0x0005d400011c7983 */ /* 0x000ee80000300800 */
        /* <DEDUP_REMOVED lines=26> */
[----:B--2---:R-:W-:-:S03]  /*5bd40*/  F2FP.SATFINITE.E5M2.F32.PACK_AB_MERGE_C R0, R0, R29, RZ ;  /* 0x0000001d0000723e */ /* 0x004fc600048060ff */
[----:B------:R-:W2:Y:S04]  /*5bd50*/  LDL.LU R29, [R1+0x2fac] ;  /* 0x002fac00011d7983 */ /* 0x000ea80000300800 */
[----:B------:R0:W-:Y:S04]  /*5bd60*/  STL [R1+0x838], R0 ;  /* 0x0008380001007387 */ /* 0x0001e80000100800 */
[----:B0-----:R-:W2:Y:S02]  /*5bd70*/  LDL.LU R0, [R1+0x2fa8] ;  /* 0x002fa80001007983 */ /* 0x001ea40000300800 */
[----:B--2---:R-:W-:-:S02]  /*5bd80*/  F2FP.SATFINITE.E5M2.F32.PACK_AB_MERGE_C R0, R0, R29, RZ ;  /* 0x0000001d0000723e */ /* 0x004fc400048060ff */
        /* <DEDUP_REMOVED lines=60> */
[----:B------:R-:W2:Y:S01]  /*5c150*/  LDL.LU R29, [R1+0x2f2c] ;  /* 0x002f2c00011d7983 */ /* 0x000ea20000300800 */
[----:B----4-:R-:W-:-:S03]  /*5c160*/  F2FP.SATFINITE.E5M2.F32.PACK_AB_MERGE_C R26, R26, R27, RZ ;  /* 0x0000001b1a1a723e */ /* 0x010fc600048060ff */
[----:B------:R0:W-:Y:S01]  /*5c170*/  STL [R1+0x5e4], R0 ;  /* 0x0005e40001007387 */ /* 0x0001e20000100800 */
[----:B---3--:R-:W-:Y:S02]  /*5c180*/  F2FP.SATFINITE.E5M2.F32.PACK_AB_MERGE_C R22, R22, R23, RZ ;  /* 0x000000171616723e */ /* 0x008fe400048060ff */
[----:B------:R-:W-:Y:S02]  /*5c190*/  F2FP.SATFINITE.E5M2.F32.PACK_AB_MERGE_C R20, R20, R21, RZ ;  /* 0x000000151414723e */ /* 0x000fe400048060ff */
[----:B0-----:R-:W-:Y:S02]  /*5c1a0*/  F2FP.SATFINITE.E5M2.F32.PACK_AB_MERGE_C R0, R24, R25, RZ ;  /* 0x000000191800723e */ /* 0x001fe400048060ff */
[----:B------:R-:W-:Y:S02]  /*5c1b0*/  F2FP.SATFINITE.E5M2.F32.PACK_AB_MERGE_C R16, R16, R17, RZ ;  /* 0x000000111010723e */ /* 0x000fe400048060ff */
[----:B------:R-:W-:Y:S02]  /*5c1c0*/  F2FP.SATFINITE.E5M2.F32.PACK_AB_MERGE_C R14, R14, R15, RZ ;  /* 0x0000000f0e0e723e */ /* 0x000fe400048060ff */
[----:B------:R-:W-:-:S02]  /*5c1d0*/  F2FP.SATFINITE.E5M2.F32.PACK_AB_MERGE_C R10, R10, R11, RZ ;  /* 0x0000000b0a0a723e */ /* 0x000fc400048060ff */
[----:B------:R-:W-:Y:S02]  /*5c1e0*/  F2FP.SATFINITE.E5M2.F32.PACK_AB_MERGE_C R8, R8, R9, RZ ;  /* 0x000000090808723e */ /* 0x000fe400048060ff */
[----:B--2---:R-:W-:-:S05]  /*5c1f0*/  F2FP.SATFINITE.E5M2.F32.PACK_AB_MERGE_C R28, R28, R29, RZ ;  /* 0x0000001d1c1c723e */ /* 0x004fca00048060ff */
[----:B------:R-:W-:Y:S04]  /*5c200*/  STL [R1+0x5e0], R28 ;  /* 0x0005e01c01007387 */ /* 0x000fe80000100800 */
[----:B------:R-:W-:Y:S04]  /*5c210*/  STL [R1+0x5d8], R26 ;  /* 0x0005d81a01007387 */ /* 0x000fe80000100800 */
[----:B------:R0:W-:Y:S04]  /*5c220*/  STL [R1+0x5d4], R0 ;  /* 0x0005d40001007387 */ /* 0x0001e80000100800 */
[----:B------:R-:W-:Y:S01]  /*5c230*/  STL [R1+0x5d0], R22 ;  /* 0x0005d01601007387 */ /* 0x000fe20000100800 */
[----:B0-----:R-:W-:-:S03]  /*5c240*/  F2FP.SATFINITE.E5M2.F32.PACK_AB_MERGE_C R0, R18, R19, RZ ;  /* 0x000000131200723e */ /* 0x001fc600048060ff */
        /* <DEDUP_REMOVED lines=10> */
[----:B0-----:R-:W2:Y:S01]  /*5c2f0*/  LDL.LU R0, [R1+0x524] ;  /* 0x0005240001007983 */ /* 0x001ea20000300800 */
[----:B------:R-:W-:Y:S02]  /*5c300*/  F2FP.SATFINITE.E5M2.F32.PACK_AB_MERGE_C R4, R4, R5, RZ ;  /* 0x000000050404723e */ /* 0x000fe400048060ff */
        /* <DEDUP_REMOVED lines=35> */
[----:B------:R-:W3:Y:S04]  /*5c540*/  LDL.LU R29, [R1+0x528] ;  /* 0x00052800011d7983 */ /* 0x000ee80000300800 */
        /* <DEDUP_REMOVED lines=697> */
[----:B------:R0:W-:Y:S01]  /*5f0e0*/  STL [R1+0x300], R0 ;  /* 0x0003000001007387 */ /* 0x0001e20000100800 */
[----:B---3--:R-:W-:Y:S02]  /*5f0f0*/  F2FP.SATFINITE.E5M2.F32.PACK_AB_MERGE_C R24, R24, R25, RZ ;  /* 0x000000191818723e */ /* 0x008fe400048060ff */
[----:B----4-:R-:W-:Y:S02]  /*5f100*/  F2FP.SATFINITE.E5M2.F32.PACK_AB_MERGE_C R22, R22, R23, RZ ;  /* 0x000000171616723e */ /* 0x010fe400048060ff */
[----:B0-----:R-:W-:Y:S02]  /*5f110*/  F2FP.SATFINITE.E5M2.F32.PACK_AB_MERGE_C R0, R26, R27, RZ ;  /* 0x0000001b1a00723e */ /* 0x001fe400048060ff */
[----:B------:R-:W-:-:S02]  /*5f120*/  F2FP.SATFINITE.E5M2.F32.PACK_AB_MERGE_C R18, R18, R19, RZ ;  /* 0x000000131212723e */ /* 0x000fc400048060ff */
[----:B------:R-:W-:Y:S02]  /*5f130*/  F2FP.SATFINITE.E5M2.F32.PACK_AB_MERGE_C R16, R16, R17, RZ ;  /* 0x000000111010723e */ /* 0x000fe400048060ff */
[----:B------:R-:W-:Y:S02]  /*5f140*/  F2FP.SATFINITE.E5M2.F32.PACK_AB_MERGE_C R12, R12, R13, RZ ;  /* 0x0000000d0c0c723e */ /* 0x000fe400048060ff */
[----:B------:R-:W-:Y:S02]  /*5f150*/  F2FP.SATFINITE.E5M2.F32.PACK_AB_MERGE_C R10, R10, R11, RZ ;  /* 0x0000000b0a0a723e */ /* 0x000fe400048060ff */
[----:B------:R-:W-:Y:S02]  /*5f160*/  F2FP.SATFINITE.E5M2.F32.PACK_AB_MERGE_C R6, R6, R7, RZ ;  /* 0x000000070606723e */ /* 0x000fe400048060ff */
[----:B--2---:R-:W-:-:S05]  /*5f170*/  F2FP.SATFINITE.E5M2.F32.PACK_AB_MERGE_C R28, R28, R29, RZ ;  /* 0x0000001d1c1c723e */ /* 0x004fca00048060ff */
        /* <DEDUP_REMOVED lines=14> */
[----:B------:R-:W-:Y:S04]  /*5f260*/  STL [R1+0x14], R6 ;  /* 0x0000140601007387 */ /* 0x000fe80000100800 */
[----:B------:R-:W2:Y:S01]  /*5f270*/  LDL.LU R29, [R1+0x264] ;  /* 0x00026400011d7983 */ /* 0x000ea20000300800 */
[----:B------:R-:W-:-:S02]  /*5f280*/  F2FP.SATFINITE.E5M2.F32.PACK_AB_MERGE_C R4, R4, R5, RZ ;  /* 0x000000050404723e */ /* 0x000fc400048060ff */
[----:B0-----:R-:W-:-:S03]  /*5f290*/  F2FP.SATFINITE.E5M2.F32.PACK_AB_MERGE_C R0, R2, R3, RZ ;  /* 0x000000030200723e */ /* 0x001fc600048060ff */
        /* <DEDUP_REMOVED lines=69> */
[----:B------:R-:W2:Y:S04]  /*5f6f0*/  LDL.LU R9, [R1+0x218] ;  /* 0x0002180001097983 */ /* 0x000ea80000300800 */
[----:B------:R-:W2:Y:S04]  /*5f700*/  LDL.LU R8, [R1+0x21c] ;  /* 0x00021c0001087983 */ /* 0x000ea80000300800 */
[----:B------:R-:W2:Y:S04]  /*5f710*/  LDL.LU R5, [R1+0x690] ;  /* 0x0006900001057983 */ /* 0x000ea80000300800 */
[----:B------:R-:W2:Y:S04]  /*5f720*/  LDL.LU R4, [R1+0x694] ;  /* 0x0006940001047983 */ /* 0x000ea80000300800 */
[----:B------:R-:W2:Y:S04]  /*5f730*/  LDL.LU R3, [R1+0x698] ;  /* 0x0006980001037983 */ /* 0x000ea80000300800 */
[----:B------:R-:W2:Y:S04]  /*5f740*/  LDL.LU R2, [R1+0x69c] ;  /* 0x00069c0001027983 */ /* 0x000ea80000300800 */
[----:B------:R-:W3:Y:S04]  /*5f750*/  LDL.LU R27, [R1+0x2d18] ;  /* 0x002d1800011b7983 */ /* 0x000ee80000300800 */
[----:B------:R0:W-:Y:S04]  /*5f760*/  STL [R1+0x2a0], R29 ;  /* 0x0002a01d01007387 */ /* 0x0001e80000100800 */
[----:B0-----:R-:W3:Y:S02]  /*5f770*/  LDL.LU R29, [R1+0x2d14] ;  /* 0x002d1400011d7983 */ /* 0x001ee40000300800 */
[----:B---3--:R-:W-:-:S02]  /*5f780*/  F2FP.SATFINITE.E5M2.F32.PACK_AB_MERGE_C R29, R29, R27, RZ ;  /* 0x0000001b1d1d723e */ /* 0x008fc400048060ff */
        /* <DEDUP_REMOVED lines=38> */
[----:B0-----:R-:W2:Y:S01]  /*5f9f0*/  LDL.LU R29, [R1+0x250] ;  /* 0x00025000011d7983 */ /* 0x001ea20000300800 */
[----:B---3--:R-:W-:-:S03]  /*5fa00*/  F2FP.SATFINITE.E5M2.F32.PACK_AB_MERGE_C R27, R27, R7, RZ ;  /* 0x000000071b1b723e */ /* 0x008fc600048060ff */
[----:B------:R-:W2:Y:S01]  /*5fa10*/  LDL.LU R7, [R1+0x2cc4] ;  /* 0x002cc40001077983 */ /* 0x000ea20000300800 */
[----:B----4-:R-:W-:Y:S02]  /*5fa20*/  F2FP.SATFINITE.E5M2.F32.PACK_AB_MERGE_C R6, R6, R0, RZ ;  /* 0x000000000606723e */ /* 0x010fe400048060ff */
[----:B------:R-:W-:Y:S01]  /*5fa30*/  F2FP.SATFINITE.E5M2.F32.PACK_AB_MERGE_C R0, R26, R28, RZ ;  /* 0x0000001c1a00723e */ /* 0x000fe200048060ff */
[----:B------:R-:W-:Y:S01]  /*5fa40*/  STL [R1+0x2bc8], R27 ;  /* 0x002bc81b01007387 */ /* 0x000fe20000100800 */
[----:B--2---:R-:W-:-:S05]  /*5fa50*/  F2FP.SATFINITE.E5M2.F32.PACK_AB_MERGE_C R7, R7, R29, RZ ;  /* 0x0000001d0707723e */ /* 0x004fca00048060ff */
[----:B------:R0:W-:Y:S04]  /*5fa60*/  STL [R1+0x2bcc], R7 ;  /* 0x002bcc0701007387 */ /* 0x0001e80000100800 */
[----:B------:R1:W-:Y:S04]  /*5fa70*/  STL [R1+0x2bd0], R6 ;  /* 0x002bd00601007387 */ /* 0x0003e80000100800 */
[----:B------:R2:W-:Y:S01]  /*5fa80*/  STL [R1+0x48], R0 ;  /* 0x0000480001007387 */ /* 0x0005e20000100800 */
[----:B0-----:R-:W-:Y:S02]  /*5fa90*/  F2FP.SATFINITE.E5M2.F32.PACK_AB_MERGE_C R7, R24, R25, RZ ;  /* 0x000000191807723e */ /* 0x001fe400048060ff */
[----:B-1----:R-:W-:-:S03]  /*5faa0*/  F2FP.SATFINITE.E5M2.F32.PACK_AB_MERGE_C R6, R22, R23, RZ ;  /* 0x000000171606723e */ /* 0x002fc600048060ff */
[----:B------:R0:W-:Y:S01]  /*5fab0*/  STL [R1+0x40], R7 ;  /* 0x0000400701007387 */ /* 0x0001e20000100800 */
[----:B--2---:R-:W-:-:S03]  /*5fac0*/  F2FP.SATFINITE.E5M2.F32.PACK_AB_MERGE_C R0, R20, R21, RZ ;  /* 0x000000151400723e */ /* 0x004fc600048060ff */
[----:B------:R1:W-:Y:S04]  /*5fad0*/  STL [R1+0x98], R6 ;  /* 0x0000980601007387 */ /* 0x0003e80000100800 */
[----:B------:R2:W-:Y:S01]  /*5fae0*/  STL [R1+0x7c], R0 ;  /* 0x00007c0001007387 */ /* 0x0005e20000100800 */
[----:B0-----:R-:W-:Y:S02]  /*5faf0*/  F2FP.SATFINITE.E5M2.F32.PACK_AB_MERGE_C R7, R18, R19, RZ ;  /* 0x000000131207723e */ /* 0x001fe400048060ff */
[----:B-1----:R-:W-:-:S03]  /*5fb00*/  F2FP.SATFINITE.E5M2.F32.PACK_AB_MERGE_C R6, R16, R17, RZ ;  /* 0x000000111006723e */ /* 0x002fc600048060ff */
[----:B------:R0:W-:Y:S01]  /*5fb10*/  STL [R1+0x230], R7 ;  /* 0x0002300701007387 */ /* 0x0001e20000100800 */
[----:B--2---:R-:W-:-:S03]  /*5fb20*/  F2FP.SATFINITE.E5M2.F32.PACK_AB_MERGE_C R0, R14, R15, RZ ;  /* 0x0000000f0e00723e */ /* 0x004fc600048060ff */
[----:B------:R1:W-:Y:S01]  /*5fb30*/  STL [R1+0xdc], R6 ;  /* 0x0000dc0601007387 */ /* 0x0003e20000100800 */
[----:B------:R-:W-:-:S03]  /*5fb40*/  F2FP.SATFINITE.E5M2.F32.PACK_AB_MERGE_C R23, R4, R5, RZ ;  /* 0x000000050417723e */ /* 0x000fc600048060ff */
[----:B------:R2:W-:Y:S01]  /*5fb50*/  STL [R1+0x94], R0 ;  /* 0x0000940001007387 */ /* 0x0005e20000100800 */
[----:B0-----:R-:W-:Y:S02]  /*5fb60*/  F2FP.SATFINITE.E5M2.F32.PACK_AB_MERGE_C R7, R12, R13, RZ ;  /* 0x0000000d0c07723e */ /* 0x001fe400048060ff */
[----:B-1----:R-:W-:-:S03]  /*5fb70*/  F2FP.SATFINITE.E5M2.F32.PACK_AB_MERGE_C R6, R10, R11, RZ ;  /* 0x0000000b0a06723e */ /* 0x002fc600048060ff */
[----:B------:R-:W-:Y:S01]  /*5fb80*/  STL [R1+0xcc], R7 ;  /* 0x0000cc0701007387 */ /* 0x000fe20000100800 */
[----:B--2---:R-:W-:-:S03]  /*5fb90*/  F2FP.SATFINITE.E5M2.F32.PACK_AB_MERGE_C R0, R8, R9, RZ ;  /* 0x000000090800723e */ /* 0x004fc600048060ff */
[----:B------:R-:W-:Y:S04]  /*5fba0*/  STL [R1+0x30], R6 ;  /* 0x0000300601007387 */ /* 0x000fe80000100800 */
[----:B------:R-:W-:Y:S04]  /*5fbb0*/  STL [R1+0x2bac], R23 ;  /* 0x002bac1701007387 */ /* 0x000fe80000100800 */
[----:B------:R0:W-:Y:S04]  /*5fbc0*/  STL [R1+0x28], R0 ;  /* 0x0000280001007387 */ /* 0x0001e80000100800 */
[----:B------:R-:W2:Y:S04]  /*5fbd0*/  LDL.LU R22, [R1+0x204] ;  /* 0x0002040001167983 */ /* 0x000ea80000300800 */
[----:B------:R-:W3:Y:S01]  /*5fbe0*/  LDL.LU R19, [R1+0x20c] ;  /* 0x00020c0001137983 */ /* 0x000ee20000300800 */
[----:B0-----:R-:W-:-:S05]  /*5fbf0*/  F2FP.SATFINITE.E5M2.F32.PACK_AB_MERGE_C R0, R2, R3, RZ ;  /* 0x000000030200723e */ /* 0x001fca00048060ff */
[----:B------:R-:W-:Y:S04]  /*5fc00*/  STL [R1+0xc8], R0 ;  /* 0x0000c80001007387 */ /* 0x000fe80000100800 */
[----:B---3--:R0:W-:Y:S04]  /*5fc10*/  STL [R1+0x2cc0], R19 ;  /* 0x002cc01301007387 */ /* 0x0081e80000100800 */
[----:B0-----:R-:W2:Y:S04]  /*5fc20*/  LDL.LU R19, [R1+0x200] ;  /* 0x0002000001137983 */ /* 0x001ea80000300800 */
[----:B------:R-:W3:Y:S04]  /*5fc30*/  LDL.LU R12, [R1+0x1f4] ;  /* 0x0001f400010c7983 */ /* 0x000ee80000300800 */
[----:B---3--:R0:W-:Y:S04]  /*5fc40*/  STL [R1+0x2cbc], R12 ;  /* 0x002cbc0c01007387 */ /* 0x0081e80000100800 */
[----:B0-----:R-:W3:Y:S04]  /*5fc50*/  LDL.LU R12, [R1+0x208] ;  /* 0x00020800010c7983 */ /* 0x001ee80000300800 */
[----:B------:R-:W4:Y:S04]  /*5fc60*/  LDL.LU R5, [R1+0x1fc] ;  /* 0x0001fc0001057983 */ /* 0x000f280000300800 */
[----:B----4-:R0:W-:Y:S04]  /*5fc70*/  STL [R1+0x2cb8], R5 ;  /* 0x002cb80501007387 */ /* 0x0101e80000100800 */
[----:B0-----:R-:W4:Y:S04]  /*5fc80*/  LDL.LU R5, [R1+0x1f0] ;  /* 0x0001f00001057983 */ /* 0x001f280000300800 */
[----:B------:R-:W2:Y:S04]  /*5fc90*/  LDL.LU R28, [R1+0x68c] ;  /* 0x00068c00011c7983 */ /* 0x000ea80000300800 */
[----:B--2---:R0:W-:Y:S04]  /*5fca0*/  STL [R1+0x2cac], R28 ;  /* 0x002cac1c01007387 */ /* 0x0041e80000100800 */
[----:B0-----:R-:W2:Y:S04]  /*5fcb0*/  LDL.LU R28, [R1+0x684] ;  /* 0x00068400011c7983 */ /* 0x001ea80000300800 */
[----:B--2---:R0:W-:Y:S04]  /*5fcc0*/  STL [R1+0x2cb4], R28 ;  /* 0x002cb41c01007387 */ /* 0x0041e80000100800 */
[----:B0-----:R-:W2:Y:S04]  /*5fcd0*/  LDL.LU R28, [R1+0x1f8] ;  /* 0x0001f800011c7983 */ /* 0x001ea80000300800 */
[----:B------:R-:W3:Y:S04]  /*5fce0*/  LDL.LU R23, [R1+0x1d0] ;  /* 0x0001d00001177983 */ /* 0x000ee80000300800 */
[----:B---3--:R0:W-:Y:S04]  /*5fcf0*/  STL [R1+0x2ca8], R23 ;  /* 0x002ca81701007387 */ /* 0x0081e80000100800 */
[----:B0-----:R-:W3:Y:S01]  /*5fd00*/  LDL.LU R23, [R1+0x688] ;  /* 0x0006880001177983 */ /* 0x001ee20000300800 */
[----:B------:R-:W-:-:S03]  /*5fd10*/  F2FP.SATFINITE.E5M2.F32.PACK_AB_MERGE_C R22, R22, R19, RZ ;  /* 0x000000131616723e */ /* 0x000fc600048060ff */
[----:B---3--:R0:W-:Y:S04]  /*5fd20*/  STL [R1+0x2cb0], R23 ;  /* 0x002cb01701007387 */ /* 0x0081e80000100800 */
        /* <DEDUP_REMOVED lines=24> */
[----:B------:R-:W4:Y:S04]  /*5feb0*/  LDL.LU R19, [R1+0x2cc0] ;  /* 0x002cc00001137983 */ /* 0x000f280000300800 */
[----:B------:R0:W-:Y:S04]  /*5fec0*/  STL [R1+0x2bbc], R22 ;  /* 0x002bbc1601007387 */ /* 0x0001e80000100800 */
[----:B0-----:R-:W3:Y:S01]  /*5fed0*/  LDL.LU R22, [R1+0x1ec] ;  /* 0x0001ec0001167983 */ /* 0x001ee20000300800 */
[----:B----4-:R-:W-:-:S03]  /*5fee0*/  F2FP.SATFINITE.E5M2.F32.PACK_AB_MERGE_C R19, R19, R12, RZ ;  /* 0x0000000c1313723e */ /* 0x010fc600048060ff */
[----:B------:R-:W4:Y:S04]  /*5fef0*/  LDL.LU R12, [R1+0x2cbc] ;  /* 0x002cbc00010c7983 */ /* 0x000f280000300800 */
[----:B------:R0:W-:Y:S04]  /*5ff00*/  STL [R1+0x2bd4], R19 ;  /* 0x002bd41301007387 */ /* 0x0001e80000100800 */
[----:B0-----:R-:W3:Y:S01]  /*5ff10*/  LDL.LU R19, [R1+0x1e8] ;  /* 0x0001e80001137983 */ /* 0x001ee20000300800 */
[----:B----4-:R-:W-:-:S03]  /*5ff20*/  F2FP.SATFINITE.E5M2.F32.PACK_AB_MERGE_C R12, R12, R5, RZ ;  /* 0x000000050c0c723e */ /* 0x010fc600048060ff */
[----:B------:R-:W2:Y:S04]  /*5ff30*/  LDL.LU R5, [R1+0x2cb8] ;  /* 0x002cb80001057983 */ /* 0x000ea80000300800 */
[----:B------:R0:W-:Y:S04]  /*5ff40*/  STL [R1+0x2bd8], R12 ;  /* 0x002bd80c01007387 */ /* 0x0001e80000100800 */
[----:B0-----:R-:W4:Y:S01]  /*5ff50*/  LDL.LU R12, [R1+0x1e4] ;  /* 0x0001e400010c7983 */ /* 0x001f220000300800 */
[----:B--2---:R-:W-:-:S03]  /*5ff60*/  F2FP.SATFINITE.E5M2.F32.PACK_AB_MERGE_C R5, R5, R28, RZ ;  /* 0x0000001c0505723e */ /* 0x004fc600048060ff */
[----:B------:R-:W3:Y:S04]  /*5ff70*/  LDL.LU R28, [R1+0x2cb4] ;  /* 0x002cb400011c7983 */ /* 0x000ee80000300800 */
[----:B------:R0:W-:Y:S04]  /*5ff80*/  STL [R1+0x2bdc], R5 ;  /* 0x002bdc0501007387 */ /* 0x0001e80000100800 */
[----:B0-----:R-:W4:Y:S01]  /*5ff90*/  LDL.LU R5, [R1+0x1e0] ;  /* 0x0001e00001057983 */ /* 0x001f220000300800 */
[----:B---3--:R-:W-:-:S03]  /*5ffa0*/  F2FP.SATFINITE.E5M2.F32.PACK_AB_MERGE_C R28, R28, R23, RZ ;  /* 0x000000171c1c723e */ /* 0x008fc600048060ff */
[----:B------:R-:W2:Y:S04]  /*5ffb0*/  LDL.LU R23, [R1+0x2cb0] ;  /* 0x002cb00001177983 */ /* 0x000ea80000300800 */
[----:B------:R0:W-:Y:S04]  /*5ffc0*/  STL [R1+0x8], R28 ;  /* 0x0000081c01007387 */ /* 0x0001e80000100800 */
[----:B0-----:R-:W2:Y:S02]  /*5ffd0*/  LDL.LU R28, [R1+0x2cac] ;  /* 0x002cac00011c7983 */ /* 0x001ea40000300800 */
[----:B--2---:R-:W-:-:S02]  /*5ffe0*/  F2FP.SATFINITE.E5M2.F32.PACK_AB_MERGE_C R28, R28, R23, RZ ;  /* 0x000000171c1c723e */ /* 0x004fc400048060ff */
[----:B------:R-:W2:Y:S04]  /*5fff0*/  LDL.LU R23, [R1+0x2ca8] ;  /* 0x002ca80001177983 */ /* 0x000ea80000300800 */
[----:B------:R4:W-:Y:S02]  /*60000*/  STL [R1+0x2ba8], R28 ;  /* 0x002ba81c01007387 */ /* 0x0009e40000100800 */
[----:B----4-:R-:W-:Y:S02]  /*60010*/  F2FP.SATFINITE.E5M2.F32.PACK_AB_MERGE_C R28, R12, R5, RZ ;  /* 0x000000050c1c723e */ /* 0x010fe400048060ff */
[----:B------:R-:W-:-:S03]  /*60020*/  F2FP.SATFINITE.E5M2.F32.PACK_AB_MERGE_C R5, R22, R19, RZ ;  /* 0x000000131605723e */ /* 0x000fc600048060ff */
[----:B------:R-:W-:Y:S04]  /*60030*/  STL [R1+0x4c], R28 ;  /* 0x00004c1c01007387 */ /* 0x000fe80000100800 */
[----:B------:R0:W-:Y:S01]  /*60040*/  STL [R1+0x24], R5 ;  /* 0x0000240501007387 */ /* 0x0001e20000100800 */
[----:B------:R-:W-:Y:S02]  /*60050*/  F2FP.SATFINITE.E5M2.F32.PACK_AB_MERGE_C R16, R16, R17, RZ ;  /* 0x000000111010723e */ /* 0x000fe400048060ff */
[----:B------:R-:W-:Y:S02]  /*60060*/  F2FP.SATFINITE.E5M2.F32.PACK_AB_MERGE_C R15, R14, R15, RZ ;  /* 0x0000000f0e0f723e */ /* 0x000fe400048060ff */
[----:B0-----:R-:W-:Y:S02]  /*60070*/  F2FP.SATFINITE.E5M2.F32.PACK_AB_MERGE_C R5, R0, R29, RZ ;  /* 0x0000001d0005723e */ /* 0x001fe400048060ff */
[----:B------:R-:W-:-:S02]  /*60080*/  F2FP.SATFINITE.E5M2.F32.PACK_AB_MERGE_C R0, R25, R26, RZ ;  /* 0x0000001a1900723e */ /* 0x000fc400048060ff */
[----:B------:R-:W-:Y:S02]  /*60090*/  F2FP.SATFINITE.E5M2.F32.PACK_AB_MERGE_C R26, R21, R24, RZ ;  /* 0x00000018151a723e */ /* 0x000fe400048060ff */
[----:B------:R-:W-:Y:S02]  /*600a0*/  F2FP.SATFINITE.E5M2.F32.PACK_AB_MERGE_C R25, R18, R20, RZ ;  /* 0x000000141219723e */ /* 0x000fe400048060ff */
[----:B------:R-:W-:Y:S02]  /*600b0*/  F2FP.SATFINITE.E5M2.F32.PACK_AB_MERGE_C R14, R11, R13, RZ ;  /* 0x0000000d0b0e723e */ /* 0x000fe400048060ff */
[----:B------:R-:W-:Y:S02]  /*600c0*/  F2FP.SATFINITE.E5M2.F32.PACK_AB_MERGE_C R11, R9, R10, RZ ;  /* 0x0000000a090b723e */ /* 0x000fe400048060ff */
[----:B------:R-:W-:Y:S02]  /*600d0*/  F2FP.SATFINITE.E5M2.F32.PACK_AB_MERGE_C R4, R4, R8, RZ ;  /* 0x000000080404723e */ /* 0x000fe400048060ff */
[----:B--2---:R-:W-:-:S02]  /*600e0*/  F2FP.SATFINITE.E5M2.F32.PACK_AB_MERGE_C R12, R6, R23, RZ ;  /* 0x00000017060c723e */ /* 0x004fc400048060ff */
[----:B------:R-:W-:-:S03]  /*600f0*/  F2FP.SATFINITE.E5M2.F32.PACK_AB_MERGE_C R6, R27, R7, RZ ;  /* 0x000000071b06723e */ /* 0x000fc600048060ff */
        /* <DEDUP_REMOVED lines=11> */
[----:B------:R-:W2:Y:S04]  /*601b0*/  LDL.LU R21, [R1+0x664] ;  /* 0x0006640001157983 */ /* 0x000ea80000300800 */
[----:B------:R-:W3:Y:S04]  /*601c0*/  LDL.LU R20, [R1+0x66c] ;  /* 0x00066c0001147983 */ /* 0x000ee80000300800 */
[----:B---3--:R0:W-:Y:S04]  /*601d0*/  STL [R1+0x2ca4], R20 ;  /* 0x002ca41401007387 */ /* 0x0081e80000100800 */
        /* <DEDUP_REMOVED lines=14> */
[----:B------:R-:W4:Y:S04]  /*602c0*/  LDL.LU R18, [R1+0x154] ;  /* 0x0001540001127983 */ /* 0x000f280000300800 */
[----:B----4-:R0:W-:Y:S04]  /*602d0*/  STL [R1+0x2c84], R18 ;  /* 0x002c841201007387 */ /* 0x0101e80000100800 */
[----:B0-----:R-:W4:Y:S04]  /*602e0*/  LDL.LU R18, [R1+0x178] ;  /* 0x0001780001127983 */ /* 0x001f280000300800 */
[----:B----4-:R0:W-:Y:S04]  /*602f0*/  STL [R1+0x2c8c], R18 ;  /* 0x002c8c1201007387 */ /* 0x0101e80000100800 */
[----:B0-----:R-:W4:Y:S04]  /*60300*/  LDL.LU R18, [R1+0x170] ;  /* 0x0001700001127983 */ /* 0x001f280000300800 */
[----:B----4-:R0:W-:Y:S04]  /*60310*/  STL [R1+0x2c94], R18 ;  /* 0x002c941201007387 */ /* 0x0101e80000100800 */
[----:B0-----:R-:W4:Y:S01]  /*60320*/  LDL.LU R18, [R1+0x188] ;  /* 0x0001880001127983 */ /* 0x001f220000300800 */
[----:B------:R-:W-:-:S02]  /*60330*/  F2FP.SATFINITE.E5M2.F32.PACK_AB_MERGE_C R3, R2, R3, RZ ;  /* 0x000000030203723e */ /* 0x000fc400048060ff */
[----:B--2---:R-:W-:Y:S01]  /*60340*/  F2FP.SATFINITE.E5M2.F32.PACK_AB_MERGE_C R21, R21, R20, RZ ;  /* 0x000000141515723e */ /* 0x004fe200048060ff */
[----:B----4-:R0:W-:Y:S04]  /*60350*/  STL [R1+0x2c9c], R18 ;  /* 0x002c9c1201007387 */ /* 0x0101e80000100800 */
[----:B0-----:R-:W2:Y:S04]  /*60360*/  LDL.LU R18, [R1+0x180] ;  /* 0x0001800001127983 */ /* 0x001ea80000300800 */
        /* <DEDUP_REMOVED lines=24> */
[----:B------:R0:W-:Y:S04]  /*604f0*/  STL [R1+0x2bec], R3 ;  /* 0x002bec0301007387 */ /* 0x0001e80000100800 */
[----:B0-----:R-:W4:Y:S04]  /*60500*/  LDL.LU R3, [R1+0x16c] ;  /* 0x00016c0001037983 */ /* 0x001f280000300800 */
[----:B------:R-:W3:Y:S04]  /*60510*/  LDL.LU R20, [R1+0x2ca4] ;  /* 0x002ca40001147983 */ /* 0x000ee80000300800 */
[----:B------:R0:W-:Y:S04]  /*60520*/  STL [R1+0x2bf0], R21 ;  /* 0x002bf01501007387 */ /* 0x0001e80000100800 */
[----:B0-----:R-:W4:Y:S01]  /*60530*/  LDL.LU R21, [R1+0x168] ;  /* 0x0001680001157983 */ /* 0x001f220000300800 */
[----:B---3--:R-:W-:-:S03]  /*60540*/  F2FP.SATFINITE.E5M2.F32.PACK_AB_MERGE_C R20, R20, R4, RZ ;  /* 0x000000041414723e */ /* 0x008fc600048060ff */
[----:B------:R-:W2:Y:S04]  /*60550*/  LDL.LU R4, [R1+0x2ca0] ;  /* 0x002ca00001047983 */ /* 0x000ea80000300800 */
[----:B------:R0:W-:Y:S04]  /*60560*/  STL [R1+0x2bf4], R20 ;  /* 0x002bf41401007387 */ /* 0x0001e80000100800 */
[----:B0-----:R-:W3:Y:S01]  /*60570*/  LDL.LU R20, [R1+0x164] ;  /* 0x0001640001147983 */ /* 0x001ee20000300800 */
        /* <DEDUP_REMOVED lines=15> */
[----:B0-----:R-:W3:Y:S02]  /*60670*/  LDL.LU R4, [R1+0x2c80] ;  /* 0x002c800001047983 */ /* 0x001ee40000300800 */
[----:B---3--:R-:W-:-:S02]  /*60680*/  F2FP.SATFINITE.E5M2.F32.PACK_AB_MERGE_C R20, R20, R4, RZ ;  /* 0x000000041414723e */ /* 0x008fc400048060ff */
[----:B------:R-:W2:Y:S01]  /*60690*/  LDL.LU R4, [R1+0x2c7c] ;  /* 0x002c7c0001047983 */ /* 0x000ea20000300800 */
[----:B----4-:R-:W-:Y:S02]  /*606a0*/  F2FP.SATFINITE.E5M2.F32.PACK_AB_MERGE_C R3, R3, R21, RZ ;  /* 0x000000150303723e */ /* 0x010fe400048060ff */
[----:B------:R-:W-:Y:S02]  /*606b0*/  F2FP.SATFINITE.E5M2.F32.PACK_AB_MERGE_C R17, R17, R11, RZ ;  /* 0x0000000b1111723e */ /* 0x000fe400048060ff */
[----:B------:R-:W-:Y:S01]  /*606c0*/  F2FP.SATFINITE.E5M2.F32.PACK_AB_MERGE_C R13, R13, R14, RZ ;  /* 0x0000000e0d0d723e */ /* 0x000fe200048060ff */
[----:B------:R-:W-:Y:S01]  /*606d0*/  STL [R1+0xc], R20 ;  /* 0x00000c1401007387 */ /* 0x000fe20000100800 */
[----:B------:R-:W-:Y:S02]  /*606e0*/  F2FP.SATFINITE.E5M2.F32.PACK_AB_MERGE_C R24, R24, R15, RZ ;  /* 0x0000000f1818723e */ /* 0x000fe400048060ff */
[----:B------:R-:W-:Y:S02]  /*606f0*/  F2FP.SATFINITE.E5M2.F32.PACK_AB_MERGE_C R10, R10, R16, RZ ;  /* 0x000000100a0a723e */ /* 0x000fe400048060ff */
[----:B------:R-:W-:-:S02]  /*60700*/  F2FP.SATFINITE.E5M2.F32.PACK_AB_MERGE_C R9, R9, R25, RZ ;  /* 0x000000190909723e */ /* 0x000fc400048060ff */
[----:B------:R-:W-:Y:S02]  /*60710*/  F2FP.SATFINITE.E5M2.F32.PACK_AB_MERGE_C R8, R8, R26, RZ ;  /* 0x0000001a0808723e */ /* 0x000fe400048060ff */
[----:B------:R-:W-:Y:S02]  /*60720*/  F2FP.SATFINITE.E5M2.F32.PACK_AB_MERGE_C R2, R2, R28, RZ ;  /* 0x0000001c0202723e */ /* 0x000fe400048060ff */
[----:B------:R-:W-:Y:S02]  /*60730*/  F2FP.SATFINITE.E5M2.F32.PACK_AB_MERGE_C R0, R0, R29, RZ ;  /* 0x0000001d0000723e */ /* 0x000fe400048060ff */
[----:B--2---:R-:W-:-:S05]  /*60740*/  F2FP.SATFINITE.E5M2.F32.PACK_AB_MERGE_C R18, R18, R4, RZ ;  /* 0x000000041212723e */ /* 0x004fca00048060ff */
[----:B------:R-:W-:Y:S04]  /*60750*/  STL [R1+0x2bf8], R18 ;  /* 0x002bf81201007387 */ /* 0x000fe80000100800 */
[----:B------:R0:W-:Y:S04]  /*60760*/  STL [R1], R3 ;  /* 0x0000000301007387 */ /* 0x0001e80000100800 */
[----:B------:R-:W-:Y:S04]  /*60770*/  STL [R1+0x2bfc], R17 ;  /* 0x002bfc1101007387 */ /* 0x000fe80000100800 */
[----:B------:R-:W-:Y:S04]  /*60780*/  STL [R1+0x2c00], R13 ;  /* 0x002c000d01007387 */ /* 0x000fe80000100800 */
[----:B------:R-:W-:Y:S04]  /*60790*/  STL [R1+0x2b7c], R24 ;  /* 0x002b7c1801007387 */ /* 0x000fe80000100800 */
[----:B------:R-:W-:Y:S04]  /*607a0*/  STL [R1+0x2c04], R10 ;  /* 0x002c040a01007387 */ /* 0x000fe80000100800 */
[----:B------:R-:W-:Y:S04]  /*607b0*/  STL [R1+0x2c08], R9 ;  /* 0x002c080901007387 */ /* 0x000fe80000100800 */
[----:B------:R-:W-:Y:S04]  /*607c0*/  STL [R1+0x2c0c], R8 ;  /* 0x002c0c0801007387 */ /* 0x000fe80000100800 */
[----:B------:R1:W-:Y:S01]  /*607d0*/  STL [R1+0x2c10], R2 ;  /* 0x002c100201007387 */ /* 0x0003e20000100800 */
[----:B------:R-:W-:-:S02]  /*607e0*/  F2FP.SATFINITE.E5M2.F32.PACK_AB_MERGE_C R4, R22, R19, RZ ;  /* 0x000000131604723e */ /* 0x000fc400048060ff */
[----:B0-----:R-:W-:Y:S02]  /*607f0*/  F2FP.SATFINITE.E5M2.F32.PACK_AB_MERGE_C R3, R6, R23, RZ ;  /* 0x000000170603723e */ /* 0x001fe400048060ff */
[----:B-1----:R-:W-:-:S05]  /*60800*/  F2FP.SATFINITE.E5M2.F32.PACK_AB_MERGE_C R2, R12, R5, RZ ;  /* 0x000000050c02723e */ /* 0x002fca00048060ff */
[----:B------:R0:W-:Y:S04]  /*60810*/  STL [R1+0x3a4], R2 ;  /* 0x0003a40201007387 */ /* 0x0001e80000100800 */
[----:B------:R-:W-:Y:S04]  /*60820*/  STL [R1+0x39c], R4 ;  /* 0x00039c0401007387 */ /* 0x000fe80000100800 */
[----:B------:R-:W-:Y:S01]  /*60830*/  STL [R1+0x3cc], R3 ;  /* 0x0003cc0301007387 */ /* 0x000fe20000100800 */
[----:B0-----:R-:W-:-:S03]  /*60840*/  F2FP.SATFINITE.E5M2.F32.PACK_AB_MERGE_C R2, R27, R7, RZ ;  /* 0x000000071b02723e */ /* 0x001fc600048060ff */
[----:B------:R-:W2:Y:S04]  /*60850*/  LDL.LU R27, [R1+0x118] ;  /* 0x00011800011b7983 */ /* 0x000ea80000300800 */
[----:B------:R-:W-:Y:S04]  /*60860*/  STL [R1+0x3c8], R2 ;  /* 0x0003c80201007387 */ /* 0x000fe80000100800 */
[----:B------:R-:W2:Y:S04]  /*60870*/  LDL.LU R29, [R1+0x11c] ;  /* 0x00011c00011d7983 */ /* 0x000ea80000300800 */
[----:B------:R0:W-:Y:S04]  /*60880*/  STL [R1+0x3e4], R0 ;  /* 0x0003e40001007387 */ /* 0x0001e80000100800 */
        /* <DEDUP_REMOVED lines=47> */
[----:B0-----:R-:W3:Y:S04]  /*60b80*/  LDL.LU R2, [R1+0x100] ;  /* 0x0001000001027983 */ /* 0x001ee80000300800 */
[----:B------:R-:W4:Y:S04]  /*60b90*/  LDL.LU R8, [R1+0x80] ;  /* 0x0000800001087983 */ /* 0x000f280000300800 */
[----:B----4-:R0:W-:Y:S04]  /*60ba0*/  STL [R1+0x2c14], R8 ;  /* 0x002c140801007387 */ /* 0x0101e80000100800 */
[----:B0-----:R-:W4:Y:S04]  /*60bb0*/  LDL.LU R8, [R1+0xb8] ;  /* 0x0000b80001087983 */ /* 0x001f280000300800 */
[----:B----4-:R0:W-:Y:S04]  /*60bc0*/  STL [R1+0x2c1c], R8 ;  /* 0x002c1c0801007387 */ /* 0x0101e80000100800 */
[----:B0-----:R-:W4:Y:S01]  /*60bd0*/  LDL.LU R8, [R1+0xb0] ;  /* 0x0000b00001087983 */ /* 0x001f220000300800 */
[----:B--2---:R-:W-:-:S02]  /*60be0*/  F2FP.SATFINITE.E5M2.F32.PACK_AB_MERGE_C R29, R29, R27, RZ ;  /* 0x0000001b1d1d723e */ /* 0x004fc400048060ff */
[----:B---3--:R-:W-:Y:S01]  /*60bf0*/  F2FP.SATFINITE.E5M2.F32.PACK_AB_MERGE_C R0, R0, R2, RZ ;  /* 0x000000020000723e */ /* 0x008fe200048060ff */
[----:B----4-:R0:W-:Y:S04]  /*60c00*/  STL [R1+0x2c24], R8 ;  /* 0x002c240801007387 */ /* 0x0101e80000100800 */
        /* <DEDUP_REMOVED lines=26> */
[----:B------:R0:W-:Y:S04]  /*60db0*/  STL [R1+0x3e0], R29 ;  /* 0x0003e01d01007387 */ /* 0x0001e80000100800 */
[----:B0-----:R-:W3:Y:S04]  /*60dc0*/  LDL.LU R29, [R1+0x14] ;  /* 0x00001400011d7983 */ /* 0x001ee80000300800 */
        /* <DEDUP_REMOVED lines=42> */
[----:B0-----:R-:W3:Y:S01]  /*61070*/  LDL R0, [R1+0x1010] ;  /* 0x0010100001007983 */ /* 0x001ee20000100800 */
        /* <DEDUP_REMOVED lines=11> */
[----:B----4-:R-:W-:Y:S02]  /*61130*/  F2FP.SATFINITE.E5M2.F32.PACK_AB_MERGE_C R13, R13, R10, RZ ;  /* 0x0000000a0d0d723e */ /* 0x010fe400048060ff */
[----:B---3--:R-:W-:Y:S02]  /*61140*/  F2FP.SATFINITE.E5M2.F32.PACK_AB_MERGE_C R18, R18, R17, RZ ;  /* 0x000000111212723e */ /* 0x008fe400048060ff */
[----:B------:R-:W-:Y:S01]  /*61150*/  F2FP.SATFINITE.E5M2.F32.PACK_AB_MERGE_C R21, R21, R20, RZ ;  /* 0x000000141515723e */ /* 0x000fe200048060ff */
[----:B0-----:R-:W3:Y:S01]  /*61160*/  LDL.LU R2, [R1+0x2c10] ;  /* 0x002c100001027983 */ /* 0x001ee20000300800 */
[----:B------:R-:W-:-:S02]  /*61170*/  F2FP.SATFINITE.E5M2.F32.PACK_AB_MERGE_C R4, R4, R3, RZ ;  /* 0x000000030404723e */ /* 0x000fc400048060ff */
[----:B------:R-:W-:Y:S02]  /*61180*/  F2FP.SATFINITE.E5M2.F32.PACK_AB_MERGE_C R14, R14, R11, RZ ;  /* 0x0000000b0e0e723e */ /* 0x000fe400048060ff */
[----:B------:R-:W-:Y:S02]  /*61190*/  F2FP.SATFINITE.E5M2.F32.PACK_AB_MERGE_C R12, R12, R5, RZ ;  /* 0x000000050c0c723e */ /* 0x000fe400048060ff */
[----:B------:R-:W-:Y:S02]  /*611a0*/  F2FP.SATFINITE.E5M2.F32.PACK_AB_MERGE_C R6, R6, R19, RZ ;  /* 0x000000130606723e */ /* 0x000fe400048060ff */
[----:B------:R-:W-:Y:S02]  /*611b0*/  F2FP.SATFINITE.E5M2.F32.PACK_AB_MERGE_C R24, R24, R7, RZ ;  /* 0x000000071818723e */ /* 0x000fe400048060ff */
[----:B--2---:R-:W-:Y:S02]  /*611c0*/  F2FP.SATFINITE.E5M2.F32.PACK_AB_MERGE_C R9, R9, R8, RZ ;  /* 0x000000080909723e */ /* 0x004fe400048060ff */
[----:B------:R-:W2:Y:S04]  /*611d0*/  LDL.LU R8, [R1+0x2c0c] ;  /* 0x002c0c0001087983 */ /* 0x000ea80000300800 */
[----:B------:R0:W-:Y:S04]  /*611e0*/  STL [R1+0x3d8], R9 ;  /* 0x0003d80901007387 */ /* 0x0001e80000100800 */
[----:B0-----:R-:W4:Y:S04]  /*611f0*/  LDL.LU R9, [R1+0x2c08] ;  /* 0x002c080001097983 */ /* 0x001f280000300800 */
[----:B------:R-:W4:Y:S04]  /*61200*/  LDL.LU R10, [R1+0x2c04] ;  /* 0x002c0400010a7983 */ /* 0x000f280000300800 */
        /* <DEDUP_REMOVED lines=21> */
[----:B------:R0:W-:Y:S02]  /*61360*/  STL [R1+0x448], R24 ;  /* 0x0004481801007387 */ /* 0x0001e40000100800 */
[----:B0-----:R-:W-:-:S02]  /*61370*/  F2FP.SATFINITE.E5M2.F32.PACK_AB_MERGE_C R24, R16, R15, RZ ;  /* 0x0000000f1018723e */ /* 0x001fc400048060ff */
[----:B------:R-:W-:Y:S02]  /*61380*/  F2FP.SATFINITE.E5M2.F32.PACK_AB_MERGE_C R16, R26, R25, RZ ;  /* 0x000000191a10723e */ /* 0x000fe400048060ff */
[----:B------:R-:W-:Y:S02]  /*61390*/  F2FP.SATFINITE.E5M2.F32.PACK_AB_MERGE_C R15, R22, R28, RZ ;  /* 0x0000001c160f723e */ /* 0x000fe400048060ff */
[----:B------:R-:W-:Y:S02]  /*613a0*/  LOP3.LUT R26, R23, 0xffff, RZ, 0xc0, !PT ;  /* 0x0000ffff171a7812 */ /* 0x000fe400078ec0ff */
[----:B------:R-:W-:Y:S01]  /*613b0*/  LOP3.LUT R25, R27, 0xffff, RZ, 0xc0, !PT ;  /* 0x0000ffff1b197812 */ /* 0x000fe200078ec0ff */
[----:B------:R-:W-:Y:S04]  /*613c0*/  STL [R1+0x42c], R24 ;  /* 0x00042c1801007387 */ /* 0x000fe80000100800 */
[----:B------:R0:W-:Y:S04]  /*613d0*/  STL [R1+0x478], R16 ;  /* 0x0004781001007387 */ /* 0x0001e80000100800 */
[----:B------:R1:W-:Y:S04]  /*613e0*/  STL [R1+0x46c], R15 ;  /* 0x00046c0f01007387 */ /* 0x0003e80000100800 */
[----:B------:R-:W4:Y:S04]  /*613f0*/  LDL.LU R23, [R1+0x614] ;  /* 0x0006140001177983 */ /* 0x000f280000300800 */
[----:B------:R-:W-:Y:S01]  /*61400*/  STL [R1+0x88], R26 ;  /* 0x0000881a01007387 */ /* 0x000fe20000100800 */
[----:B0-----:R-:W-:-:S03]  /*61410*/  LOP3.LUT R16, R29, 0xffff, RZ, 0xc0, !PT ;  /* 0x0000ffff1d107812 */ /* 0x001fc600078ec0ff */
[----:B-1----:R-:W4:Y:S04]  /*61420*/  LDL.LU R15, [R1+0x5b0] ;  /* 0x0005b000010f7983 */ /* 0x002f280000300800 */
[----:B------:R-:W-:Y:S04]  /*61430*/  STL [R1+0xb8], R25 ;  /* 0x0000b81901007387 */ /* 0x000fe80000100800 */
[----:B------:R-:W4:Y:S04]  /*61440*/  LDL.LU R27, [R1+0x554] ;  /* 0x00055400011b7983 */ /* 0x000f280000300800 */
[----:B------:R-:W-:Y:S04]  /*61450*/  STL [R1+0xbc], R16 ;  /* 0x0000bc1001007387 */ /* 0x000fe80000100800 */
[----:B------:R-:W4:Y:S04]  /*61460*/  LDL.LU R29, [R1+0x550] ;  /* 0x00055000011d7983 */ /* 0x000f280000300800 */
[----:B------:R-:W4:Y:S01]  /*61470*/  LDL.LU R24, [R1+0x4f0] ;  /* 0x0004f00001187983 */ /* 0x000f220000300800 */
[----:B---3--:R-:W-:Y:S01]  /*61480*/  LOP3.LUT R28, R2, 0xffff, RZ, 0xc0, !PT ;  /* 0x0000ffff021c7812 */ /* 0x008fe200078ec0ff */
[----:B------:R-:W-:-:S05]  /*61490*/  VIADD R0, R0, 0x1 ;  /* 0x0000000100007836 */ /* 0x000fca0000000000 */
[----:B------:R-:W-:Y:S02]  /*614a0*/  ISETP.GE.AND P0, PT, R0, UR4, PT ;  /* 0x0000000400007c0c */ /* 0x000fe4000bf06270 */
[----:B--2---:R-:W-:Y:S02]  /*614b0*/  LOP3.LUT R3, R3, 0xffff, RZ, 0xc0, !PT ;  /* 0x0000ffff03037812 */ /* 0x004fe400078ec0ff */
[----:B----4-:R-:W-:-:S04]  /*614c0*/  LOP3.LUT R4, R4, 0xffff, RZ, 0xc0, !PT ;  /* 0x0000ffff04047812 */ /* 0x010fc800078ec0ff */
[----:B------:R-:W-:Y:S02]  /*614d0*/  PRMT R2, R4, 0x3340, R1 ;  /* 0x0000334004027816 */ /* 0x000fe40000000001 */
[----:B------:R-:W-:Y:S02]  /*614e0*/  LOP3.LUT R22, R5, 0xffff, RZ, 0xc0, !PT ;  /* 0x0000ffff05167812 */ /* 0x000fe400078ec0ff */
[----:B------:R-:W-:Y:S02]  /*614f0*/  LOP3.LUT R7, R7, 0xffff, RZ, 0xc0, !PT ;  /* 0x0000ffff07077812 */ /* 0x000fe400078ec0ff */
[----:B------:R-:W-:Y:S02]  /*61500*/  LOP3.LUT R6, R6, 0xffff, RZ, 0xc0, !PT ;  /* 0x0000ffff06067812 */ /* 0x000fe400078ec0ff */
[----:B------:R-:W-:Y:S01]  /*61510*/  PRMT R5, R26, 0x3340, R7 ;  /* 0x000033401a057816 */ /* 0x000fe20000000007 */
[----:B------:R0:W-:Y:S04]  /*61520*/  STL [R1+0x84], R7 ;  /* 0x0000840701007387 */ /* 0x0001e80000100800 */
[----:B------:R-:W-:Y:S04]  /*61530*/  STL [R1+0x80], R4 ;  /* 0x0000800401007387 */ /* 0x000fe80000100800 */
[----:B------:R1:W-:Y:S04]  /*61540*/  STL [R1+0xb4], R6 ;  /* 0x0000b40601007387 */ /* 0x0003e80000100800 */
[----:B------:R2:W-:Y:S04]  /*61550*/  STL [R1+0x8c], R3 ;  /* 0x00008c0301007387 */ /* 0x0005e80000100800 */
[----:B------:R-:W-:Y:S04]  /*61560*/  STL [R1+0x638], R28 ;  /* 0x0006381c01007387 */ /* 0x000fe80000100800 */
[----:B------:R-:W-:Y:S04]  /*61570*/  STL [R1+0xa4], R22 ;  /* 0x0000a41601007387 */ /* 0x000fe80000100800 */
[----:B------:R-:W3:Y:S01]  /*61580*/  LDL.LU R0, [R1+0x490] ;  /* 0x0004900001007983 */ /* 0x000ee20000300800 */
[----:B0-----:R-:W-:-:S02]  /*61590*/  PRMT R7, R16, 0x3340, R22 ;  /* 0x0000334010077816 */ /* 0x001fc40000000016 */
[----:B------:R-:W-:Y:S02]  /*615a0*/  PRMT R16, R5, 0x5410, R2 ;  /* 0x0000541005107816 */ /* 0x000fe40000000002 */
[----:B-1----:R-:W-:Y:S02]  /*615b0*/  PRMT R6, R25, 0x3340, R6 ;  /* 0x0000334019067816 */ /* 0x002fe40000000006 */
[----:B--2---:R-:W-:Y:S01]  /*615c0*/  PRMT R3, R3, 0x3340, R1 ;  /* 0x0000334003037816 */ /* 0x004fe20000000001 */
[----:B------:R-:W2:Y:S04]  /*615d0*/  LDL.LU R2, [R1+0x494] ;  /* 0x0004940001027983 */ /* 0x000ea80000300800 */
[----:B------:R-:W4:Y:S04]  /*615e0*/  LDL.LU R5, [R1+0x18] ;  /* 0x0000180001057983 */ /* 0x000f280000300800 */
[----:B------:R0:W-:Y:S01]  /*615f0*/  STL [R1+0x640], R16 ;  /* 0x0006401001007387 */ /* 0x0001e20000100800 */
[----:B------:R-:W-:-:S03]  /*61600*/  PRMT R6, R6, 0x5410, R3 ;  /* 0x0000541006067816 */ /* 0x000fc60000000003 */
[----:B------:R-:W3:Y:S01]  /*61610*/  LDL.LU R3, [R1+0x610] ;  /* 0x0006100001037983 */ /* 0x000ee20000300800 */
[----:B------:R-:W-:-:S03]  /*61620*/  PRMT R4, R28, 0x3340, R1 ;  /* 0x000033401c047816 */ /* 0x000fc60000000001 */
[----:B0-----:R-:W4:Y:S04]  /*61630*/  LDL.LU R16, [R1+0x5b4] ;  /* 0x0005b40001107983 */ /* 0x001f280000300800 */
[----:B------:R0:W-:Y:S04]  /*61640*/  STL [R1+0x63c], R6 ;  /* 0x00063c0601007387 */ /* 0x0001e80000100800 */
[----:B------:R-:W4:Y:S04]  /*61650*/  LDL.LU R25, [R1+0x4f4] ;  /* 0x0004f40001197983 */ /* 0x000f280000300800 */
[----:B------:R-:W4:Y:S04]  /*61660*/  LDL.LU R26, [R1+0x434] ;  /* 0x00043400011a7983 */ /* 0x000f280000300800 */
[----:B------:R-:W4:Y:S01]  /*61670*/  LDL.LU R28, [R1+0x78] ;  /* 0x00007800011c7983 */ /* 0x000f220000300800 */
[----:B0-----:R-:W-:-:S03]  /*61680*/  PRMT R6, R7, 0x5410, R4 ;  /* 0x0000541007067816 */ /* 0x001fc60000000004 */
[----:B------:R-:W4:Y:S04]  /*61690*/  LDL.LU R4, [R1+0x430] ;  /* 0x0004300001047983 */ /* 0x000f280000300800 */
[----:B------:R-:W4:Y:S04]  /*616a0*/  LDL.LU R22, [R1+0x70] ;  /* 0x0000700001167983 */ /* 0x000f280000300800 */
[----:B------:R0:W-:Y:S01]  /*616b0*/  STL [R1+0x644], R6 ;  /* 0x0006440601007387 */ /* 0x0001e20000100800 */
[----:B------:R-:W-:Y:S02]  /*616c0*/  LOP3.LUT R27, R27, 0xffff, RZ, 0xc0, !PT ;  /* 0x0000ffff1b1b7812 */ /* 0x000fe400078ec0ff */
[----:B------:R-:W-:-:S02]  /*616d0*/  LOP3.LUT R15, R15, 0xffff, RZ, 0xc0, !PT ;  /* 0x0000ffff0f0f7812 */ /* 0x000fc400078ec0ff */
[----:B------:R-:W-:Y:S02]  /*616e0*/  LOP3.LUT R29, R29, 0xffff, RZ, 0xc0, !PT ;  /* 0x0000ffff1d1d7812 */ /* 0x000fe400078ec0ff */
[----:B------:R-:W-:Y:S02]  /*616f0*/  LOP3.LUT R24, R24, 0xffff, RZ, 0xc0, !PT ;  /* 0x0000ffff18187812 */ /* 0x000fe400078ec0ff */
[----:B0-----:R-:W-:Y:S02]  /*61700*/  LOP3.LUT R6, R23, 0xffff, RZ, 0xc0, !PT ;  /* 0x0000ffff17067812 */ /* 0x001fe400078ec0ff */
[----:B------:R-:W4:Y:S04]  /*61710*/  LDL.LU R23, [R1+0x38] ;  /* 0x0000380001177983 */ /* 0x000f280000300800 */
[----:B------:R0:W-:Y:S02]  /*61720*/  STL [R1+0xb0], R6 ;  /* 0x0000b00601007387 */ /* 0x0001e40000100800 */
[----:B0-----:R-:W-:-:S02]  /*61730*/  PRMT R6, R6, 0x3340, R27 ;  /* 0x0000334006067816 */ /* 0x001fc4000000001b */
[----:B--2---:R-:W-:Y:S02]  /*61740*/  LOP3.LUT R2, R2, 0xffff, RZ, 0xc0, !PT ;  /* 0x0000ffff02027812 */ /* 0x004fe400078ec0ff */
[----:B---3--:R-:W-:Y:S02]  /*61750*/  LOP3.LUT R7, R3, 0xffff, RZ, 0xc0, !PT ;  /* 0x0000ffff03077812 */ /* 0x008fe400078ec0ff */
[----:B------:R-:W-:Y:S02]  /*61760*/  LOP3.LUT R3, R0, 0xffff, RZ, 0xc0, !PT ;  /* 0x0000ffff00037812 */ /* 0x000fe400078ec0ff */
[----:B------:R-:W-:Y:S01]  /*61770*/  LOP3.LUT R0, R8, 0xffff, RZ, 0xc0, !PT ;  /* 0x0000ffff08007812 */ /* 0x000fe200078ec0ff */
[----:B------:R0:W-:Y:S04]  /*61780*/  STL [R1+0x100], R7 ;  /* 0x0001000701007387 */ /* 0x0001e80000100800 */
[----:B------:R1:W-:Y:S04]  /*61790*/  STL [R1+0xac], R27 ;  /* 0x0000ac1b01007387 */ /* 0x0003e80000100800 */
[----:B------:R-:W-:Y:S04]  /*617a0*/  STL [R1+0xe8], R15 ;  /* 0x0000e80f01007387 */ /* 0x000fe80000100800 */
[----:B------:R2:W-:Y:S04]  /*617b0*/  STL [R1+0x104], R29 ;  /* 0x0001041d01007387 */ /* 0x0005e80000100800 */
[----:B------:R-:W-:Y:S01]  /*617c0*/  STL [R1+0xec], R24 ;  /* 0x0000ec1801007387 */ /* 0x000fe20000100800 */
[----:B----4-:R-:W-:-:S03]  /*617d0*/  LOP3.LUT R5, R5, 0xffff, RZ, 0xc0, !PT ;  /* 0x0000ffff05057812 */ /* 0x010fc600078ec0ff */
[----:B------:R-:W-:Y:S01]  /*617e0*/  STL [R1+0xa8], R2 ;  /* 0x0000a80201007387 */ /* 0x000fe20000100800 */
[----:B------:R-:W-:-:S03]  /*617f0*/  LOP3.LUT R8, R12, 0xffff, RZ, 0xc0, !PT ;  /* 0x0000ffff0c087812 */ /* 0x000fc600078ec0ff */
[----:B------:R-:W-:Y:S04]  /*61800*/  STL [R1+0xe4], R3 ;  /* 0x0000e40301007387 */ /* 0x000fe80000100800 */
[----:B------:R3:W-:Y:S01]  /*61810*/  STL [R1+0x54], R0 ;  /* 0x0000540001007387 */ /* 0x0007e20000100800 */
[----:B------:R-:W-:Y:S02]  /*61820*/  LOP3.LUT R4, R4, 0xffff, RZ, 0xc0, !PT ;  /* 0x0000ffff04047812 */ /* 0x000fe400078ec0ff */
[----:B0-----:R-:W-:-:S03]  /*61830*/  PRMT R7, R7, 0x3340, R29 ;  /* 0x0000334007077816 */ /* 0x001fc6000000001d */
[----:B------:R-:W-:Y:S04]  /*61840*/  STL [R1+0xa0], R4 ;  /* 0x0000a00401007387 */ /* 0x000fe80000100800 */
[----:B------:R0:W-:Y:S04]  /*61850*/  STL [R1+0x58], R5 ;  /* 0x0000580501007387 */ /* 0x0001e80000100800 */
[----:B------:R4:W-:Y:S04]  /*61860*/  STL [R1+0x18], R8 ;  /* 0x0000180801007387 */ /* 0x0009e80000100800 */
[----:B-1----:R-:W4:Y:S04]  /*61870*/  LDL.LU R27, [R1+0x2bc8] ;  /* 0x002bc800011b7983 */ /* 0x002f280000300800 */
[----:B--2---:R-:W2:Y:S01]  /*61880*/  LDL.LU R29, [R1+0x2bc4] ;  /* 0x002bc400011d7983 */ /* 0x004ea20000300800 */
[----:B---3--:R-:W-:-:S02]  /*61890*/  PRMT R0, R0, 0x3340, R1 ;  /* 0x0000334000007816 */ /* 0x008fc40000000001 */
[--C-:B------:R-:W-:Y:S02]  /*618a0*/  PRMT R2, R2, 0x3340, R1.reuse ;  /* 0x0000334002027816 */ /* 0x100fe40000000001 */
[----:B0-----:R-:W-:Y:S02]  /*618b0*/  PRMT R5, R5, 0x3340, R8 ;  /* 0x0000334005057816 */ /* 0x001fe40000000008 */
[--C-:B------:R-:W-:Y:S02]  /*618c0*/  PRMT R3, R3, 0x3340, R1.reuse ;  /* 0x0000334003037816 */ /* 0x100fe40000000001 */
[----:B------:R-:W-:Y:S02]  /*618d0*/  PRMT R4, R4, 0x3340, R1 ;  /* 0x0000334004047816 */ /* 0x000fe40000000001 */
[----:B------:R-:W-:Y:S02]  /*618e0*/  PRMT R0, R5, 0x5410, R0 ;  /* 0x0000541005007816 */ /* 0x000fe40000000000 */
[----:B----4-:R-:W-:-:S02]  /*618f0*/  PRMT R8, R15, 0x3340, R24 ;  /* 0x000033400f087816 */ /* 0x010fc40000000018 */
[----:B------:R-:W-:Y:S02]  /*61900*/  PRMT R5, R6, 0x5410, R2 ;  /* 0x0000541006057816 */ /* 0x000fe40000000002 */
[----:B------:R-:W-:Y:S01]  /*61910*/  PRMT R2, R7, 0x5410, R3 ;  /* 0x0000541007027816 */ /* 0x000fe20000000003 */
[----:B------:R0:W-:Y:S04]  /*61920*/  STL [R1+0x634], R0 ;  /* 0x0006340001007387 */ /* 0x0001e80000100800 */
[----:B------:R1:W-:Y:S04]  /*61930*/  STL [R1+0x630], R5 ;  /* 0x0006300501007387 */ /* 0x0003e80000100800 */
[----:B------:R-:W-:Y:S01]  /*61940*/  STL [R1+0x614], R2 ;  /* 0x0006140201007387 */ /* 0x000fe20000100800 */
[----:B0-----:R-:W-:-:S02]  /*61950*/  PRMT R0, R8, 0x5410, R4 ;  /* 0x0000541008007816 */ /* 0x001fc40000000004 */
[----:B-1----:R-:W-:Y:S02]  /*61960*/  LOP3.LUT R5, R16, 0xffff, RZ, 0xc0, !PT ;  /* 0x0000ffff10057812 */ /* 0x002fe400078ec0ff */
[----:B------:R-:W-:Y:S01]  /*61970*/  LOP3.LUT R6, R28, 0xffff, RZ, 0xc0, !PT ;  /* 0x0000ffff1c067812 */ /* 0x000fe200078ec0ff */
[----:B------:R0:W-:Y:S04]  /*61980*/  STL [R1+0x610], R0 ;  /* 0x0006100001007387 */ /* 0x0001e80000100800 */
[----:B------:R-:W-:Y:S01]  /*61990*/  STL [R1+0x14], R5 ;  /* 0x0000140501007387 */ /* 0x000fe20000100800 */
[----:B------:R-:W-:Y:S02]  /*619a0*/  LOP3.LUT R7, R22, 0xffff, RZ, 0xc0, !PT ;  /* 0x0000ffff16077812 */ /* 0x000fe400078ec0ff */
[----:B------:R-:W-:-:S02]  /*619b0*/  LOP3.LUT R8, R23, 0xffff, RZ, 0xc0, !PT ;  /* 0x0000ffff17087812 */ /* 0x000fc400078ec0ff */
[----:B0-----:R-:W-:Y:S02]  /*619c0*/  LOP3.LUT R0, R26, 0xffff, RZ, 0xc0, !PT ;  /* 0x0000ffff1a007812 */ /* 0x001fe400078ec0ff */
[----:B------:R-:W-:-:S03]  /*619d0*/  LOP3.LUT R22, R19, 0xffff, RZ, 0xc0, !PT ;  /* 0x0000ffff13167812 */ /* 0x000fc600078ec0ff */
[----:B------:R0:W-:Y:S04]  /*619e0*/  STL [R1+0x5fc], R0 ;  /* 0x0005fc0001007387 */ /* 0x0001e80000100800 */
[----:B------:R-:W3:Y:S04]  /*619f0*/  LDL.LU R26, [R1+0x620] ;  /* 0x00062000011a7983 */ /* 0x000ee80000300800 */
[----:B------:R-:W-:Y:S04]  /*61a00*/  STL [R1+0xe0], R6 ;  /* 0x0000e00601007387 */ /* 0x000fe80000100800 */
[----:B------:R-:W4:Y:S04]  /*61a10*/  LDL.LU R16, [R1+0x564] ;  /* 0x0005640001107983 */ /* 0x000f280000300800 */
[----:B------:R-:W-:Y:S04]  /*61a20*/  STL [R1+0x70], R7 ;  /* 0x0000700701007387 */ /* 0x000fe80000100800 */
[----:B------:R1:W-:Y:S01]  /*61a30*/  STL [R1+0x118], R8 ;  /* 0x0001180801007387 */ /* 0x0003e20000100800 */
[----:B------:R-:W-:-:S02]  /*61a40*/  LOP3.LUT R19, R11, 0xffff, RZ, 0xc0, !PT ;  /* 0x0000ffff0b137812 */ /* 0x000fc400078ec0ff */
[----:B------:R-:W-:Y:S02]  /*61a50*/  LOP3.LUT R4, R9, 0xffff, RZ, 0xc0, !PT ;  /* 0x0000ffff09047812 */ /* 0x000fe400078ec0ff */
[----:B------:R-:W-:Y:S02]  /*61a60*/  LOP3.LUT R12, R25, 0xffff, RZ, 0xc0, !PT ;  /* 0x0000ffff190c7812 */ /* 0x000fe400078ec0ff */
[--C-:B0-----:R-:W-:Y:S02]  /*61a70*/  PRMT R0, R0, 0x3340, R1.reuse ;  /* 0x0000334000007816 */ /* 0x101fe40000000001 */
[----:B------:R-:W-:Y:S02]  /*61a80*/  PRMT R5, R5, 0x3340, R12 ;  /* 0x0000334005057816 */ /* 0x000fe4000000000c */
[----:B------:R-:W-:Y:S02]  /*61a90*/  PRMT R3, R19, 0x3340, R1 ;  /* 0x0000334013037816 */ /* 0x000fe40000000001 */
[----:B------:R-:W-:-:S02]  /*61aa0*/  PRMT R5, R5, 0x5410, R0 ;  /* 0x0000541005057816 */ /* 0x000fc40000000000 */
[----:B-1----:R-:W-:Y:S02]  /*61ab0*/  PRMT R8, R8, 0x3340, R22 ;  /* 0x0000334008087816 */ /* 0x002fe40000000016 */
[----:B--2---:R-:W-:Y:S02]  /*61ac0*/  LOP3.LUT R15, R29, 0xffff, RZ, 0xc0, !PT ;  /* 0x0000ffff1d0f7812 */ /* 0x004fe400078ec0ff */
[----:B------:R-:W-:Y:S02]  /*61ad0*/  LOP3.LUT R29, R27, 0xffff, RZ, 0xc0, !PT ;  /* 0x0000ffff1b1d7812 */ /* 0x000fe400078ec0ff */
[----:B------:R-:W-:Y:S01]  /*61ae0*/  LOP3.LUT R27, R14, 0xffff, RZ, 0xc0, !PT ;  /* 0x0000ffff0e1b7812 */ /* 0x000fe200078ec0ff */
[----:B------:R0:W-:Y:S04]  /*61af0*/  STL [R1+0x78], R15 ;  /* 0x0000780f01007387 */ /* 0x0001e80000100800 */
[----:B------:R-:W2:Y:S04]  /*61b00*/  LDL.LU R14, [R1+0x5c0] ;  /* 0x0005c000010e7983 */ /* 0x000ea80000300800 */
[----:B------:R1:W-:Y:S04]  /*61b10*/  STL [R1+0x10c], R22 ;  /* 0x00010c1601007387 */ /* 0x0003e80000100800 */
[----:B------:R-:W2:Y:S04]  /*61b20*/  LDL.LU R11, [R1+0x624] ;  /* 0x00062400010b7983 */ /* 0x000ea80000300800 */
[----:B------:R-:W2:Y:S04]  /*61b30*/  LDL.LU R25, [R1+0x560] ;  /* 0x0005600001197983 */ /* 0x000ea80000300800 */
[----:B------:R-:W2:Y:S04]  /*61b40*/  LDL.LU R23, [R1+0x500] ;  /* 0x0005000001177983 */ /* 0x000ea80000300800 */
[----:B------:R-:W-:Y:S04]  /*61b50*/  STL [R1+0x5e8], R4 ;  /* 0x0005e80401007387 */ /* 0x000fe80000100800 */
[----:B------:R-:W2:Y:S04]  /*61b60*/  LDL.LU R24, [R1+0x4a4] ;  /* 0x0004a40001187983 */ /* 0x000ea80000300800 */
[----:B------:R-:W2:Y:S01]  /*61b70*/  LDL.LU R28, [R1+0x4a0] ;  /* 0x0004a000011c7983 */ /* 0x000ea20000300800 */
[----:B------:R-:W-:-:S02]  /*61b80*/  PRMT R2, R27, 0x3340, R1 ;  /* 0x000033401b027816 */ /* 0x000fc40000000001 */
[----:B------:R-:W-:Y:S01]  /*61b90*/  PRMT R6, R6, 0x3340, R15 ;  /* 0x0000334006067816 */ /* 0x000fe2000000000f */
[----:B------:R-:W-:Y:S04]  /*61ba0*/  STL [R1+0x2b80], R27 ;  /* 0x002b801b01007387 */ /* 0x000fe80000100800 */
[----:B------:R-:W-:Y:S04]  /*61bb0*/  STL [R1+0x2b84], R19 ;  /* 0x002b841301007387 */ /* 0x000fe80000100800 */
[----:B------:R-:W-:Y:S04]  /*61bc0*/  STL [R1+0x2b88], R12 ;  /* 0x002b880c01007387 */ /* 0x000fe80000100800 */
[----:B0-----:R-:W2:Y:S01]  /*61bd0*/  LDL.LU R15, [R1+0x2bc0] ;  /* 0x002bc000010f7983 */ /* 0x001ea20000300800 */
[----:B------:R-:W-:-:S02]  /*61be0*/  PRMT R0, R6, 0x5410, R2 ;  /* 0x0000541006007816 */ /* 0x000fc40000000002 */
[----:B------:R-:W-:Y:S01]  /*61bf0*/  PRMT R7, R7, 0x3340, R29 ;  /* 0x0000334007077816 */ /* 0x000fe2000000001d */
[----:B------:R-:W-:Y:S04]  /*61c00*/  STL [R1+0x2b8c], R29 ;  /* 0x002b8c1d01007387 */ /* 0x000fe80000100800 */
[----:B-1----:R-:W2:Y:S04]  /*61c10*/  LDL.LU R22, [R1+0x2bbc] ;  /* 0x002bbc0001167983 */ /* 0x002ea80000300800 */
[----:B------:R-:W2:Y:S04]  /*61c20*/  LDL.LU R2, [R1+0x50] ;  /* 0x0000500001027983 */ /* 0x000ea80000300800 */
[----:B------:R0:W-:Y:S04]  /*61c30*/  STL [R1+0x60c], R5 ;  /* 0x00060c0501007387 */ /* 0x0001e80000100800 */
[----:B------:R1:W-:Y:S01]  /*61c40*/  STL [R1+0x5b4], R0 ;  /* 0x0005b40001007387 */ /* 0x0003e20000100800 */
[----:B0-----:R-:W-:-:S03]  /*61c50*/  PRMT R5, R7, 0x5410, R3 ;  /* 0x0000541007057816 */ /* 0x001fc60000000003 */
[----:B------:R-:W2:Y:S01]  /*61c60*/  LDL.LU R3, [R1+0x440] ;  /* 0x0004400001037983 */ /* 0x000ea20000300800 */
[----:B------:R-:W-:-:S04]  /*61c70*/  PRMT R4, R4, 0x3340, R1 ;  /* 0x0000334004047816 */ /* 0x000fc80000000001 */
[----:B-1----:R-:W-:Y:S01]  /*61c80*/  PRMT R0, R8, 0x5410, R4 ;  /* 0x0000541008007816 */ /* 0x002fe20000000004 */
[----:B------:R-:W-:Y:S01]  /*61c90*/  STL [R1+0x5b0], R5 ;  /* 0x0005b00501007387 */ /* 0x000fe20000100800 */
[----:B---3--:R-:W-:-:S03]  /*61ca0*/  LOP3.LUT R26, R26, 0xffff, RZ, 0xc0, !PT ;  /* 0x0000ffff1a1a7812 */ /* 0x008fc600078ec0ff */
[----:B------:R0:W-:Y:S01]  /*61cb0*/  STL [R1+0x5dc], R0 ;  /* 0x0005dc0001007387 */ /* 0x0001e20000100800 */
[----:B----4-:R-:W-:Y:S02]  /*61cc0*/  LOP3.LUT R16, R16, 0xffff, RZ, 0xc0, !PT ;  /* 0x0000ffff10107812 */ /* 0x010fe400078ec0ff */
[----:B0-----:R-:W-:Y:S02]  /*61cd0*/  LOP3.LUT R0, R10, 0xffff, RZ, 0xc0, !PT ;  /* 0x0000ffff0a007812 */ /* 0x001fe400078ec0ff */
[----:B--2---:R-:W-:Y:S02]  /*61ce0*/  LOP3.LUT R9, R11, 0xffff, RZ, 0xc0, !PT ;  /* 0x0000ffff0b097812 */ /* 0x004fe400078ec0ff */
[----:B------:R-:W-:Y:S02]  /*61cf0*/  LOP3.LUT R11, R14, 0xffff, RZ, 0xc0, !PT ;  /* 0x0000ffff0e0b7812 */ /* 0x000fe400078ec0ff */
[----:B------:R-:W-:Y:S01]  /*61d00*/  LOP3.LUT R25, R25, 0xffff, RZ, 0xc0, !PT ;  /* 0x0000ffff19197812 */ /* 0x000fe200078ec0ff */
[----:B------:R0:W-:Y:S04]  /*61d10*/  STL [R1+0x108], R9 ;  /* 0x0001080901007387 */ /* 0x0001e80000100800 */
[----:B------:R-:W2:Y:S04]  /*61d20*/  LDL.LU R14, [R1+0x628] ;  /* 0x00062800010e7983 */ /* 0x000ea80000300800 */
[----:B------:R-:W-:Y:S04]  /*61d30*/  STL [R1+0xf0], R26 ;  /* 0x0000f01a01007387 */ /* 0x000fe80000100800 */
[----:B------:R1:W-:Y:S04]  /*61d40*/  STL [R1+0x110], R16 ;  /* 0x0001101001007387 */ /* 0x0003e80000100800 */
[----:B------:R-:W3:Y:S01]  /*61d50*/  LDL.LU R29, [R1+0x4b0] ;  /* 0x0004b000011d7983 */ /* 0x000ee20000300800 */
[----:B------:R-:W-:-:S03]  /*61d60*/  LOP3.LUT R5, R24, 0xffff, RZ, 0xc0, !PT ;  /* 0x0000ffff18057812 */ /* 0x000fc600078ec0ff */
[----:B------:R4:W-:Y:S01]  /*61d70*/  STL [R1+0x120], R11 ;  /* 0x0001200b01007387 */ /* 0x0009e20000100800 */
[----:B------:R-:W-:-:S03]  /*61d80*/  LOP3.LUT R23, R23, 0xffff, RZ, 0xc0, !PT ;  /* 0x0000ffff17177812 */ /* 0x000fc600078ec0ff */
[----:B------:R-:W3:Y:S04]  /*61d90*/  LDL.LU R12, [R1+0xc0] ;  /* 0x0000c000010c7983 */ /* 0x000ee80000300800 */
[----:B------:R-:W3:Y:S04]  /*61da0*/  LDL.LU R19, [R1+0x9c] ;  /* 0x00009c0001137983 */ /* 0x000ee80000300800 */
[----:B------:R4:W-:Y:S01]  /*61db0*/  STL [R1+0xfc], R25 ;  /* 0x0000fc1901007387 */ /* 0x0009e20000100800 */
[----:B------:R-:W-:-:S03]  /*61dc0*/  LOP3.LUT R6, R28, 0xffff, RZ, 0xc0, !PT ;  /* 0x0000ffff1c067812 */ /* 0x000fc600078ec0ff */
[----:B------:R-:W-:Y:S04]  /*61dd0*/  STL [R1+0xf8], R5 ;  /* 0x0000f80501007387 */ /* 0x000fe80000100800 */
[----:B------:R4:W-:Y:S04]  /*61de0*/  STL [R1+0x11c], R23 ;  /* 0x00011c1701007387 */ /* 0x0009e80000100800 */
[----:B------:R-:W3:Y:S04]  /*61df0*/  LDL.LU R27, [R1+0x64] ;  /* 0x00006400011b7983 */ /* 0x000ee80000300800 */
[----:B------:R-:W3:Y:S04]  /*61e00*/  LDL.LU R24, [R1+0x20] ;  /* 0x0000200001187983 */ /* 0x000ee80000300800 */
[----:B------:R4:W-:Y:S04]  /*61e10*/  STL [R1+0x38], R6 ;  /* 0x0000380601007387 */ /* 0x0009e80000100800 */
[----:B------:R-:W3:Y:S01]  /*61e20*/  LDL.LU R28, [R1+0x1c] ;  /* 0x00001c00011c7983 */ /* 0x000ee20000300800 */
[----:B------:R-:W-:-:S02]  /*61e30*/  LOP3.LUT R7, R3, 0xffff, RZ, 0xc0, !PT ;  /* 0x0000ffff03077812 */ /* 0x000fc400078ec0ff */
[----:B------:R-:W-:Y:S02]  /*61e40*/  LOP3.LUT R3, R22, 0xffff, RZ, 0xc0, !PT ;  /* 0x0000ffff16037812 */ /* 0x000fe400078ec0ff */
[----:B------:R-:W3:Y:S01]  /*61e50*/  LDL.LU R22, [R1+0x570] ;  /* 0x0005700001167983 */ /* 0x000ee20000300800 */
[----:B------:R-:W-:-:S03]  /*61e60*/  LOP3.LUT R2, R2, 0xffff, RZ, 0xc0, !PT ;  /* 0x0000ffff02027812 */ /* 0x000fc600078ec0ff */
[----:B------:R-:W-:Y:S04]  /*61e70*/  STL [R1+0xf4], R7 ;  /* 0x0000f40701007387 */ /* 0x000fe80000100800 */
[----:B------:R4:W-:Y:S01]  /*61e80*/  STL [R1+0x2b90], R0 ;  /* 0x002b900001007387 */ /* 0x0009e20000100800 */
[----:B0-----:R-:W-:-:S03]  /*61e90*/  PRMT R9, R9, 0x3340, R16 ;  /* 0x0000334009097816 */ /* 0x001fc60000000010 */
[----:B------:R-:W-:Y:S04]  /*61ea0*/  STL [R1+0x2b98], R2 ;  /* 0x002b980201007387 */ /* 0x000fe80000100800 */
[----:B------:R0:W-:Y:S04]  /*61eb0*/  STL [R1+0x2b94], R3 ;  /* 0x002b940301007387 */ /* 0x0001e80000100800 */
[----:B-1----:R-:W3:Y:S01]  /*61ec0*/  LDL.LU R16, [R1+0x2bb8] ;  /* 0x002bb80001107983 */ /* 0x002ee20000300800 */
[----:B------:R-:W-:Y:S02]  /*61ed0*/  PRMT R10, R26, 0x3340, R25 ;  /* 0x000033401a0a7816 */ /* 0x000fe40000000019 */
[----:B----4-:R-:W-:Y:S01]  /*61ee0*/  PRMT R11, R11, 0x3340, R23 ;  /* 0x000033400b0b7816 */ /* 0x010fe20000000017 */
[----:B------:R-:W4:Y:S04]  /*61ef0*/  LDL.LU R25, [R1+0x2bb4] ;  /* 0x002bb40001197983 */ /* 0x000f280000300800 */
[----:B------:R-:W4:Y:S04]  /*61f00*/  LDL.LU R26, [R1+0x2bb0] ;  /* 0x002bb000011a7983 */ /* 0x000f280000300800 */
[----:B------:R-:W4:Y:S01]  /*61f10*/  LDL.LU R23, [R1+0x2bac] ;  /* 0x002bac0001177983 */ /* 0x000f220000300800 */
[----:B------:R-:W-:-:S02]  /*61f20*/  PRMT R4, R0, 0x3340, R1 ;  /* 0x0000334000047816 */ /* 0x000fc40000000001 */
[----:B------:R-:W-:Y:S02]  /*61f30*/  PRMT R8, R2, 0x3340, R3 ;  /* 0x0000334002087816 */ /* 0x000fe40000000003 */
[--C-:B------:R-:W-:Y:S02]  /*61f40*/  PRMT R5, R5, 0x3340, R1.reuse ;  /* 0x0000334005057816 */ /* 0x100fe40000000001 */
[--C-:B------:R-:W-:Y:S02]  /*61f50*/  PRMT R6, R6, 0x3340, R1.reuse ;  /* 0x0000334006067816 */ /* 0x100fe40000000001 */
[----:B------:R-:W-:Y:S02]  /*61f60*/  PRMT R0, R8, 0x5410, R4 ;  /* 0x0000541008007816 */ /* 0x000fe40000000004 */
[----:B------:R-:W-:Y:S02]  /*61f70*/  PRMT R7, R7, 0x3340, R1 ;  /* 0x0000334007077816 */ /* 0x000fe40000000001 */
[----:B0-----:R-:W-:-:S02]  /*61f80*/  PRMT R3, R9, 0x5410, R5 ;  /* 0x0000541009037816 */ /* 0x001fc40000000005 */
[----:B------:R-:W-:Y:S01]  /*61f90*/  PRMT R2, R10, 0x5410, R6 ;  /* 0x000054100a027816 */ /* 0x000fe20000000006 */
[----:B------:R0:W-:Y:S04]  /*61fa0*/  STL [R1+0x560], R0 ;  /* 0x0005600001007387 */ /* 0x0001e80000100800 */
[----:B------:R-:W-:Y:S04]  /*61fb0*/  STL [R1+0x554], R3 ;  /* 0x0005540301007387 */ /* 0x000fe80000100800 */
[----:B------:R1:W-:Y:S01]  /*61fc0*/  STL [R1+0x550], R2 ;  /* 0x0005500201007387 */ /* 0x0003e20000100800 */
[----:B0-----:R-:W-:-:S05]  /*61fd0*/  PRMT R0, R11, 0x5410, R7 ;  /* 0x000054100b007816 */ /* 0x001fca0000000007 */
[----:B------:R0:W-:Y:S01]  /*61fe0*/  STL [R1+0x500], R0 ;  /* 0x0005000001007387 */ /* 0x0001e20000100800 */
[----:B-1----:R-:W-:-:S04]  /*61ff0*/  LOP3.LUT R2, R13, 0xffff, RZ, 0xc0, !PT ;  /* 0x0000ffff0d027812 */ /* 0x002fc800078ec0ff */
[----:B------:R-:W-:Y:S02]  /*62000*/  PRMT R6, R2, 0x3340, R1 ;  /* 0x0000334002067816 */ /* 0x000fe40000000001 */
[----:B--2---:R-:W-:Y:S02]  /*62010*/  LOP3.LUT R14, R14, 0xffff, RZ, 0xc0, !PT ;  /* 0x0000ffff0e0e7812 */ /* 0x004fe400078ec0ff */
[----:B---3--:R-:W-:-:S03]  /*62020*/  LOP3.LUT R7, R29, 0xffff, RZ, 0xc0, !PT ;  /* 0x0000ffff1d077812 */ /* 0x008fc600078ec0ff */
[----:B------:R-:W-:Y:S01]  /*62030*/  STL [R1+0x13c], R14 ;  /* 0x00013c0e01007387 */ /* 0x000fe20000100800 */
[----:B------:R-:W-:Y:S02]  /*62040*/  LOP3.LUT R8, R12, 0xffff, RZ, 0xc0, !PT ;  /* 0x0000ffff0c087812 */ /* 0x000fe400078ec0ff */
[----:B------:R-:W-:Y:S02]  /*62050*/  LOP3.LUT R9, R19, 0xffff, RZ, 0xc0, !PT ;  /* 0x0000ffff13097812 */ /* 0x000fe400078ec0ff */
[----:B------:R-:W-:Y:S02]  /*62060*/  LOP3.LUT R10, R27, 0xffff, RZ, 0xc0, !PT ;  /* 0x0000ffff1b0a7812 */ /* 0x000fe400078ec0ff */
[----:B------:R-:W-:Y:S02]  /*62070*/  LOP3.LUT R27, R24, 0xffff, RZ, 0xc0, !PT ;  /* 0x0000ffff181b7812 */ /* 0x000fe400078ec0ff */
[----:B------:R-:W-:Y:S02]  /*62080*/  LOP3.LUT R24, R28, 0xffff, RZ, 0xc0, !PT ;  /* 0x0000ffff1c187812 */ /* 0x000fe400078ec0ff */
[----:B------:R-:W-:-:S05]  /*62090*/  LOP3.LUT R11, R22, 0xffff, RZ, 0xc0, !PT ;  /* 0x0000ffff160b7812 */ /* 0x000fca00078ec0ff */
[----:B------:R-:W-:Y:S04]  /*620a0*/  STL [R1+0x144], R11 ;  /* 0x0001440b01007387 */ /* 0x000fe80000100800 */
[----:B------:R-:W-:Y:S04]  /*620b0*/  STL [R1+0x138], R7 ;  /* 0x0001380701007387 */ /* 0x000fe80000100800 */
[----:B------:R1:W-:Y:S04]  /*620c0*/  STL [R1+0x130], R8 ;  /* 0x0001300801007387 */ /* 0x0003e80000100800 */
[----:B------:R2:W-:Y:S04]  /*620d0*/  STL [R1+0x50], R9 ;  /* 0x0000500901007387 */ /* 0x0005e80000100800 */
[----:B0-----:R-:W3:Y:S04]  /*620e0*/  LDL.LU R0, [R1+0x62c] ;  /* 0x00062c0001007983 */ /* 0x001ee80000300800 */
[----:B------:R-:W-:Y:S04]  /*620f0*/  STL [R1+0x9c], R27 ;  /* 0x00009c1b01007387 */ /* 0x000fe80000100800 */
[----:B------:R-:W-:Y:S04]  /*62100*/  STL [R1+0x158], R10 ;  /* 0x0001580a01007387 */ /* 0x000fe80000100800 */
[----:B------:R-:W-:Y:S04]  /*62110*/  STL [R1+0x20], R24 ;  /* 0x0000201801007387 */ /* 0x000fe80000100800 */
[----:B------:R-:W3:Y:S04]  /*62120*/  LDL.LU R12, [R1+0x5d4] ;  /* 0x0005d400010c7983 */ /* 0x000ee80000300800 */
[----:B------:R-:W3:Y:S01]  /*62130*/  LDL.LU R19, [R1+0x5d0] ;  /* 0x0005d00001137983 */ /* 0x000ee20000300800 */
[----:B------:R-:W-:-:S03]  /*62140*/  LOP3.LUT R3, R16, 0xffff, RZ, 0xc0, !PT ;  /* 0x0000ffff10037812 */ /* 0x000fc600078ec0ff */
[----:B------:R-:W3:Y:S01]  /*62150*/  LDL.LU R16, [R1+0x800] ;  /* 0x0008000001107983 */ /* 0x000ee20000300800 */
[----:B----4-:R-:W-:Y:S02]  /*62160*/  LOP3.LUT R23, R23, 0xffff, RZ, 0xc0, !PT ;  /* 0x0000ffff17177812 */ /* 0x010fe400078ec0ff */
[----:B------:R-:W-:Y:S01]  /*62170*/  LOP3.LUT R22, R15, 0xffff, RZ, 0xc0, !PT ;  /* 0x0000ffff0f167812 */ /* 0x000fe200078ec0ff */
[----:B------:R0:W-:Y:S01]  /*62180*/  STL [R1+0x1c], R3 ;  /* 0x00001c0301007387 */ /* 0x0001e20000100800 */
[----:B------:R-:W-:Y:S02]  /*62190*/  PRMT R4, R3, 0x3340, R1 ;  /* 0x0000334003047816 */ /* 0x000fe40000000001 */
[----:B-1----:R-:W-:Y:S02]  /*621a0*/  PRMT R8, R8, 0x3340, R27 ;  /* 0x0000334008087816 */ /* 0x002fe4000000001b */
[----:B------:R-:W-:Y:S02]  /*621b0*/  PRMT R5, R22, 0x3340, R1 ;  /* 0x0000334016057816 */ /* 0x000fe40000000001 */
[----:B--2---:R-:W-:Y:S01]  /*621c0*/  PRMT R9, R9, 0x3340, R24 ;  /* 0x0000334009097816 */ /* 0x004fe20000000018 */
[----:B0-----:R-:W2:Y:S04]  /*621d0*/  LDL.LU R3, [R1+0x5b8] ;  /* 0x0005b80001037983 */ /* 0x001ea80000300800 */
[----:B------:R0:W-:Y:S04]  /*621e0*/  STL [R1+0x64], R2 ;  /* 0x0000640201007387 */ /* 0x0001e80000100800 */
[----:B------:R-:W4:Y:S04]  /*621f0*/  LDL.LU R28, [R1+0x574] ;  /* 0x00057400011c7983 */ /* 0x000f280000300800 */
[----:B------:R-:W-:Y:S04]  /*62200*/  STL [R1+0x148], R23 ;  /* 0x0001481701007387 */ /* 0x000fe80000100800 */
[----:B------:R-:W-:Y:S01]  /*62210*/  STL [R1+0x2b9c], R22 ;  /* 0x002b9c1601007387 */ /* 0x000fe20000100800 */
[----:B------:R-:W-:-:S02]  /*62220*/  PRMT R10, R10, 0x3340, R23 ;  /* 0x000033400a0a7816 */ /* 0x000fc40000000017 */
[----:B------:R-:W-:Y:S02]  /*62230*/  PRMT R8, R8, 0x5410, R4 ;  /* 0x0000541008087816 */ /* 0x000fe40000000004 */
[----:B------:R-:W-:Y:S01]  /*62240*/  PRMT R4, R9, 0x5410, R5 ;  /* 0x0000541009047816 */ /* 0x000fe20000000005 */
[----:B0-----:R-:W4:Y:S04]  /*62250*/  LDL.LU R2, [R1+0x514] ;  /* 0x0005140001027983 */ /* 0x001f280000300800 */
[----:B------:R-:W4:Y:S04]  /*62260*/  LDL.LU R29, [R1+0x510] ;  /* 0x00051000011d7983 */ /* 0x000f280000300800 */
[----:B------:R-:W4:Y:S01]  /*62270*/  LDL.LU R27, [R1+0x4b4] ;  /* 0x0004b400011b7983 */ /* 0x000f220000300800 */
[----:B------:R-:W-:-:S03]  /*62280*/  PRMT R6, R10, 0x5410, R6 ;  /* 0x000054100a067816 */ /* 0x000fc60000000006 */
[----:B------:R-:W-:Y:S04]  /*62290*/  STL [R1+0x4f4], R8 ;  /* 0x0004f40801007387 */ /* 0x000fe80000100800 */
[----:B------:R-:W4:Y:S04]  /*622a0*/  LDL.LU R5, [R1+0x454] ;  /* 0x0004540001057983 */ /* 0x000f280000300800 */
[----:B------:R0:W-:Y:S04]  /*622b0*/  STL [R1+0x4f0], R4 ;  /* 0x0004f00401007387 */ /* 0x0001e80000100800 */
[----:B0-----:R-:W4:Y:S04]  /*622c0*/  LDL.LU R4, [R1+0x450] ;  /* 0x0004500001047983 */ /* 0x001f280000300800 */
[----:B------:R0:W-:Y:S04]  /*622d0*/  STL [R1+0x4b0], R6 ;  /* 0x0004b00601007387 */ /* 0x0001e80000100800 */
[----:B------:R-:W4:Y:S01]  /*622e0*/  LDL.LU R24, [R1+0x4f8] ;  /* 0x0004f80001187983 */ /* 0x000f220000300800 */
[----:B------:R-:W-:-:S02]  /*622f0*/  PRMT R7, R7, 0x3340, R1 ;  /* 0x0000334007077816 */ /* 0x000fc40000000001 */
[----:B------:R-:W-:-:S04]  /*62300*/  PRMT R11, R14, 0x3340, R11 ;  /* 0x000033400e0b7816 */ /* 0x000fc8000000000b */
[----:B0-----:R-:W-:-:S05]  /*62310*/  PRMT R6, R11, 0x5410, R7 ;  /* 0x000054100b067816 */ /* 0x001fca0000000007 */
[----:B------:R0:W-:Y:S01]  /*62320*/  STL [R1+0x4a4], R6 ;  /* 0x0004a40601007387 */ /* 0x0001e20000100800 */
[----:B---3--:R-:W-:Y:S02]  /*62330*/  LOP3.LUT R8, R0, 0xffff, RZ, 0xc0, !PT ;  /* 0x0000ffff00087812 */ /* 0x008fe400078ec0ff */
[----:B------:R-:W-:Y:S02]  /*62340*/  LOP3.LUT R9, R12, 0xffff, RZ, 0xc0, !PT ;  /* 0x0000ffff0c097812 */ /* 0x000fe400078ec0ff */
[----:B------:R-:W-:Y:S02]  /*62350*/  LOP3.LUT R13, R16, 0xffff, RZ, 0xc0, !PT ;  /* 0x0000ffff100d7812 */ /* 0x000fe400078ec0ff */
[----:B------:R-:W-:-:S03]  /*62360*/  LOP3.LUT R10, R19, 0xffff, RZ, 0xc0, !PT ;  /* 0x0000ffff130a7812 */ /* 0x000fc600078ec0ff */
[----:B------:R-:W-:Y:S04]  /*62370*/  STL [R1+0x200], R13 ;  /* 0x0002000d01007387 */ /* 0x000fe80000100800 */
[----:B------:R1:W-:Y:S04]  /*62380*/  STL [R1+0x124], R8 ;  /* 0x0001240801007387 */ /* 0x0003e80000100800 */
[----:B------:R-:W3:Y:S04]  /*62390*/  LDL.LU R12, [R1+0x804] ;  /* 0x00080400010c7983 */ /* 0x000ee80000300800 */
[----:B------:R1:W-:Y:S04]  /*623a0*/  STL [R1+0x150], R9 ;  /* 0x0001500901007387 */ /* 0x0003e80000100800 */
[----:B------:R-:W3:Y:S04]  /*623b0*/  LDL.LU R0, [R1+0x61c] ;  /* 0x00061c0001007983 */ /* 0x000ee80000300800 */
[----:B------:R1:W-:Y:S04]  /*623c0*/  STL [R1+0x174], R10 ;  /* 0x0001740a01007387 */ /* 0x0003e80000100800 */
[----:B------:R-:W3:Y:S04]  /*623d0*/  LDL.LU R19, [R1+0x618] ;  /* 0x0006180001137983 */ /* 0x000ee80000300800 */
[----:B------:R-:W3:Y:S01]  /*623e0*/  LDL.LU R16, [R1+0x5bc] ;  /* 0x0005bc0001107983 */ /* 0x000ee20000300800 */
[----:B--2---:R-:W-:-:S02]  /*623f0*/  LOP3.LUT R11, R3, 0xffff, RZ, 0xc0, !PT ;  /* 0x0000ffff030b7812 */ /* 0x004fc400078ec0ff */
[----:B----4-:R-:W-:-:S03]  /*62400*/  LOP3.LUT R28, R28, 0xffff, RZ, 0xc0, !PT ;  /* 0x0000ffff1c1c7812 */ /* 0x010fc600078ec0ff */
[----:B------:R2:W-:Y:S04]  /*62410*/  STL [R1+0x1fc], R11 ;  /* 0x0001fc0b01007387 */ /* 0x0005e80000100800 */
[----:B------:R4:W-:Y:S01]  /*62420*/  STL [R1+0x134], R28 ;  /* 0x0001341c01007387 */ /* 0x0009e20000100800 */
[----:B------:R-:W-:Y:S02]  /*62430*/  LOP3.LUT R22, R2, 0xffff, RZ, 0xc0, !PT ;  /* 0x0000ffff02167812 */ /* 0x000fe400078ec0ff */
[----:B------:R-:W-:Y:S01]  /*62440*/  LOP3.LUT R15, R29, 0xffff, RZ, 0xc0, !PT ;  /* 0x0000ffff1d0f7812 */ /* 0x000fe200078ec0ff */
[----:B------:R-:W3:Y:S04]  /*62450*/  LDL.LU R2, [R1+0x55c] ;  /* 0x00055c0001027983 */ /* 0x000ee80000300800 */
[----:B------:R-:W-:Y:S04]  /*62460*/  STL [R1+0x14c], R22 ;  /* 0x00014c1601007387 */ /* 0x000fe80000100800 */
[----:B------:R-:W3:Y:S01]  /*62470*/  LDL.LU R3, [R1+0x558] ;  /* 0x0005580001037983 */ /* 0x000ee20000300800 */
[----:B------:R-:W-:-:S03]  /*62480*/  LOP3.LUT R23, R27, 0xffff, RZ, 0xc0, !PT ;  /* 0x0000ffff1b177812 */ /* 0x000fc600078ec0ff */
[----:B------:R-:W-:Y:S04]  /*62490*/  STL [R1+0x154], R15 ;  /* 0x0001540f01007387 */ /* 0x000fe80000100800 */
[----:B------:R-:W3:Y:S04]  /*624a0*/  LDL.LU R29, [R1+0x4fc] ;  /* 0x0004fc00011d7983 */ /* 0x000ee80000300800 */
[----:B------:R-:W3:Y:S01]  /*624b0*/  LDL.LU R27, [R1+0x49c] ;  /* 0x00049c00011b7983 */ /* 0x000ee20000300800 */
[----:B------:R-:W-:-:S03]  /*624c0*/  LOP3.LUT R7, R24, 0xffff, RZ, 0xc0, !PT ;  /* 0x0000ffff18077812 */ /* 0x000fc600078ec0ff */
[----:B------:R-:W3:Y:S01]  /*624d0*/  LDL.LU R24, [R1+0x498] ;  /* 0x0004980001187983 */ /* 0x000ee20000300800 */
[----:B------:R-:W-:Y:S02]  /*624e0*/  LOP3.LUT R5, R5, 0xffff, RZ, 0xc0, !PT ;  /* 0x0000ffff05057812 */ /* 0x000fe400078ec0ff */
[----:B0-----:R-:W-:Y:S01]  /*624f0*/  LOP3.LUT R6, R4, 0xffff, RZ, 0xc0, !PT ;  /* 0x0000ffff04067812 */ /* 0x001fe200078ec0ff */
[----:B------:R-:W0:Y:S01]  /*62500*/  S2R R14, SR_TID.X ;  /* 0x00000000000e7919 */ /* 0x000e220000002100 */
[----:B------:R-:W-:Y:S02]  /*62510*/  PRMT R4, R23, 0x3340, R1 ;  /* 0x0000334017047816 */ /* 0x000fe40000000001 */
[----:B-1----:R-:W-:Y:S01]  /*62520*/  PRMT R8, R8, 0x3340, R28 ;  /* 0x0000334008087816 */ /* 0x002fe2000000001c */
[----:B------:R1:W-:Y:S04]  /*62530*/  STL [R1+0xc0], R5 ;  /* 0x0000c00501007387 */ /* 0x0003e80000100800 */
[----:B------:R1:W-:Y:S04]  /*62540*/  STL [R1+0x454], R6 ;  /* 0x0004540601007387 */ /* 0x0003e80000100800 */
[----:B------:R-:W-:Y:S01]  /*62550*/  STL [R1+0x2ba0], R23 ;  /* 0x002ba01701007387 */ /* 0x000fe20000100800 */
[----:B------:R-:W-:-:S02]  /*62560*/  PRMT R9, R9, 0x3340, R22 ;  /* 0x0000334009097816 */ /* 0x000fc40000000016 */
[----:B------:R-:W-:Y:S01]  /*62570*/  PRMT R4, R8, 0x5410, R4 ;  /* 0x0000541008047816 */ /* 0x000fe20000000004 */
[----:B------:R1:W-:Y:S01]  /*62580*/  STL [R1+0x220], R7 ;  /* 0x0002200701007387 */ /* 0x0003e20000100800 */
[----:B------:R-:W-:Y:S02]  /*62590*/  PRMT R10, R10, 0x3340, R15 ;  /* 0x000033400a0a7816 */ /* 0x000fe4000000000f */
[----:B--2---:R-:W-:Y:S01]  /*625a0*/  PRMT R11, R13, 0x3340, R11 ;  /* 0x000033400d0b7816 */ /* 0x004fe2000000000b */
[----:B----4-:R-:W2:Y:S01]  /*625b0*/  LDL.LU R28, [R1+0x2ba8] ;  /* 0x002ba800011c7983 */ /* 0x010ea20000300800 */
[--C-:B-1----:R-:W-:Y:S02]  /*625c0*/  PRMT R5, R5, 0x3340, R1.reuse ;  /* 0x0000334005057816 */ /* 0x102fe40000000001 */
[--C-:B------:R-:W-:Y:S01]  /*625d0*/  PRMT R6, R6, 0x3340, R1.reuse ;  /* 0x0000334006067816 */ /* 0x100fe20000000001 */
[----:B------:R1:W-:Y:S01]  /*625e0*/  STL [R1+0x4a0], R4 ;  /* 0x0004a00401007387 */ /* 0x0003e20000100800 */
[----:B------:R-:W-:-:S02]  /*625f0*/  PRMT R7, R7, 0x3340, R1 ;  /* 0x0000334007077816 */ /* 0x000fc40000000001 */
[----:B------:R-:W-:Y:S02]  /*62600*/  PRMT R8, R9, 0x5410, R5 ;  /* 0x0000541009087816 */ /* 0x000fe40000000005 */
[----:B------:R-:W-:Y:S02]  /*62610*/  PRMT R5, R10, 0x5410, R6 ;  /* 0x000054100a057816 */ /* 0x000fe40000000006 */
[----:B-1----:R-:W-:Y:S01]  /*62620*/  PRMT R4, R11, 0x5410, R7 ;  /* 0x000054100b047816 */ /* 0x002fe20000000007 */
[----:B------:R1:W-:Y:S04]  /*62630*/  STL [R1+0x494], R8 ;  /* 0x0004940801007387 */ /* 0x0003e80000100800 */
[----:B------:R-:W-:Y:S04]  /*62640*/  STL [R1+0x490], R5 ;  /* 0x0004900501007387 */ /* 0x000fe80000100800 */
[----:B------:R4:W-:Y:S01]  /*62650*/  STL [R1+0x38c], R4 ;  /* 0x00038c0401007387 */ /* 0x0009e20000100800 */
[----:B0-----:R-:W-:-:S02]  /*62660*/  IMAD.SHL.U32 R11, R14, 0x10, RZ ;  /* 0x000000100e0b7824 */ /* 0x001fc400078e00ff */
[----:B------:R-:W-:Y:S01]  /*62670*/  IMAD.SHL.U32 R10, R14, 0x20, RZ ;  /* 0x000000200e0a7824 */ /* 0x000fe200078e00ff */
[----:B---3--:R-:W-:Y:S02]  /*62680*/  LOP3.LUT R12, R12, 0xffff, RZ, 0xc0, !PT ;  /* 0x0000ffff0c0c7812 */ /* 0x008fe400078ec0ff */
[----:B------:R-:W-:Y:S02]  /*62690*/  LOP3.LUT R0, R0, 0xffff, RZ, 0xc0, !PT ;  /* 0x0000ffff00007812 */ /* 0x000fe400078ec0ff */
[----:B-1----:R-:W-:Y:S02]  /*626a0*/  LOP3.LUT R8, R19, 0xffff, RZ, 0xc0, !PT ;  /* 0x0000ffff13087812 */ /* 0x002fe400078ec0ff */
[----:B------:R-:W-:Y:S01]  /*626b0*/  LOP3.LUT R7, R16, 0xffff, RZ, 0xc0, !PT ;  /* 0x0000ffff10077812 */ /* 0x000fe200078ec0ff */
[----:B------:R-:W3:Y:S04]  /*626c0*/  LDL.LU R19, [R1+0x374] ;  /* 0x0003740001137983 */ /* 0x000ee80000300800 */
[----:B------:R-:W-:Y:S04]  /*626d0*/  STL [R1+0x1b4], R12 ;  /* 0x0001b40c01007387 */ /* 0x000fe80000100800 */
[----:B------:R-:W-:Y:S04]  /*626e0*/  STL [R1+0x1f8], R0 ;  /* 0x0001f80001007387 */ /* 0x000fe80000100800 */
[----:B------:R-:W-:Y:S04]  /*626f0*/  STL [R1+0x1e0], R8 ;  /* 0x0001e00801007387 */ /* 0x000fe80000100800 */
[----:B------:R-:W-:Y:S01]  /*62700*/  STL [R1+0x1b8], R7 ;  /* 0x0001b80701007387 */ /* 0x000fe20000100800 */
[----:B------:R-:W-:-:S02]  /*62710*/  LOP3.LUT R2, R2, 0xffff, RZ, 0xc0, !PT ;  /* 0x0000ffff02027812 */ /* 0x000fc400078ec0ff */
[----:B------:R-:W-:Y:S02]  /*62720*/  LOP3.LUT R9, R3, 0xffff, RZ, 0xc0, !PT ;  /* 0x0000ffff03097812 */ /* 0x000fe400078ec0ff */
[----:B----4-:R-:W-:Y:S02]  /*62730*/  LOP3.LUT R4, R29, 0xffff, RZ, 0xc0, !PT ;  /* 0x0000ffff1d047812 */ /* 0x010fe400078ec0ff */
[----:B------:R-:W-:Y:S01]  /*62740*/  LOP3.LUT R6, R27, 0xffff, RZ, 0xc0, !PT ;  /* 0x0000ffff1b067812 */ /* 0x000fe200078ec0ff */
[----:B------:R-:W-:Y:S04]  /*62750*/  STL [R1+0x1e8], R2 ;  /* 0x0001e80201007387 */ /* 0x000fe80000100800 */
[----:B------:R-:W-:Y:S04]  /*62760*/  STL [R1+0x1d0], R9 ;  /* 0x0001d00901007387 */ /* 0x000fe80000100800 */
[----:B------:R0:W-:Y:S04]  /*62770*/  STL [R1+0x1b0], R4 ;  /* 0x0001b00401007387 */ /* 0x0001e80000100800 */
[----:B------:R-:W-:Y:S04]  /*62780*/  STL [R1+0x1d8], R6 ;  /* 0x0001d80601007387 */ /* 0x000fe80000100800 */
[----:B------:R-:W4:Y:S04]  /*62790*/  LDL.LU R23, [R1+0x370] ;  /* 0x0003700001177983 */ /* 0x000f280000300800 */
[----:B------:R-:W2:Y:S01]  /*627a0*/  LDL.LU R3, [R1+0x314] ;  /* 0x0003140001037983 */ /* 0x000ea20000300800 */
[----:B------:R-:W-:-:S05]  /*627b0*/  LOP3.LUT R5, R24, 0xffff, RZ, 0xc0, !PT ;  /* 0x0000ffff18057812 */ /* 0x000fca00078ec0ff */
[----:B------:R1:W-:Y:S04]  /*627c0*/  STL [R1+0x204], R5 ;  /* 0x0002040501007387 */ /* 0x0003e80000100800 */
[----:B------:R-:W2:Y:S04]  /*627d0*/  LDL.LU R13, [R1+0x310] ;  /* 0x00031000010d7983 */ /* 0x000ea80000300800 */
[----:B------:R-:W2:Y:S04]  /*627e0*/  LDL.LU R16, [R1+0x90] ;  /* 0x0000900001107983 */ /* 0x000ea80000300800 */
[----:B------:R-:W2:Y:S04]  /*627f0*/  LDL.LU R27, [R1+0x74] ;  /* 0x00007400011b7983 */ /* 0x000ea80000300800 */
[----:B------:R-:W2:Y:S04]  /*62800*/  LDL.LU R14, [R1+0x48] ;  /* 0x00004800010e7983 */ /* 0x000ea80000300800 */
[----:B------:R-:W2:Y:S01]  /*62810*/  LDL.LU R24, [R1+0x40] ;  /* 0x0000400001187983 */ /* 0x000ea20000300800 */
[----:B0-----:R-:W-:-:S02]  /*62820*/  PRMT R4, R4, 0x3340, R1 ;  /* 0x0000334004047816 */ /* 0x001fc40000000001 */
[----:B------:R-:W-:Y:S01]  /*62830*/  PRMT R7, R12, 0x3340, R7 ;  /* 0x000033400c077816 */ /* 0x000fe20000000007 */
[----:B------:R-:W-:Y:S01]  /*62840*/  UMOV UR4, 0x400 ;  /* 0x0000040000047882 */ /* 0x000fe20000000000 */
[----:B------:R-:W-:Y:S01]  /*62850*/  PRMT R8, R8, 0x3340, R9 ;  /* 0x0000334008087816 */ /* 0x000fe20000000009 */
[----:B------:R-:W-:Y:S01]  /*62860*/  ULEA UR4, UR5, UR4, 0x18 ;  /* 0x0000000405047291 */ /* 0x000fe2000f8ec03f */
[----:B------:R-:W-:Y:S02]  /*62870*/  PRMT R4, R7, 0x5410, R4 ;  /* 0x0000541007047816 */ /* 0x000fe40000000004 */
[----:B-1----:R-:W-:Y:S02]  /*62880*/  PRMT R5, R5, 0x3340, R1 ;  /* 0x0000334005057816 */ /* 0x002fe40000000001 */
[----:B------:R-:W-:Y:S02]  /*62890*/  LOP3.LUT R11, R11, 0xf0, RZ, 0xc0, !PT ;  /* 0x000000f00b0b7812 */ /* 0x000fe400078ec0ff */
[----:B------:R-:W-:-:S02]  /*628a0*/  LOP3.LUT R10, R10, 0x200, RZ, 0xc0, !PT ;  /* 0x000002000a0a7812 */ /* 0x000fc400078ec0ff */
[----:B------:R-:W-:Y:S02]  /*628b0*/  PRMT R6, R6, 0x3340, R1 ;  /* 0x0000334006067816 */ /* 0x000fe40000000001 */
[----:B------:R-:W-:Y:S01]  /*628c0*/  PRMT R9, R0, 0x3340, R2 ;  /* 0x0000334000097816 */ /* 0x000fe20000000002 */
[----:B------:R-:W2:Y:S01]  /*628d0*/  LDL.LU R22, [R1+0x8] ;  /* 0x0000080001167983 */ /* 0x000ea20000300800 */
[----:B------:R-:W-:-:S03]  /*628e0*/  PRMT R2, R8, 0x5410, R5 ;  /* 0x0000541008027816 */ /* 0x000fc60000000005 */
[----:B------:R0:W-:Y:S01]  /*628f0*/  STL [R1+0x36c], R4 ;  /* 0x00036c0401007387 */ /* 0x0001e20000100800 */
[----:B------:R-:W-:-:S03]  /*62900*/  PRMT R0, R9, 0x5410, R6 ;  /* 0x0000541009007816 */ /* 0x000fc60000000006 */
[----:B------:R1:W-:Y:S01]  /*62910*/  STL [R1+0x378], R2 ;  /* 0x0003780201007387 */ /* 0x0003e20000100800 */
[----:B0-----:R-:W-:-:S05]  /*62920*/  IADD3 R4, R10, UR4, R11 ;  /* 0x000000040a047c10 */ /* 0x001fca000fffe00b */
[----:B------:R-:W-:Y:S04]  /*62930*/  STL [R1+0x2ba4], R4 ;  /* 0x002ba40401007387 */ /* 0x000fe80000100800 */
[----:B------:R0:W-:Y:S04]  /*62940*/  STL [R1+0x368], R0 ;  /* 0x0003680001007387 */ /* 0x0001e80000100800 */
[----:B-1----:R-:W2:Y:S04]  /*62950*/  LDL.LU R2, [R1+0x334] ;  /* 0x0003340001027983 */ /* 0x002ea80000300800 */
[----:B0-----:R-:W2:Y:S04]  /*62960*/  LDL.LU R0, [R1+0x330] ;  /* 0x0003300001007983 */ /* 0x001ea80000300800 */
[----:B------:R-:W2:Y:S01]  /*62970*/  LDL.LU R29, [R1+0xd4] ;  /* 0x0000d400011d7983 */ /* 0x000ea20000300800 */
[----:B---3--:R-:W-:-:S05]  /*62980*/  LOP3.LUT R15, R19, 0xffff, RZ, 0xc0, !PT ;  /* 0x0000ffff130f7812 */ /* 0x008fca00078ec0ff */
[----:B------:R-:W-:Y:S04]  /*62990*/  STL [R1+0x228], R15 ;  /* 0x0002280f01007387 */ /* 0x000fe80000100800 */
[----:B------:R-:W3:Y:S04]  /*629a0*/  LDL.LU R19, [R1+0xc4] ;  /* 0x0000c40001137983 */ /* 0x000ee80000300800 */
[----:B------:R-:W3:Y:S01]  /*629b0*/  LDL.LU R12, [R1+0x6c] ;  /* 0x00006c00010c7983 */ /* 0x000ee20000300800 */
[----:B----4-:R-:W-:Y:S02]  /*629c0*/  LOP3.LUT R9, R23, 0xffff, RZ, 0xc0, !PT ;  /* 0x0000ffff17097812 */ /* 0x010fe400078ec0ff */
[----:B--2---:R-:W-:-:S03]  /*629d0*/  LOP3.LUT R3, R3, 0xffff, RZ, 0xc0, !PT ;  /* 0x0000ffff03037812 */ /* 0x004fc600078ec0ff */
[----:B------:R0:W-:Y:S04]  /*629e0*/  STL [R1+0x21c], R9 ;  /* 0x00021c0901007387 */ /* 0x0001e80000100800 */
[----:B------:R-:W-:Y:S01]  /*629f0*/  STL [R1+0x270], R3 ;  /* 0x0002700301007387 */ /* 0x000fe20000100800 */
[----:B------:R-:W-:Y:S02]  /*62a00*/  LOP3.LUT R11, R13, 0xffff, RZ, 0xc0, !PT ;  /* 0x0000ffff0d0b7812 */ /* 0x000fe400078ec0ff */
[----:B------:R-:W-:Y:S02]  /*62a10*/  LOP3.LUT R10, R16, 0xffff, RZ, 0xc0, !PT ;  /* 0x0000ffff100a7812 */ /* 0x000fe400078ec0ff */
[----:B------:R-:W-:Y:S02]  /*62a20*/  LOP3.LUT R16, R27, 0xffff, RZ, 0xc0, !PT ;  /* 0x0000ffff1b107812 */ /* 0x000fe400078ec0ff */
[----:B------:R-:W-:Y:S01]  /*62a30*/  LOP3.LUT R4, R14, 0xffff, RZ, 0xc0, !PT ;  /* 0x0000ffff0e047812 */ /* 0x000fe200078ec0ff */
[----:B------:R1:W-:Y:S04]  /*62a40*/  STL [R1+0x250], R11 ;  /* 0x0002500b01007387 */ /* 0x0003e80000100800 */
[----:B------:R2:W-:Y:S04]  /*62a50*/  STL [R1+0x224], R10 ;  /* 0x0002240a01007387 */ /* 0x0005e80000100800 */
[----:B------:R-:W-:Y:S04]  /*62a60*/  STL [R1+0x218], R16 ;  /* 0x0002181001007387 */ /* 0x000fe80000100800 */
[----:B------:R-:W4:Y:S04]  /*62a70*/  LDL.LU R27, [R1+0x68] ;  /* 0x00006800011b7983 */ /* 0x000f280000300800 */
[----:B------:R-:W4:Y:S01]  /*62a80*/  LDL.LU R14, [R1+0x30] ;  /* 0x00003000010e7983 */ /* 0x000f220000300800 */
[----:B------:R-:W-:-:S03]  /*62a90*/  LOP3.LUT R13, R24, 0xffff, RZ, 0xc0, !PT ;  /* 0x0000ffff180d7812 */ /* 0x000fc600078ec0ff */
[----:B------:R-:W-:Y:S04]  /*62aa0*/  STL [R1+0x258], R4 ;  /* 0x0002580401007387 */ /* 0x000fe80000100800 */
[----:B------:R-:W4:Y:S01]  /*62ab0*/  LDL.LU R24, [R1+0x28] ;  /* 0x0000280001187983 */ /* 0x000f220000300800 */
[----:B------:R-:W-:Y:S02]  /*62ac0*/  LOP3.LUT R5, R28, 0xffff, RZ, 0xc0, !PT ;  /* 0x0000ffff1c057812 */ /* 0x000fe400078ec0ff */
[----:B------:R-:W-:Y:S01]  /*62ad0*/  LOP3.LUT R7, R20, 0xffff, RZ, 0xc0, !PT ;  /* 0x0000ffff14077812 */ /* 0x000fe200078ec0ff */
[----:B------:R-:W-:Y:S01]  /*62ae0*/  STL [R1+0x240], R13 ;  /* 0x0002400d01007387 */ /* 0x000fe20000100800 */
[----:B------:R-:W-:-:S03]  /*62af0*/  LOP3.LUT R6, R22, 0xffff, RZ, 0xc0, !PT ;  /* 0x0000ffff16067812 */ /* 0x000fc600078ec0ff */
[----:B------:R2:W-:Y:S01]  /*62b00*/  STL [R1+0x208], R5 ;  /* 0x0002080501007387 */ /* 0x0005e20000100800 */
[----:B------:R-:W-:Y:S02]  /*62b10*/  LOP3.LUT R8, R21, 0xffff, RZ, 0xc0, !PT ;  /* 0x0000ffff15087812 */ /* 0x000fe400078ec0ff */
[----:B0-----:R-:W-:Y:S02]  /*62b20*/  PRMT R9, R9, 0x3340, R16 ;  /* 0x0000334009097816 */ /* 0x001fe40000000010 */
[----:B-1----:R-:W-:Y:S01]  /*62b30*/  PRMT R11, R11, 0x3340, R13 ;  /* 0x000033400b0b7816 */ /* 0x002fe2000000000d */
[----:B------:R0:W-:Y:S04]  /*62b40*/  STL [R1+0x214], R6 ;  /* 0x0002140601007387 */ /* 0x0001e80000100800 */
[----:B------:R1:W-:Y:S01]  /*62b50*/  STL [R1+0x238], R7 ;  /* 0x0002380701007387 */ /* 0x0003e20000100800 */
[----:B--2---:R-:W-:-:S02]  /*62b60*/  PRMT R10, R15, 0x3340, R10 ;  /* 0x000033400f0a7816 */ /* 0x004fc4000000000a */
[--C-:B------:R-:W-:Y:S02]  /*62b70*/  PRMT R5, R5, 0x3340, R1.reuse ;  /* 0x0000334005057816 */ /* 0x100fe40000000001 */
[----:B------:R-:W-:Y:S01]  /*62b80*/  PRMT R13, R3, 0x3340, R4 ;  /* 0x00003340030d7816 */ /* 0x000fe20000000004 */
[----:B------:R2:W-:Y:S01]  /*62b90*/  STL [R1+0x23c], R8 ;  /* 0x00023c0801007387 */ /* 0x0005e20000100800 */
[----:B0-----:R-:W-:Y:S02]  /*62ba0*/  PRMT R6, R6, 0x3340, R1 ;  /* 0x0000334006067816 */ /* 0x001fe40000000001 */
[----:B------:R-:W-:Y:S02]  /*62bb0*/  PRMT R3, R9, 0x5410, R5 ;  /* 0x0000541009037816 */ /* 0x000fe40000000005 */
[----:B-1----:R-:W-:Y:S02]  /*62bc0*/  PRMT R7, R7, 0x3340, R1 ;  /* 0x0000334007077816 */ /* 0x002fe40000000001 */
[----:B------:R-:W-:-:S02]  /*62bd0*/  PRMT R5, R10, 0x5410, R6 ;  /* 0x000054100a057816 */ /* 0x000fc40000000006 */
[----:B--2---:R-:W-:Y:S02]  /*62be0*/  PRMT R8, R8, 0x3340, R1 ;  /* 0x0000334008087816 */ /* 0x004fe40000000001 */
[----:B------:R-:W-:Y:S01]  /*62bf0*/  PRMT R4, R11, 0x5410, R7 ;  /* 0x000054100b047816 */ /* 0x000fe20000000007 */
[----:B------:R0:W-:Y:S04]  /*62c00*/  STL [R1+0x3d0], R3 ;  /* 0x0003d00301007387 */ /* 0x0001e80000100800 */
[----:B------:R-:W-:Y:S01]  /*62c10*/  STL [R1+0x3c0], R5 ;  /* 0x0003c00501007387 */ /* 0x000fe20000100800 */
[----:B------:R-:W-:-:S03]  /*62c20*/  LOP3.LUT R16, R0, 0xffff, RZ, 0xc0, !PT ;  /* 0x0000ffff00107812 */ /* 0x000fc600078ec0ff */
[----:B------:R1:W-:Y:S01]  /*62c30*/  STL [R1+0x3c4], R4 ;  /* 0x0003c40401007387 */ /* 0x0003e20000100800 */
[----:B0-----:R-:W-:Y:S02]  /*62c40*/  PRMT R3, R13, 0x5410, R8 ;  /* 0x000054100d037816 */ /* 0x001fe40000000008 */
[----:B------:R-:W-:-:S03]  /*62c50*/  LOP3.LUT R20, R2, 0xffff, RZ, 0xc0, !PT ;  /* 0x0000ffff02147812 */ /* 0x000fc600078ec0ff */
[----:B------:R0:W-:Y:S04]  /*62c60*/  STL [R1+0x3bc], R3 ;  /* 0x0003bc0301007387 */ /* 0x0001e80000100800 */
[----:B------:R-:W-:Y:S04]  /*62c70*/  STL [R1+0x40], R16 ;  /* 0x0000401001007387 */ /* 0x000fe80000100800 */
[----:B-1----:R-:W2:Y:S04]  /*62c80*/  LDL.LU R4, [R1+0x830] ;  /* 0x0008300001047983 */ /* 0x002ea80000300800 */
[----:B0-----:R-:W2:Y:S01]  /*62c90*/  LDL.LU R3, [R1+0x80c] ;  /* 0x00080c0001037983 */ /* 0x001ea20000300800 */
[----:B------:R-:W-:-:S02]  /*62ca0*/  LOP3.LUT R9, R26, 0xffff, RZ, 0xc0, !PT ;  /* 0x0000ffff1a097812 */ /* 0x000fc400078ec0ff */
[----:B------:R-:W-:Y:S02]  /*62cb0*/  LOP3.LUT R21, R29, 0xffff, RZ, 0xc0, !PT ;  /* 0x0000ffff1d157812 */ /* 0x000fe400078ec0ff */
[----:B---3--:R-:W-:Y:S02]  /*62cc0*/  LOP3.LUT R19, R19, 0xffff, RZ, 0xc0, !PT ;  /* 0x0000ffff13137812 */ /* 0x008fe400078ec0ff */
[----:B------:R-:W-:-:S03]  /*62cd0*/  LOP3.LUT R5, R12, 0xffff, RZ, 0xc0, !PT ;  /* 0x0000ffff0c057812 */ /* 0x000fc600078ec0ff */
[----:B------:R-:W-:Y:S04]  /*62ce0*/  STL [R1+0x74], R19 ;  /* 0x0000741301007387 */ /* 0x000fe80000100800 */
[----:B------:R-:W3:Y:S04]  /*62cf0*/  LDL.LU R2, [R1+0x808] ;  /* 0x0008080001027983 */ /* 0x000ee80000300800 */
[----:B------:R-:W3:Y:S04]  /*62d00*/  LDL.LU R0, [R1+0x5e0] ;  /* 0x0005e00001007983 */ /* 0x000ee80000300800 */
[----:B------:R-:W3:Y:S01]  /*62d10*/  LDL.LU R12, [R1+0x5a0] ;  /* 0x0005a000010c7983 */ /* 0x000ee20000300800 */
[----:B----4-:R-:W-:-:S02]  /*62d20*/  LOP3.LUT R8, R27, 0xffff, RZ, 0xc0, !PT ;  /* 0x0000ffff1b087812 */ /* 0x010fc400078ec0ff */
[----:B------:R-:W-:Y:S02]  /*62d30*/  LOP3.LUT R6, R14, 0xffff, RZ, 0xc0, !PT ;  /* 0x0000ffff0e067812 */ /* 0x000fe400078ec0ff */
[----:B------:R-:W-:Y:S02]  /*62d40*/  LOP3.LUT R14, R17, 0xffff, RZ, 0xc0, !PT ;  /* 0x0000ffff110e7812 */ /* 0x000fe400078ec0ff */
[----:B------:R-:W-:Y:S01]  /*62d50*/  LOP3.LUT R7, R24, 0xffff, RZ, 0xc0, !PT ;  /* 0x0000ffff18077812 */ /* 0x000fe200078ec0ff */
[----:B------:R-:W-:Y:S04]  /*62d60*/  STL [R1+0x8], R8 ;  /* 0x0000080801007387 */ /* 0x000fe80000100800 */
[----:B------:R-:W4:Y:S04]  /*62d70*/  LDL.LU R27, [R1+0x580] ;  /* 0x00058000011b7983 */ /* 0x000f280000300800 */
[----:B------:R-:W4:Y:S04]  /*62d80*/  LDL.LU R24, [R1+0x578] ;  /* 0x0005780001187983 */ /* 0x000f280000300800 */
[----:B------:R0:W-:Y:S04]  /*62d90*/  STL [R1+0x68], R7 ;  /* 0x0000680701007387 */ /* 0x0001e80000100800 */
[----:B------:R-:W4:Y:S01]  /*62da0*/  LDL.LU R28, [R1+0x520] ;  /* 0x00052000011c7983 */ /* 0x000f220000300800 */
[----:B------:R-:W-:-:S03]  /*62db0*/  IMAD.MOV.U32 R26, RZ, RZ, R7 ;  /* 0x000000ffff1a7224 */ /* 0x000fc600078e0007 */
[----:B------:R1:W-:Y:S04]  /*62dc0*/  STL [R1+0x430], R14 ;  /* 0x0004300e01007387 */ /* 0x0003e80000100800 */
[----:B------:R-:W4:Y:S04]  /*62dd0*/  LDL.LU R23, [R1+0x4c0] ;  /* 0x0004c00001177983 */ /* 0x000f280000300800 */
[----:B------:R-:W4:Y:S04]  /*62de0*/  LDL.LU R22, [R1+0x4b8] ;  /* 0x0004b80001167983 */ /* 0x000f280000300800 */
[----:B------:R-:W4:Y:S01]  /*62df0*/  LDL.LU R29, [R1+0x460] ;  /* 0x00046000011d7983 */ /* 0x000f220000300800 */
[----:B0-----:R-:W-:Y:S01]  /*62e00*/  LOP3.LUT R7, R25, 0xffff, RZ, 0xc0, !PT ;  /* 0x0000ffff19077812 */ /* 0x001fe200078ec0ff */
[----:B------:R-:W-:Y:S01]  /*62e10*/  IMAD.MOV.U32 R25, RZ, RZ, R8 ;  /* 0x000000ffff197224 */ /* 0x000fe200078e0008 */
[----:B------:R-:W-:-:S02]  /*62e20*/  LOP3.LUT R8, R18, 0xffff, RZ, 0xc0, !PT ;  /* 0x0000ffff12087812 */ /* 0x000fc400078ec0ff */
[----:B------:R-:W-:Y:S02]  /*62e30*/  PRMT R18, R19, 0x3340, R26 ;  /* 0x0000334013127816 */ /* 0x000fe4000000001a */
[----:B------:R-:W4:Y:S01]  /*62e40*/  LDL.LU R19, [R1+0x4e0] ;  /* 0x0004e00001137983 */ /* 0x000f220000300800 */
[----:B------:R-:W-:Y:S02]  /*62e50*/  PRMT R10, R9, 0x3340, R1 ;  /* 0x00003340090a7816 */ /* 0x000fe40000000001 */
[----:B------:R-:W-:Y:S02]  /*62e60*/  PRMT R15, R20, 0x3340, R5 ;  /* 0x00003340140f7816 */ /* 0x000fe40000000005 */
[----:B------:R-:W-:Y:S02]  /*62e70*/  PRMT R11, R7, 0x3340, R1 ;  /* 0x00003340070b7816 */ /* 0x000fe40000000001 */
[----:B------:R-:W-:Y:S02]  /*62e80*/  PRMT R16, R16, 0x3340, R25 ;  /* 0x0000334010107816 */ /* 0x000fe40000000019 */
[----:B------:R-:W-:-:S02]  /*62e90*/  PRMT R13, R8, 0x3340, R1 ;  /* 0x00003340080d7816 */ /* 0x000fc40000000001 */
[----:B------:R-:W-:Y:S02]  /*62ea0*/  PRMT R10, R15, 0x5410, R10 ;  /* 0x000054100f0a7816 */ /* 0x000fe4000000000a */
[----:B------:R-:W-:Y:S02]  /*62eb0*/  PRMT R17, R21, 0x3340, R6 ;  /* 0x0000334015117816 */ /* 0x000fe40000000006 */
[----:B-1----:R-:W-:Y:S02]  /*62ec0*/  PRMT R14, R14, 0x3340, R1 ;  /* 0x000033400e0e7816 */ /* 0x002fe40000000001 */
[----:B------:R-:W-:Y:S02]  /*62ed0*/  PRMT R15, R16, 0x5410, R11 ;  /* 0x00005410100f7816 */ /* 0x000fe4000000000b */
[----:B------:R-:W-:Y:S01]  /*62ee0*/  PRMT R11, R17, 0x5410, R13 ;  /* 0x00005410110b7816 */ /* 0x000fe2000000000d */
[----:B------:R0:W-:Y:S04]  /*62ef0*/  STL [R1+0x44c], R10 ;  /* 0x00044c0a01007387 */ /* 0x0001e80000100800 */
[----:B------:R1:W-:Y:S04]  /*62f00*/  STL [R1+0x440], R15 ;  /* 0x0004400f01007387 */ /* 0x0003e80000100800 */
[----:B------:R-:W-:Y:S01]  /*62f10*/  STL [R1+0x434], R11 ;  /* 0x0004340b01007387 */ /* 0x000fe20000100800 */
[----:B0-----:R-:W-:-:S02]  /*62f20*/  PRMT R10, R18, 0x5410, R14 ;  /* 0x00005410120a7816 */ /* 0x001fc4000000000e */
[----:B--2---:R-:W-:-:S03]  /*62f30*/  LOP3.LUT R26, R4, 0xffff, RZ, 0xc0, !PT ;  /* 0x0000ffff041a7812 */ /* 0x004fc600078ec0ff */
[----:B------:R0:W-:Y:S01]  /*62f40*/  STL [R1+0x450], R10 ;  /* 0x0004500a01007387 */ /* 0x0001e20000100800 */
[----:B-1----:R-:W-:-:S03]  /*62f50*/  LOP3.LUT R15, R3, 0xffff, RZ, 0xc0, !PT ;  /* 0x0000ffff030f7812 */ /* 0x002fc600078ec0ff */
[----:B------:R-:W-:Y:S04]  /*62f60*/  STL [R1+0x324], R26 ;  /* 0x0003241a01007387 */ /* 0x000fe80000100800 */
[----:B------:R1:W-:Y:S01]  /*62f70*/  STL [R1+0x30], R15 ;  /* 0x0000300f01007387 */ /* 0x0003e20000100800 */
[----:B---3--:R-:W-:Y:S02]  /*62f80*/  LOP3.LUT R16, R2, 0xffff, RZ, 0xc0, !PT ;  /* 0x0000ffff02107812 */ /* 0x008fe400078ec0ff */
[----:B------:R-:W-:Y:S02]  /*62f90*/  LOP3.LUT R17, R0, 0xffff, RZ, 0xc0, !PT ;  /* 0x0000ffff00117812 */ /* 0x000fe400078ec0ff */
[----:B------:R-:W-:Y:S01]  /*62fa0*/  LOP3.LUT R18, R12, 0xffff, RZ, 0xc0, !PT ;  /* 0x0000ffff0c127812 */ /* 0x000fe200078ec0ff */
[----:B------:R2:W-:Y:S04]  /*62fb0*/  STL [R1+0x1f0], R16 ;  /* 0x0001f01001007387 */ /* 0x0005e80000100800 */
[----:B------:R-:W3:Y:S04]  /*62fc0*/  LDL.LU R4, [R1+0x834] ;  /* 0x0008340001047983 */ /* 0x000ee80000300800 */
[----:B------:R-:W-:Y:S04]  /*62fd0*/  STL [R1+0x1f4], R17 ;  /* 0x0001f41101007387 */ /* 0x000fe80000100800 */
[----:B------:R-:W3:Y:S04]  /*62fe0*/  LDL.LU R2, [R1+0x604] ;  /* 0x0006040001027983 */ /* 0x000ee80000300800 */
[----:B------:R-:W3:Y:S04]  /*62ff0*/  LDL.LU R12, [R1+0x600] ;  /* 0x00060000010c7983 */ /* 0x000ee80000300800 */
[----:B------:R-:W-:Y:S04]  /*63000*/  STL [R1+0x310], R18 ;  /* 0x0003101201007387 */ /* 0x000fe80000100800 */
[----:B------:R-:W3:Y:S04]  /*63010*/  LDL.LU R3, [R1+0x5a4] ;  /* 0x0005a40001037983 */ /* 0x000ee80000300800 */
[----:B------:R-:W3:Y:S01]  /*63020*/  LDL.LU R0, [R1+0x544] ;  /* 0x0005440001007983 */ /* 0x000ee20000300800 */
[----:B----4-:R-:W-:-:S02]  /*63030*/  LOP3.LUT R27, R27, 0xffff, RZ, 0xc0, !PT ;  /* 0x0000ffff1b1b7812 */ /* 0x010fc400078ec0ff */
[----:B------:R-:W-:Y:S02]  /*63040*/  LOP3.LUT R24, R24, 0xffff, RZ, 0xc0, !PT ;  /* 0x0000ffff18187812 */ /* 0x000fe400078ec0ff */
[----:B------:R-:W-:Y:S02]  /*63050*/  LOP3.LUT R28, R28, 0xffff, RZ, 0xc0, !PT ;  /* 0x0000ffff1c1c7812 */ /* 0x000fe400078ec0ff */
[----:B0-----:R-:W-:Y:S02]  /*63060*/  LOP3.LUT R10, R23, 0xffff, RZ, 0xc0, !PT ;  /* 0x0000ffff170a7812 */ /* 0x001fe400078ec0ff */
[----:B------:R-:W-:Y:S01]  /*63070*/  LOP3.LUT R11, R22, 0xffff, RZ, 0xc0, !PT ;  /* 0x0000ffff160b7812 */ /* 0x000fe200078ec0ff */
[----:B------:R0:W-:Y:S01]  /*63080*/  STL [R1+0x48], R27 ;  /* 0x0000481b01007387 */ /* 0x0001e20000100800 */
[----:B------:R-:W-:-:S03]  /*63090*/  LOP3.LUT R13, R29, 0xffff, RZ, 0xc0, !PT ;  /* 0x0000ffff1d0d7812 */ /* 0x000fc600078ec0ff */
[----:B------:R4:W-:Y:S04]  /*630a0*/  STL [R1+0x1dc], R24 ;  /* 0x0001dc1801007387 */ /* 0x0009e80000100800 */
[----:B------:R4:W-:Y:S04]  /*630b0*/  STL [R1+0x28], R10 ;  /* 0x0000280a01007387 */ /* 0x0009e80000100800 */
[----:B------:R-:W-:Y:S04]  /*630c0*/  STL [R1+0x1e4], R28 ;  /* 0x0001e41c01007387 */ /* 0x000fe80000100800 */
[----:B------:R4:W-:Y:S04]  /*630d0*/  STL [R1+0x1c8], R11 ;  /* 0x0001c80b01007387 */ /* 0x0009e80000100800 */
[----:B------:R4:W-:Y:S01]  /*630e0*/  STL [R1+0x1cc], R13 ;  /* 0x0001cc0d01007387 */ /* 0x0009e20000100800 */
[----:B------:R-:W-:-:S03]  /*630f0*/  LOP3.LUT R14, R19, 0xffff, RZ, 0xc0, !PT ;  /* 0x0000ffff130e7812 */ /* 0x000fc600078ec0ff */
[----:B------:R-:W3:Y:S04]  /*63100*/  LDL.LU R19, [R1+0x540] ;  /* 0x0005400001137983 */ /* 0x000ee80000300800 */
[----:B------:R4:W-:Y:S04]  /*63110*/  STL [R1+0x2e8], R14 ;  /* 0x0002e80e01007387 */ /* 0x0009e80000100800 */
[----:B------:R-:W3:Y:S04]  /*63120*/  LDL.LU R25, [R1+0x4e4] ;  /* 0x0004e40001197983 */ /* 0x000ee80000300800 */
[----:B------:R-:W3:Y:S04]  /*63130*/  LDL.LU R23, [R1+0x484] ;  /* 0x0004840001177983 */ /* 0x000ee80000300800 */
[----:B------:R-:W3:Y:S01]  /*63140*/  LDL.LU R22, [R1+0x480] ;  /* 0x0004800001167983 */ /* 0x000ee20000300800 */
[----:B-1----:R-:W-:-:S03]  /*63150*/  PRMT R15, R15, 0x3340, R27 ;  /* 0x000033400f0f7816 */ /* 0x002fc6000000001b */
[----:B------:R-:W3:Y:S01]  /*63160*/  LDL.LU R29, [R1+0x360] ;  /* 0x00036000011d7983 */ /* 0x000ee20000300800 */
[----:B--2---:R-:W-:-:S03]  /*63170*/  PRMT R16, R16, 0x3340, R24 ;  /* 0x0000334010107816 */ /* 0x004fc60000000018 */
[----:B0-----:R-:W2:Y:S04]  /*63180*/  LDL.LU R27, [R1+0xd0] ;  /* 0x0000d000011b7983 */ /* 0x001ea80000300800 */
[----:B----4-:R-:W4:Y:S01]  /*63190*/  LDL.LU R24, [R1+0x24] ;  /* 0x0000240001187983 */ /* 0x010f220000300800 */
[--C-:B------:R-:W-:Y:S02]  /*631a0*/  PRMT R10, R10, 0x3340, R1.reuse ;  /* 0x000033400a0a7816 */ /* 0x100fe40000000001 */
[--C-:B------:R-:W-:Y:S02]  /*631b0*/  PRMT R11, R11, 0x3340, R1.reuse ;  /* 0x000033400b0b7816 */ /* 0x100fe40000000001 */
[----:B------:R-:W-:Y:S02]  /*631c0*/  PRMT R13, R13, 0x3340, R1 ;  /* 0x000033400d0d7816 */ /* 0x000fe40000000001 */
[----:B------:R-:W-:-:S02]  /*631d0*/  PRMT R17, R17, 0x3340, R28 ;  /* 0x0000334011117816 */ /* 0x000fc4000000001c */
[----:B------:R-:W-:Y:S02]  /*631e0*/  PRMT R10, R15, 0x5410, R10 ;  /* 0x000054100f0a7816 */ /* 0x000fe4000000000a */
[----:B------:R-:W-:Y:S02]  /*631f0*/  PRMT R15, R16, 0x5410, R11 ;  /* 0x00005410100f7816 */ /* 0x000fe4000000000b */
[----:B------:R-:W-:Y:S02]  /*63200*/  PRMT R14, R14, 0x3340, R1 ;  /* 0x000033400e0e7816 */ /* 0x000fe40000000001 */
[----:B------:R-:W-:Y:S02]  /*63210*/  PRMT R18, R26, 0x3340, R18 ;  /* 0x000033401a127816 */ /* 0x000fe40000000012 */
[----:B------:R-:W-:Y:S01]  /*63220*/  PRMT R11, R17, 0x5410, R13 ;  /* 0x00005410110b7816 */ /* 0x000fe2000000000d */
[----:B------:R0:W-:Y:S04]  /*63230*/  STL [R1+0x420], R10 ;  /* 0x0004200a01007387 */ /* 0x0001e80000100800 */
[----:B------:R3:W-:Y:S04]  /*63240*/  STL [R1+0x41c], R15 ;  /* 0x00041c0f01007387 */ /* 0x0007e80000100800 */
[----:B------:R-:W-:Y:S01]  /*63250*/  STL [R1+0x418], R11 ;  /* 0x0004180b01007387 */ /* 0x000fe20000100800 */
[----:B0-----:R-:W-:-:S05]  /*63260*/  PRMT R10, R18, 0x5410, R14 ;  /* 0x00005410120a7816 */ /* 0x001fca000000000e */
[----:B------:R-:W-:Y:S01]  /*63270*/  STL [R1+0x3a8], R10 ;  /* 0x0003a80a01007387 */ /* 0x000fe20000100800 */
[----:B---3--:R-:W-:Y:S02]  /*63280*/  LOP3.LUT R15, R4, 0xffff, RZ, 0xc0, !PT ;  /* 0x0000ffff040f7812 */ /* 0x008fe400078ec0ff */
[----:B------:R-:W-:Y:S02]  /*63290*/  LOP3.LUT R2, R2, 0xffff, RZ, 0xc0, !PT ;  /* 0x0000ffff02027812 */ /* 0x000fe400078ec0ff */
[----:B------:R-:W-:Y:S02]  /*632a0*/  LOP3.LUT R12, R12, 0xffff, RZ, 0xc0, !PT ;  /* 0x0000ffff0c0c7812 */ /* 0x000fe400078ec0ff */
[----:B------:R-:W-:Y:S01]  /*632b0*/  LOP3.LUT R26, R3, 0xffff, RZ, 0xc0, !PT ;  /* 0x0000ffff031a7812 */ /* 0x000fe200078ec0ff */
[----:B------:R-:W-:Y:S01]  /*632c0*/  STL [R1+0x234], R15 ;  /* 0x0002340f01007387 */ /* 0x000fe20000100800 */
[----:B------:R-:W-:-:S03]  /*632d0*/  LOP3.LUT R16, R0, 0xffff, RZ, 0xc0, !PT ;  /* 0x0000ffff00107812 */ /* 0x000fc600078ec0ff */
[----:B------:R-:W-:Y:S04]  /*632e0*/  STL [R1+0x2f8], R2 ;  /* 0x0002f80201007387 */ /* 0x000fe80000100800 */
[----:B------:R-:W-:Y:S04]  /*632f0*/  STL [R1+0x22c], R26 ;  /* 0x00022c1a01007387 */ /* 0x000fe80000100800 */
[----:B------:R-:W3:Y:S04]  /*63300*/  LDL.LU R28, [R1+0x364] ;  /* 0x00036400011c7983 */ /* 0x000ee80000300800 */
[----:B------:R-:W-:Y:S04]  /*63310*/  STL [R1+0x2a8], R12 ;  /* 0x0002a80c01007387 */ /* 0x000fe80000100800 */
[----:B------:R0:W-:Y:S04]  /*63320*/  STL [R1+0x2d8], R16 ;  /* 0x0002d81001007387 */ /* 0x0001e80000100800 */
[----:B------:R-:W3:Y:S04]  /*63330*/  LDL.LU R4, [R1+0x340] ;  /* 0x0003400001047983 */ /* 0x000ee80000300800 */
[----:B------:R-:W3:Y:S04]  /*63340*/  LDL.LU R3, [R1+0x304] ;  /* 0x0003040001037983 */ /* 0x000ee80000300800 */
[----:B------:R-:W3:Y:S01]  /*63350*/  LDL.LU R0, [R1+0x300] ;  /* 0x0003000001007983 */ /* 0x000ee20000300800 */
[----:B0-----:R-:W-:-:S02]  /*63360*/  PRMT R16, R2, 0x3340, R16 ;  /* 0x0000334002107816 */ /* 0x001fc40000000010 */
[----:B------:R-:W-:Y:S02]  /*63370*/  LOP3.LUT R17, R19, 0xffff, RZ, 0xc0, !PT ;  /* 0x0000ffff13117812 */ /* 0x000fe400078ec0ff */
[----:B------:R-:W-:Y:S02]  /*63380*/  LOP3.LUT R10, R25, 0xffff, RZ, 0xc0, !PT ;  /* 0x0000ffff190a7812 */ /* 0x000fe400078ec0ff */
[----:B------:R-:W-:Y:S02]  /*63390*/  LOP3.LUT R11, R23, 0xffff, RZ, 0xc0, !PT ;  /* 0x0000ffff170b7812 */ /* 0x000fe400078ec0ff */
[----:B------:R-:W-:Y:S01]  /*633a0*/  LOP3.LUT R13, R22, 0xffff, RZ, 0xc0, !PT ;  /* 0x0000ffff160d7812 */ /* 0x000fe200078ec0ff */
[----:B------:R-:W3:Y:S01]  /*633b0*/  LDL.LU R19, [R1+0x2a0] ;  /* 0x0002a00001137983 */ /* 0x000ee20000300800 */
[----:B------:R-:W-:-:S03]  /*633c0*/  LOP3.LUT R18, R29, 0xffff, RZ, 0xc0, !PT ;  /* 0x0000ffff1d127812 */ /* 0x000fc600078ec0ff */
[----:B------:R0:W-:Y:S01]  /*633d0*/  STL [R1+0x2a4], R17 ;  /* 0x0002a41101007387 */ /* 0x0001e20000100800 */
[----:B--2---:R-:W-:-:S03]  /*633e0*/  LOP3.LUT R25, R27, 0xffff, RZ, 0xc0, !PT ;  /* 0x0000ffff1b197812 */ /* 0x004fc600078ec0ff */
[----:B------:R1:W-:Y:S01]  /*633f0*/  STL [R1+0x298], R10 ;  /* 0x0002980a01007387 */ /* 0x0003e20000100800 */
[----:B----4-:R-:W-:-:S03]  /*63400*/  LOP3.LUT R14, R24, 0xffff, RZ, 0xc0, !PT ;  /* 0x0000ffff180e7812 */ /* 0x010fc600078ec0ff */
[----:B------:R2:W-:Y:S04]  /*63410*/  STL [R1+0x2cc], R11 ;  /* 0x0002cc0b01007387 */ /* 0x0005e80000100800 */
[----:B------:R4:W-:Y:S04]  /*63420*/  STL [R1+0x2c8], R13 ;  /* 0x0002c80d01007387 */ /* 0x0009e80000100800 */
[----:B------:R-:W-:Y:S04]  /*63430*/  STL [R1+0x30c], R18 ;  /* 0x00030c1201007387 */ /* 0x000fe80000100800 */
[----:B------:R-:W-:Y:S04]  /*63440*/  STL [R1+0x308], R25 ;  /* 0x0003081901007387 */ /* 0x000fe80000100800 */
[----:B------:R4:W-:Y:S04]  /*63450*/  STL [R1+0x348], R14 ;  /* 0x0003480e01007387 */ /* 0x0009e80000100800 */
[----:B------:R-:W3:Y:S04]  /*63460*/  LDL.LU R27, [R1+0xd8] ;  /* 0x0000d800011b7983 */ /* 0x000ee80000300800 */
[----:B------:R-:W3:Y:S04]  /*63470*/  LDL.LU R24, [R1+0x98] ;  /* 0x0000980001187983 */ /* 0x000ee80000300800 */
[----:B------:R-:W3:Y:S04]  /*63480*/  LDL.LU R23, [R1+0x7c] ;  /* 0x00007c0001177983 */ /* 0x000ee80000300800 */
[----:B------:R-:W3:Y:S04]  /*63490*/  LDL.LU R22, [R1+0x4c] ;  /* 0x00004c0001167983 */ /* 0x000ee80000300800 */
[----:B------:R-:W3:Y:S04]  /*634a0*/  LDL.LU R2, [R1+0x4] ;  /* 0x0000040001027983 */ /* 0x000ee80000300800 */
[----:B------:R-:W3:Y:S01]  /*634b0*/  LDL.LU R29, [R1+0x10] ;  /* 0x00001000011d7983 */ /* 0x000ee20000300800 */
[----:B0-----:R-:W-:-:S03]  /*634c0*/  PRMT R17, R12, 0x3340, R17 ;  /* 0x000033400c117816 */ /* 0x001fc60000000011 */
[----:B------:R-:W3:Y:S01]  /*634d0*/  LDL.LU R12, [R1+0x2c] ;  /* 0x00002c00010c7983 */ /* 0x000ee20000300800 */
[--C-:B-1----:R-:W-:Y:S02]  /*634e0*/  PRMT R10, R10, 0x3340, R1.reuse ;  /* 0x000033400a0a7816 */ /* 0x102fe40000000001 */
[----:B------:R-:W-:Y:S02]  /*634f0*/  PRMT R15, R15, 0x3340, R26 ;  /* 0x000033400f0f7816 */ /* 0x000fe4000000001a */
[--C-:B--2---:R-:W-:Y:S02]  /*63500*/  PRMT R11, R11, 0x3340, R1.reuse ;  /* 0x000033400b0b7816 */ /* 0x104fe40000000001 */
[----:B----4-:R-:W-:Y:S02]  /*63510*/  PRMT R13, R13, 0x3340, R1 ;  /* 0x000033400d0d7816 */ /* 0x010fe40000000001 */
[----:B------:R-:W-:Y:S02]  /*63520*/  PRMT R10, R15, 0x5410, R10 ;  /* 0x000054100f0a7816 */ /* 0x000fe4000000000a */
[----:B------:R-:W-:-:S02]  /*63530*/  PRMT R15, R16, 0x5410, R11 ;  /* 0x00005410100f7816 */ /* 0x000fc4000000000b */
[----:B------:R-:W-:Y:S02]  /*63540*/  PRMT R14, R14, 0x3340, R1 ;  /* 0x000033400e0e7816 */ /* 0x000fe40000000001 */
[----:B------:R-:W-:Y:S02]  /*63550*/  PRMT R18, R18, 0x3340, R25 ;  /* 0x0000334012127816 */ /* 0x000fe40000000019 */
[----:B------:R-:W-:Y:S01]  /*63560*/  PRMT R11, R17, 0x5410, R13 ;  /* 0x00005410110b7816 */ /* 0x000fe2000000000d */
[----:B------:R0:W-:Y:S04]  /*63570*/  STL [R1+0x388], R10 ;  /* 0x0003880a01007387 */ /* 0x0001e80000100800 */
[----:B------:R3:W-:Y:S04]  /*63580*/  STL [R1+0x384], R15 ;  /* 0x0003840f01007387 */ /* 0x0007e80000100800 */
[----:B------:R-:W-:Y:S01]  /*63590*/  STL [R1+0x374], R11 ;  /* 0x0003740b01007387 */ /* 0x000fe20000100800 */
[----:B0-----:R-:W-:-:S05]  /*635a0*/  PRMT R10, R18, 0x5410, R14 ;  /* 0x00005410120a7816 */ /* 0x001fca000000000e */
[----:B------:R0:W-:Y:S01]  /*635b0*/  STL [R1+0x370], R10 ;  /* 0x0003700a01007387 */ /* 0x0001e20000100800 */
[----:B---3--:R-:W-:Y:S02]  /*635c0*/  LOP3.LUT R15, R28, 0xffff, RZ, 0xc0, !PT ;  /* 0x0000ffff1c0f7812 */ /* 0x008fe400078ec0ff */
[----:B------:R-:W-:Y:S02]  /*635d0*/  LOP3.LUT R18, R4, 0xffff, RZ, 0xc0, !PT ;  /* 0x0000ffff04127812 */ /* 0x000fe400078ec0ff */
[----:B------:R-:W-:Y:S02]  /*635e0*/  LOP3.LUT R17, R3, 0xffff, RZ, 0xc0, !PT ;  /* 0x0000ffff03117812 */ /* 0x000fe400078ec0ff */
[----:B------:R-:W-:Y:S01]  /*635f0*/  LOP3.LUT R0, R0, 0xffff, RZ, 0xc0, !PT ;  /* 0x0000ffff00007812 */ /* 0x000fe200078ec0ff */
[----:B------:R-:W-:Y:S04]  /*63600*/  STL [R1+0x2b8], R15 ;  /* 0x0002b80f01007387 */ /* 0x000fe80000100800 */
[----:B------:R-:W-:Y:S04]  /*63610*/  STL [R1+0x1ac], R18 ;  /* 0x0001ac1201007387 */ /* 0x000fe80000100800 */
[----:B------:R-:W-:Y:S04]  /*63620*/  STL [R1+0x328], R17 ;  /* 0x0003281101007387 */ /* 0x000fe80000100800 */
[----:B------:R-:W-:Y:S01]  /*63630*/  STL [R1+0x314], R0 ;  /* 0x0003140001007387 */ /* 0x000fe20000100800 */
[----:B------:R-:W-:-:S05]  /*63640*/  LOP3.LUT R26, R19, 0xffff, RZ, 0xc0, !PT ;  /* 0x0000ffff131a7812 */ /* 0x000fca00078ec0ff */
[----:B------:R-:W-:Y:S04]  /*63650*/  STL [R1+0x2b4], R26 ;  /* 0x0002b41a01007387 */ /* 0x000fe80000100800 */
[----:B------:R-:W2:Y:S04]  /*63660*/  LDL.LU R28, [R1+0x83c] ;  /* 0x00083c00011c7983 */ /* 0x000ea80000300800 */
[----:B------:R-:W3:Y:S04]  /*63670*/  LDL.LU R4, [R1+0x838] ;  /* 0x0008380001047983 */ /* 0x000ee80000300800 */
[----:B------:R-:W4:Y:S04]  /*63680*/  LDL.LU R19, [R1+0x590] ;  /* 0x0005900001137983 */ /* 0x000f280000300800 */
[----:B------:R-:W4:Y:S01]  /*63690*/  LDL.LU R3, [R1+0x584] ;  /* 0x0005840001037983 */ /* 0x000f220000300800 */
[----:B------:R-:W-:-:S02]  /*636a0*/  LOP3.LUT R25, R27, 0xffff, RZ, 0xc0, !PT ;  /* 0x0000ffff1b197812 */ /* 0x000fc400078ec0ff */
[----:B------:R-:W-:Y:S02]  /*636b0*/  LOP3.LUT R24, R24, 0xffff, RZ, 0xc0, !PT ;  /* 0x0000ffff18187812 */ /* 0x000fe400078ec0ff */
[----:B------:R-:W-:Y:S02]  /*636c0*/  LOP3.LUT R16, R23, 0xffff, RZ, 0xc0, !PT ;  /* 0x0000ffff17107812 */ /* 0x000fe400078ec0ff */
[----:B0-----:R-:W-:Y:S01]  /*636d0*/  LOP3.LUT R10, R22, 0xffff, RZ, 0xc0, !PT ;  /* 0x0000ffff160a7812 */ /* 0x001fe200078ec0ff */
[----:B------:R-:W4:Y:S01]  /*636e0*/  LDL.LU R27, [R1+0x4d0] ;  /* 0x0004d000011b7983 */ /* 0x000f220000300800 */
[----:B------:R-:W-:-:S03]  /*636f0*/  LOP3.LUT R2, R2, 0xffff, RZ, 0xc0, !PT ;  /* 0x0000ffff02027812 */ /* 0x000fc600078ec0ff */
[----:B------:R-:W-:Y:S01]  /*63700*/  STL [R1+0x90], R25 ;  /* 0x0000901901007387 */ /* 0x000fe20000100800 */
[----:B------:R-:W-:-:S03]  /*63710*/  LOP3.LUT R13, R29, 0xffff, RZ, 0xc0, !PT ;  /* 0x0000ffff1d0d7812 */ /* 0x000fc600078ec0ff */
[----:B------:R-:W-:Y:S04]  /*63720*/  STL [R1+0x304], R24 ;  /* 0x0003041801007387 */ /* 0x000fe80000100800 */
[----:B------:R0:W-:Y:S01]  /*63730*/  STL [R1+0x300], R16 ;  /* 0x0003001001007387 */ /* 0x0001e20000100800 */
[----:B------:R-:W-:-:S03]  /*63740*/  LOP3.LUT R14, R12, 0xffff, RZ, 0xc0, !PT ;  /* 0x0000ffff0c0e7812 */ /* 0x000fc600078ec0ff */
[----:B------:R-:W-:Y:S04]  /*63750*/  STL [R1+0x2ac], R10 ;  /* 0x0002ac0a01007387 */ /* 0x000fe80000100800 */
[----:B------:R1:W-:Y:S04]  /*63760*/  STL [R1+0x33c], R2 ;  /* 0x00033c0201007387 */ /* 0x0003e80000100800 */
[----:B------:R1:W-:Y:S04]  /*63770*/  STL [R1+0x2fc], R13 ;  /* 0x0002fc0d01007387 */ /* 0x0003e80000100800 */
[----:B------:R-:W4:Y:S04]  /*63780*/  LDL.LU R23, [R1+0x4c4] ;  /* 0x0004c40001177983 */ /* 0x000f280000300800 */
[----:B------:R1:W-:Y:S04]  /*63790*/  STL [R1+0x24], R14 ;  /* 0x0000240e01007387 */ /* 0x0003e80000100800 */
[----:B------:R-:W4:Y:S01]  /*637a0*/  LDL.LU R12, [R1+0x344] ;  /* 0x00034400010c7983 */ /* 0x000f220000300800 */
[----:B------:R-:W-:-:S03]  /*637b0*/  PRMT R11, R2, 0x3340, R1 ;  /* 0x00003340020b7816 */ /* 0x000fc60000000001 */
[----:B------:R-:W4:Y:S01]  /*637c0*/  LDL.LU R22, [R1+0x2e0] ;  /* 0x0002e00001167983 */ /* 0x000f220000300800 */
[----:B0-----:R-:W-:-:S03]  /*637d0*/  PRMT R16, R0, 0x3340, R16 ;  /* 0x0000334000107816 */ /* 0x001fc60000000010 */
[----:B-1----:R-:W4:Y:S04]  /*637e0*/  LDL.LU R2, [R1+0x44] ;  /* 0x0000440001027983 */ /* 0x002f280000300800 */
[----:B------:R-:W4:Y:S04]  /*637f0*/  LDL.LU R0, [R1+0xc] ;  /* 0x00000c0001007983 */ /* 0x000f280000300800 */
[----:B------:R-:W4:Y:S01]  /*63800*/  LDL.LU R29, [R1+0x280] ;  /* 0x00028000011d7983 */ /* 0x000f220000300800 */
[----:B------:R-:W-:-:S03]  /*63810*/  PRMT R17, R17, 0x3340, R24 ;  /* 0x0000334011117816 */ /* 0x000fc60000000018 */
[----:B------:R-:W4:Y:S01]  /*63820*/  LDL.LU R24, [R1+0x94] ;  /* 0x0000940001187983 */ /* 0x000f220000300800 */
[--C-:B------:R-:W-:Y:S02]  /*63830*/  PRMT R10, R10, 0x3340, R1.reuse ;  /* 0x000033400a0a7816 */ /* 0x100fe40000000001 */
[----:B------:R-:W-:Y:S02]  /*63840*/  PRMT R15, R15, 0x3340, R26 ;  /* 0x000033400f0f7816 */ /* 0x000fe4000000001a */
[--C-:B------:R-:W-:Y:S02]  /*63850*/  PRMT R13, R13, 0x3340, R1.reuse ;  /* 0x000033400d0d7816 */ /* 0x100fe40000000001 */
[----:B------:R-:W-:Y:S02]  /*63860*/  PRMT R14, R14, 0x3340, R1 ;  /* 0x000033400e0e7816 */ /* 0x000fe40000000001 */
[----:B------:R-:W-:Y:S02]  /*63870*/  PRMT R10, R15, 0x5410, R10 ;  /* 0x000054100f0a7816 */ /* 0x000fe4000000000a */
[----:B------:R-:W-:-:S02]  /*63880*/  PRMT R18, R18, 0x3340, R25 ;  /* 0x0000334012127816 */ /* 0x000fc40000000019 */
[----:B------:R-:W-:Y:S02]  /*63890*/  PRMT R15, R16, 0x5410, R11 ;  /* 0x00005410100f7816 */ /* 0x000fe4000000000b */
[----:B------:R-:W-:Y:S01]  /*638a0*/  PRMT R11, R17, 0x5410, R13 ;  /* 0x00005410110b7816 */ /* 0x000fe2000000000d */
[----:B------:R0:W-:Y:S04]  /*638b0*/  STL [R1+0x360], R10 ;  /* 0x0003600a01007387 */ /* 0x0001e80000100800 */
[----:B------:R-:W-:Y:S04]  /*638c0*/  STL [R1+0x364], R15 ;  /* 0x0003640f01007387 */ /* 0x000fe80000100800 */
[----:B------:R-:W-:Y:S01]  /*638d0*/  STL [R1+0x35c], R11 ;  /* 0x00035c0b01007387 */ /* 0x000fe20000100800 */
[----:B0-----:R-:W-:-:S05]  /*638e0*/  PRMT R10, R18, 0x5410, R14 ;  /* 0x00005410120a7816 */ /* 0x001fca000000000e */
[----:B------:R0:W-:Y:S01]  /*638f0*/  STL [R1+0x3dc], R10 ;  /* 0x0003dc0a01007387 */ /* 0x0001e20000100800 */
[----:B--2---:R-:W-:Y:S02]  /*63900*/  LOP3.LUT R17, R28, 0xffff, RZ, 0xc0, !PT ;  /* 0x0000ffff1c117812 */ /* 0x004fe400078ec0ff */
[----:B---3--:R-:W-:Y:S02]  /*63910*/  LOP3.LUT R18, R4, 0xffff, RZ, 0xc0, !PT ;  /* 0x0000ffff04127812 */ /* 0x008fe400078ec0ff */
[----:B----4-:R-:W-:Y:S02]  /*63920*/  LOP3.LUT R19, R19, 0xffff, RZ, 0xc0, !PT ;  /* 0x0000ffff13137812 */ /* 0x010fe400078ec0ff */
[----:B------:R-:W-:Y:S01]  /*63930*/  LOP3.LUT R25, R3, 0xffff, RZ, 0xc0, !PT ;  /* 0x0000ffff03197812 */ /* 0x000fe200078ec0ff */
[----:B------:R-:W-:Y:S04]  /*63940*/  STL [R1+0x98], R17 ;  /* 0x0000981101007387 */ /* 0x000fe80000100800 */
[----:B------:R-:W-:Y:S01]  /*63950*/  STL [R1+0xd8], R19 ;  /* 0x0000d81301007387 */ /* 0x000fe20000100800 */
[----:B------:R-:W-:-:S03]  /*63960*/  LOP3.LUT R13, R27, 0xffff, RZ, 0xc0, !PT ;  /* 0x0000ffff1b0d7812 */ /* 0x000fc600078ec0ff */
[----:B------:R-:W-:Y:S04]  /*63970*/  STL [R1+0x1c0], R18 ;  /* 0x0001c01201007387 */ /* 0x000fe80000100800 */
[----:B------:R-:W2:Y:S04]  /*63980*/  LDL.LU R27, [R1+0x894] ;  /* 0x00089400011b7983 */ /* 0x000ea80000300800 */
[----:B------:R-:W-:Y:S04]  /*63990*/  STL [R1+0x7c], R13 ;  /* 0x00007c0d01007387 */ /* 0x000fe80000100800 */
[----:B------:R-:W-:Y:S04]  /*639a0*/  STL [R1+0x1c4], R25 ;  /* 0x0001c41901007387 */ /* 0x000fe80000100800 */
[----:B------:R-:W3:Y:S04]  /*639b0*/  LDL.LU R28, [R1+0x890] ;  /* 0x00089000011c7983 */ /* 0x000ee80000300800 */
[----:B------:R-:W4:Y:S04]  /*639c0*/  LDL.LU R4, [R1+0x5f0] ;  /* 0x0005f00001047983 */ /* 0x000f280000300800 */
[----:B------:R-:W4:Y:S01]  /*639d0*/  LDL.LU R3, [R1+0x5e4] ;  /* 0x0005e40001037983 */ /* 0x000f220000300800 */
[----:B------:R-:W-:-:S02]  /*639e0*/  LOP3.LUT R14, R23, 0xffff, RZ, 0xc0, !PT ;  /* 0x0000ffff170e7812 */ /* 0x000fc400078ec0ff */
[----:B------:R-:W-:Y:S02]  /*639f0*/  LOP3.LUT R12, R12, 0xffff, RZ, 0xc0, !PT ;  /* 0x0000ffff0c0c7812 */ /* 0x000fe400078ec0ff */
[----:B------:R-:W-:Y:S01]  /*63a00*/  LOP3.LUT R16, R22, 0xffff, RZ, 0xc0, !PT ;  /* 0x0000ffff16107812 */ /* 0x000fe200078ec0ff */
[----:B------:R-:W-:Y:S01]  /*63a10*/  STL [R1+0x1bc], R14 ;  /* 0x0001bc0e01007387 */ /* 0x000fe20000100800 */
[----:B0-----:R-:W-:Y:S02]  /*63a20*/  LOP3.LUT R10, R2, 0xffff, RZ, 0xc0, !PT ;  /* 0x0000ffff020a7812 */ /* 0x001fe400078ec0ff */
[----:B------:R-:W-:Y:S01]  /*63a30*/  LOP3.LUT R0, R0, 0xffff, RZ, 0xc0, !PT ;  /* 0x0000ffff00007812 */ /* 0x000fe200078ec0ff */
[----:B------:R-:W4:Y:S04]  /*63a40*/  LDL.LU R2, [R1+0x5a8] ;  /* 0x0005a80001027983 */ /* 0x000f280000300800 */
[----:B------:R-:W-:Y:S01]  /*63a50*/  STL [R1+0x4c], R12 ;  /* 0x00004c0c01007387 */ /* 0x000fe20000100800 */
[----:B------:R-:W-:-:S03]  /*63a60*/  LOP3.LUT R15, R29, 0xffff, RZ, 0xc0, !PT ;  /* 0x0000ffff1d0f7812 */ /* 0x000fc600078ec0ff */
[----:B------:R-:W-:Y:S04]  /*63a70*/  STL [R1+0x2c], R10 ;  /* 0x00002c0a01007387 */ /* 0x000fe80000100800 */
[----:B------:R-:W-:Y:S01]  /*63a80*/  STL [R1+0x10], R16 ;  /* 0x0000101001007387 */ /* 0x000fe20000100800 */
[----:B------:R-:W-:-:S03]  /*63a90*/  LOP3.LUT R26, R24, 0xffff, RZ, 0xc0, !PT ;  /* 0x0000ffff181a7812 */ /* 0x000fc600078ec0ff */
[----:B------:R0:W-:Y:S04]  /*63aa0*/  STL [R1+0x4], R0 ;  /* 0x0000040001007387 */ /* 0x0001e80000100800 */
[----:B------:R-:W4:Y:S04]  /*63ab0*/  LDL.LU R22, [R1+0x594] ;  /* 0x0005940001167983 */ /* 0x000f280000300800 */
[----:B------:R1:W-:Y:S04]  /*63ac0*/  STL [R1+0x44], R15 ;  /* 0x0000440f01007387 */ /* 0x0003e80000100800 */
[----:B------:R-:W4:Y:S04]  /*63ad0*/  LDL.LU R23, [R1+0x530] ;  /* 0x0005300001177983 */ /* 0x000f280000300800 */
[----:B------:R-:W-:Y:S01]  /*63ae0*/  STL [R1+0xc], R26 ;  /* 0x00000c1a01007387 */ /* 0x000fe20000100800 */
[----:B------:R-:W-:-:S03]  /*63af0*/  PRMT R11, R0, 0x3340, R1 ;  /* 0x00003340000b7816 */ /* 0x000fc60000000001 */
[----:B0-----:R-:W4:Y:S04]  /*63b00*/  LDL.LU R0, [R1+0x524] ;  /* 0x0005240001007983 */ /* 0x001f280000300800 */
[----:B------:R-:W4:Y:S01]  /*63b10*/  LDL.LU R29, [R1+0x464] ;  /* 0x00046400011d7983 */ /* 0x000f220000300800 */
[----:B-1----:R-:W-:-:S03]  /*63b20*/  PRMT R15, R12, 0x3340, R15 ;  /* 0x000033400c0f7816 */ /* 0x002fc6000000000f */
        /* <DEDUP_REMOVED lines=13> */
[----:B------:R1:W-:Y:S04]  /*63c00*/  STL [R1+0x3b4], R15 ;  /* 0x0003b40f01007387 */ /* 0x0003e80000100800 */
[----:B------:R-:W-:Y:S01]  /*63c10*/  STL [R1+0x3b0], R11 ;  /* 0x0003b00b01007387 */ /* 0x000fe20000100800 */
[----:B0-----:R-:W-:-:S05]  /*63c20*/  PRMT R10, R18, 0x5410, R14 ;  /* 0x00005410120a7816 */ /* 0x001fca000000000e */
[----:B------:R0:W-:Y:S01]  /*63c30*/  STL [R1+0x3ac], R10 ;  /* 0x0003ac0a01007387 */ /* 0x0001e20000100800 */
[----:B--2---:R-:W-:Y:S02]  /*63c40*/  LOP3.LUT R27, R27, 0xffff, RZ, 0xc0, !PT ;  /* 0x0000ffff1b1b7812 */ /* 0x004fe400078ec0ff */
[----:B---3--:R-:W-:Y:S02]  /*63c50*/  LOP3.LUT R17, R28, 0xffff, RZ, 0xc0, !PT ;  /* 0x0000ffff1c117812 */ /* 0x008fe400078ec0ff */
[----:B----4-:R-:W-:Y:S02]  /*63c60*/  LOP3.LUT R16, R4, 0xffff, RZ, 0xc0, !PT ;  /* 0x0000ffff04107812 */ /* 0x010fe400078ec0ff */
[----:B-1----:R-:W-:Y:S01]  /*63c70*/  LOP3.LUT R15, R3, 0xffff, RZ, 0xc0, !PT ;  /* 0x0000ffff030f7812 */ /* 0x002fe200078ec0ff */
[----:B------:R-:W-:Y:S04]  /*63c80*/  STL [R1+0x288], R27 ;  /* 0x0002881b01007387 */ /* 0x000fe80000100800 */
[----:B------:R-:W-:Y:S04]  /*63c90*/  STL [R1+0x27c], R17 ;  /* 0x00027c1101007387 */ /* 0x000fe80000100800 */
[----:B------:R-:W-:Y:S04]  /*63ca0*/  STL [R1+0x210], R16 ;  /* 0x0002101001007387 */ /* 0x000fe80000100800 */
[----:B------:R1:W-:Y:S04]  /*63cb0*/  STL [R1+0x6c], R15 ;  /* 0x00006c0f01007387 */ /* 0x0003e80000100800 */
[----:B------:R-:W2:Y:S04]  /*63cc0*/  LDL.LU R25, [R1+0x5f4] ;  /* 0x0005f40001197983 */ /* 0x000ea80000300800 */
[----:B------:R-:W3:Y:S01]  /*63cd0*/  LDL.LU R3, [R1+0x548] ;  /* 0x0005480001037983 */ /* 0x000ee20000300800 */
[----:B------:R-:W-:-:S03]  /*63ce0*/  LOP3.LUT R18, R2, 0xffff, RZ, 0xc0, !PT ;  /* 0x0000ffff02127812 */ /* 0x000fc600078ec0ff */
[----:B------:R-:W4:Y:S04]  /*63cf0*/  LDL.LU R2, [R1+0x534] ;  /* 0x0005340001027983 */ /* 0x000f280000300800 */
[----:B------:R-:W-:Y:S04]  /*63d00*/  STL [R1+0x278], R18 ;  /* 0x0002781201007387 */ /* 0x000fe80000100800 */
[----:B------:R-:W4:Y:S01]  /*63d10*/  LDL.LU R26, [R1+0x488] ;  /* 0x00048800011a7983 */ /* 0x000f220000300800 */
[----:B------:R-:W-:Y:S02]  /*63d20*/  LOP3.LUT R22, R22, 0xffff, RZ, 0xc0, !PT ;  /* 0x0000ffff16167812 */ /* 0x000fe400078ec0ff */
[----:B------:R-:W-:-:S03]  /*63d30*/  LOP3.LUT R23, R23, 0xffff, RZ, 0xc0, !PT ;  /* 0x0000ffff17177812 */ /* 0x000fc600078ec0ff */
[----:B------:R-:W-:Y:S01]  /*63d40*/  STL [R1+0x264], R22 ;  /* 0x0002641601007387 */ /* 0x000fe20000100800 */
[----:B------:R-:W-:Y:S02]  /*63d50*/  LOP3.LUT R4, R0, 0xffff, RZ, 0xc0, !PT ;  /* 0x0000ffff00047812 */ /* 0x000fe400078ec0ff */
[----:B0-----:R-:W-:Y:S01]  /*63d60*/  LOP3.LUT R10, R29, 0xffff, RZ, 0xc0, !PT ;  /* 0x0000ffff1d0a7812 */ /* 0x001fe200078ec0ff */
[----:B------:R-:W-:Y:S01]  /*63d70*/  STL [R1+0x20c], R23 ;  /* 0x00020c1701007387 */ /* 0x000fe20000100800 */
[----:B------:R-:W-:-:S03]  /*63d80*/  LOP3.LUT R0, R12, 0xffff, RZ, 0xc0, !PT ;  /* 0x0000ffff0c007812 */ /* 0x000fc600078ec0ff */
[----:B------:R-:W-:Y:S01]  /*63d90*/  STL [R1+0xd4], R4 ;  /* 0x0000d40401007387 */ /* 0x000fe20000100800 */
[----:B------:R-:W-:-:S03]  /*63da0*/  LOP3.LUT R12, R24, 0xffff, RZ, 0xc0, !PT ;  /* 0x0000ffff180c7812 */ /* 0x000fc600078ec0ff */
[----:B------:R0:W-:Y:S01]  /*63db0*/  STL [R1+0x358], R10 ;  /* 0x0003580a01007387 */ /* 0x0001e20000100800 */
[----:B------:R-:W-:-:S03]  /*63dc0*/  LOP3.LUT R14, R19, 0xffff, RZ, 0xc0, !PT ;  /* 0x0000ffff130e7812 */ /* 0x000fc600078ec0ff */
[----:B------:R-:W4:Y:S04]  /*63dd0*/  LDL.LU R24, [R1+0x474] ;  /* 0x0004740001187983 */ /* 0x000f280000300800 */
[----:B------:R0:W-:Y:S04]  /*63de0*/  STL [R1+0x1d4], R0 ;  /* 0x0001d40001007387 */ /* 0x0001e80000100800 */
[----:B------:R-:W4:Y:S04]  /*63df0*/  LDL.LU R28, [R1+0x354] ;  /* 0x00035400011c7983 */ /* 0x000f280000300800 */
[----:B------:R0:W-:Y:S01]  /*63e00*/  STL [R1+0x29c], R12 ;  /* 0x00029c0c01007387 */ /* 0x0001e20000100800 */
[----:B------:R-:W-:-:S03]  /*63e10*/  PRMT R11, R0, 0x3340, R1 ;  /* 0x00003340000b7816 */ /* 0x000fc60000000001 */
[----:B------:R0:W-:Y:S01]  /*63e20*/  STL [R1+0x25c], R14 ;  /* 0x00025c0e01007387 */ /* 0x0001e20000100800 */
[--C-:B------:R-:W-:Y:S02]  /*63e30*/  PRMT R13, R12, 0x3340, R1.reuse ;  /* 0x000033400c0d7816 */ /* 0x100fe40000000001 */
[----:B-1----:R-:W-:Y:S02]  /*63e40*/  PRMT R15, R15, 0x3340, R4 ;  /* 0x000033400f0f7816 */ /* 0x002fe40000000004 */
[----:B0-----:R-:W-:Y:S01]  /*63e50*/  PRMT R10, R10, 0x3340, R1 ;  /* 0x000033400a0a7816 */ /* 0x001fe20000000001 */
[----:B------:R-:W4:Y:S04]  /*63e60*/  LDL.LU R0, [R1+0x350] ;  /* 0x0003500001007983 */ /* 0x000f280000300800 */
[----:B------:R-:W4:Y:S04]  /*63e70*/  LDL.LU R29, [R1+0x294] ;  /* 0x00029400011d7983 */ /* 0x000f280000300800 */
[----:B------:R-:W4:Y:S04]  /*63e80*/  LDL.LU R12, [R1+0x290] ;  /* 0x00029000010c7983 */ /* 0x000f280000300800 */
[----:B------:R-:W4:Y:S04]  /*63e90*/  LDL.LU R19, [R1+0x60] ;  /* 0x0000600001137983 */ /* 0x000f280000300800 */
[----:B------:R-:W4:Y:S01]  /*63ea0*/  LDL.LU R4, [R1+0x2ba4] ;  /* 0x002ba40001047983 */ /* 0x000f220000300800 */
[----:B------:R-:W-:-:S03]  /*63eb0*/  PRMT R16, R16, 0x3340, R23 ;  /* 0x0000334010107816 */ /* 0x000fc60000000017 */
[----:B------:R-:W4:Y:S01]  /*63ec0*/  LDL.LU R23, [R1+0x2ba0] ;  /* 0x002ba00001177983 */ /* 0x000f220000300800 */
[----:B------:R-:W-:Y:S02]  /*63ed0*/  PRMT R17, R17, 0x3340, R22 ;  /* 0x0000334011117816 */ /* 0x000fe40000000016 */
[----:B------:R-:W-:Y:S01]  /*63ee0*/  PRMT R15, R15, 0x5410, R10 ;  /* 0x000054100f0f7816 */ /* 0x000fe2000000000a */
[----:B------:R-:W4:Y:S04]  /*63ef0*/  LDL.LU R22, [R1+0x2b9c] ;  /* 0x002b9c0001167983 */ /* 0x000f280000300800 */
[----:B------:R-:W4:Y:S01]  /*63f00*/  LDL.LU R10, [R1+0x608] ;  /* 0x00060800010a7983 */ /* 0x000f220000300800 */
[----:B------:R-:W-:-:S03]  /*63f10*/  PRMT R18, R27, 0x3340, R18 ;  /* 0x000033401b127816 */ /* 0x000fc60000000012 */
[----:B------:R-:W-:Y:S04]  /*63f20*/  STL [R1+0x394], R15 ;  /* 0x0003940f01007387 */ /* 0x000fe80000100800 */
[----:B------:R-:W4:Y:S01]  /*63f30*/  LDL.LU R27, [R1+0x5c] ;  /* 0x00005c00011b7983 */ /* 0x000f220000300800 */
[----:B------:R-:W-:Y:S02]  /*63f40*/  PRMT R11, R16, 0x5410, R11 ;  /* 0x00005410100b7816 */ /* 0x000fe4000000000b */
[----:B------:R-:W-:Y:S02]  /*63f50*/  PRMT R14, R14, 0x3340, R1 ;  /* 0x000033400e0e7816 */ /* 0x000fe40000000001 */
[----:B------:R-:W-:Y:S01]  /*63f60*/  PRMT R13, R17, 0x5410, R13 ;  /* 0x00005410110d7816 */ /* 0x000fe2000000000d */
[----:B------:R0:W-:Y:S04]  /*63f70*/  STL [R1+0x390], R11 ;  /* 0x0003900b01007387 */ /* 0x0001e80000100800 */
[----:B------:R-:W-:Y:S01]  /*63f80*/  STL [R1+0x34c], R13 ;  /* 0x00034c0d01007387 */ /* 0x000fe20000100800 */
[----:B0-----:R-:W-:-:S05]  /*63f90*/  PRMT R11, R18, 0x5410, R14 ;  /* 0x00005410120b7816 */ /* 0x001fca000000000e */
[----:B------:R0:W-:Y:S01]  /*63fa0*/  STL [R1+0x340], R11 ;  /* 0x0003400b01007387 */ /* 0x0001e20000100800 */
[----:B--2---:R-:W-:Y:S02]  /*63fb0*/  LOP3.LUT R15, R25, 0xffff, RZ, 0xc0, !PT ;  /* 0x0000ffff190f7812 */ /* 0x004fe400078ec0ff */
[----:B---3--:R-:W-:Y:S02]  /*63fc0*/  LOP3.LUT R3, R3, 0xffff, RZ, 0xc0, !PT ;  /* 0x0000ffff03037812 */ /* 0x008fe400078ec0ff */
[----:B----4-:R-:W-:Y:S02]  /*63fd0*/  LOP3.LUT R2, R2, 0xffff, RZ, 0xc0, !PT ;  /* 0x0000ffff02027812 */ /* 0x010fe400078ec0ff */
[----:B0-----:R-:W-:Y:S02]  /*63fe0*/  LOP3.LUT R11, R26, 0xffff, RZ, 0xc0, !PT ;  /* 0x0000ffff1a0b7812 */ /* 0x001fe400078ec0ff */
[----:B------:R-:W-:Y:S02]  /*63ff0*/  LOP3.LUT R17, R28, 0xffff, RZ, 0xc0, !PT ;  /* 0x0000ffff1c117812 */ /* 0x000fe400078ec0ff */
[----:B------:R-:W-:-:S02]  /*64000*/  LOP3.LUT R18, R0, 0xffff, RZ, 0xc0, !PT ;  /* 0x0000ffff00127812 */ /* 0x000fc400078ec0ff */
[----:B------:R-:W-:Y:S02]  /*64010*/  LOP3.LUT R16, R10, 0xffff, RZ, 0xc0, !PT ;  /* 0x0000ffff0a107812 */ /* 0x000fe400078ec0ff */
[----:B------:R-:W-:-:S03]  /*64020*/  LOP3.LUT R10, R24, 0xffff, RZ, 0xc0, !PT ;  /* 0x0000ffff180a7812 */ /* 0x000fc600078ec0ff */
[----:B------:R-:W-:Y:S04]  /*64030*/  STL [R1+0x254], R16 ;  /* 0x0002541001007387 */ /* 0x000fe80000100800 */
[----:B------:R-:W-:Y:S04]  /*64040*/  STL [R1+0x2dc], R15 ;  /* 0x0002dc0f01007387 */ /* 0x000fe80000100800 */
[----:B------:R-:W-:Y:S04]  /*64050*/  STL [R1+0x2d4], R2 ;  /* 0x0002d40201007387 */ /* 0x000fe80000100800 */
[----:B------:R-:W-:Y:S04]  /*64060*/  STL [R1+0x24c], R3 ;  /* 0x00024c0301007387 */ /* 0x000fe80000100800 */
[----:B------:R-:W2:Y:S04]  /*64070*/  LDL.LU R25, [R1+0x5d8] ;  /* 0x0005d80001197983 */ /* 0x000ea80000300800 */
[----:B------:R-:W-:Y:S01]  /*64080*/  STL [R1+0x28c], R11 ;  /* 0x00028c0b01007387 */ /* 0x000fe20000100800 */
[----:B------:R-:W-:-:S03]  /*64090*/  LOP3.LUT R0, R29, 0xffff, RZ, 0xc0, !PT ;  /* 0x0000ffff1d007812 */ /* 0x000fc600078ec0ff */
[----:B------:R-:W3:Y:S04]  /*640a0*/  LDL.LU R24, [R1+0x518] ;  /* 0x0005180001187983 */ /* 0x000ee80000300800 */
[----:B------:R-:W4:Y:S04]  /*640b0*/  LDL.LU R26, [R1+0x2f4] ;  /* 0x0002f400011a7983 */ /* 0x000f280000300800 */
[----:B------:R0:W-:Y:S01]  /*640c0*/  STL [R1+0x2c4], R10 ;  /* 0x0002c40a01007387 */ /* 0x0001e20000100800 */
[----:B------:R-:W-:-:S03]  /*640d0*/  LOP3.LUT R13, R19, 0xffff, RZ, 0xc0, !PT ;  /* 0x0000ffff130d7812 */ /* 0x000fc600078ec0ff */
[----:B------:R1:W-:Y:S01]  /*640e0*/  STL [R1+0x248], R17 ;  /* 0x0002481101007387 */ /* 0x0003e20000100800 */
[----:B------:R-:W-:-:S03]  /*640f0*/  LOP3.LUT R29, R12, 0xffff, RZ, 0xc0, !PT ;  /* 0x0000ffff0c1d7812 */ /* 0x000fc600078ec0ff */
[----:B------:R1:W-:Y:S04]  /*64100*/  STL [R1+0x244], R0 ;  /* 0x0002440001007387 */ /* 0x0003e80000100800 */
[----:B------:R1:W-:Y:S04]  /*64110*/  STL [R1+0x284], R18 ;  /* 0x0002841201007387 */ /* 0x0003e80000100800 */
[----:B------:R-:W4:Y:S01]  /*64120*/  LDL.LU R28, [R1+0x2e4] ;  /* 0x0002e400011c7983 */ /* 0x000f220000300800 */
[----:B------:R-:W-:-:S03]  /*64130*/  LOP3.LUT R14, R27, 0xffff, RZ, 0xc0, !PT ;  /* 0x0000ffff1b0e7812 */ /* 0x000fc600078ec0ff */
[----:B------:R-:W-:Y:S04]  /*64140*/  STL [R1+0x60], R13 ;  /* 0x0000600d01007387 */ /* 0x000fe80000100800 */
[----:B------:R1:W-:Y:S04]  /*64150*/  STL [R1+0x280], R29 ;  /* 0x0002801d01007387 */ /* 0x0003e80000100800 */
[----:B------:R-:W4:Y:S01]  /*64160*/  LDL.LU R12, [R1+0x230] ;  /* 0x00023000010c7983 */ /* 0x000f220000300800 */
[----:B0-----:R-:W-:Y:S02]  /*64170*/  PRMT R10, R10, 0x3340, R1 ;  /* 0x000033400a0a7816 */ /* 0x001fe40000000001 */
[----:B------:R-:W-:Y:S01]  /*64180*/  PRMT R15, R15, 0x3340, R2 ;  /* 0x000033400f0f7816 */ /* 0x000fe20000000002 */
[----:B------:R-:W4:Y:S04]  /*64190*/  LDL.LU R19, [R1+0xdc] ;  /* 0x0000dc0001137983 */ /* 0x000f280000300800 */
[----:B------:R-:W-:Y:S04]  /*641a0*/  STL [R1+0x268], R14 ;  /* 0x0002680e01007387 */ /* 0x000fe80000100800 */
[----:B------:R-:W4:Y:S04]  /*641b0*/  LDL.LU R27, [R1+0xcc] ;  /* 0x0000cc00011b7983 */ /* 0x000f280000300800 */
[----:B------:R-:W4:Y:S01]  /*641c0*/  LDL.LU R2, [R1+0x2b98] ;  /* 0x002b980001027983 */ /* 0x000f220000300800 */
[----:B------:R-:W-:-:S02]  /*641d0*/  PRMT R16, R16, 0x3340, R3 ;  /* 0x0000334010107816 */ /* 0x000fc40000000003 */
[----:B------:R-:W-:Y:S01]  /*641e0*/  PRMT R10, R15, 0x5410, R10 ;  /* 0x000054100f0a7816 */ /* 0x000fe2000000000a */
[----:B------:R-:W4:Y:S01]  /*641f0*/  LDL.LU R3, [R1+0x2b94] ;  /* 0x002b940001037983 */ /* 0x000f220000300800 */
[----:B-1----:R-:W-:Y:S02]  /*64200*/  PRMT R17, R17, 0x3340, R0 ;  /* 0x0000334011117816 */ /* 0x002fe40000000000 */
[----:B------:R-:W-:Y:S01]  /*64210*/  PRMT R11, R11, 0x3340, R1 ;  /* 0x000033400b0b7816 */ /* 0x000fe20000000001 */
[----:B------:R-:W4:Y:S01]  /*64220*/  LDL.LU R0, [R1+0x2b90] ;  /* 0x002b900001007983 */ /* 0x000f220000300800 */
[----:B------:R-:W-:-:S03]  /*64230*/  PRMT R18, R18, 0x3340, R29 ;  /* 0x0000334012127816 */ /* 0x000fc6000000001d */
[----:B------:R-:W4:Y:S04]  /*64240*/  LDL.LU R29, [R1+0x2b8c] ;  /* 0x002b8c00011d7983 */ /* 0x000f280000300800 */
[----:B------:R-:W4:Y:S04]  /*64250*/  LDL.LU R15, [R1+0x458] ;  /* 0x00045800010f7983 */ /* 0x000f280000300800 */
[----:B------:R0:W-:Y:S01]  /*64260*/  STL [R1+0x338], R10 ;  /* 0x0003380a01007387 */ /* 0x0001e20000100800 */
[----:B------:R-:W-:Y:S02]  /*64270*/  PRMT R11, R16, 0x5410, R11 ;  /* 0x00005410100b7816 */ /* 0x000fe4000000000b */
[----:B------:R-:W-:Y:S01]  /*64280*/  PRMT R13, R13, 0x3340, R1 ;  /* 0x000033400d0d7816 */ /* 0x000fe20000000001 */
[----:B0-----:R-:W4:Y:S04]  /*64290*/  LDL.LU R10, [R1+0x3c] ;  /* 0x00003c00010a7983 */ /* 0x001f280000300800 */
[----:B------:R-:W4:Y:S04]  /*642a0*/  LDL.LU R16, [R1+0x2f0] ;  /* 0x0002f00001107983 */ /* 0x000f280000300800 */
[----:B------:R0:W-:Y:S01]  /*642b0*/  STL [R1+0x334], R11 ;  /* 0x0003340b01007387 */ /* 0x0001e20000100800 */
[----:B------:R-:W-:-:S03]  /*642c0*/  PRMT R17, R17, 0x5410, R13 ;  /* 0x0000541011117816 */ /* 0x000fc6000000000d */
[----:B0-----:R-:W4:Y:S04]  /*642d0*/  LDL.LU R11, [R1+0x34] ;  /* 0x00003400010b7983 */ /* 0x001f280000300800 */
[----:B------:R-:W4:Y:S01]  /*642e0*/  LDL.LU R13, [R1] ;  /* 0x00000000010d7983 */ /* 0x000f220000300800 */
[----:B------:R-:W-:-:S03]  /*642f0*/  PRMT R14, R14, 0x3340, R1 ;  /* 0x000033400e0e7816 */ /* 0x000fc60000000001 */
[----:B------:R4:W-:Y:S01]  /*64300*/  STL [R1+0x330], R17 ;  /* 0x0003301101007387 */ /* 0x0009e20000100800 */
[----:B------:R-:W-:Y:S02]  /*64310*/  PRMT R14, R18, 0x5410, R14 ;  /* 0x00005410120e7816 */ /* 0x000fe4000000000e */
[----:B--2---:R-:W-:Y:S02]  /*64320*/  LOP3.LUT R18, R25, 0xffff, RZ, 0xc0, !PT ;  /* 0x0000ffff19127812 */ /* 0x004fe400078ec0ff */
[----:B------:R-:W2:Y:S04]  /*64330*/  LDL.LU R25, [R1+0x504] ;  /* 0x0005040001197983 */ /* 0x000ea80000300800 */
[----:B------:R0:W-:Y:S01]  /*64340*/  STL [R1+0x32c], R14 ;  /* 0x00032c0e01007387 */ /* 0x0001e20000100800 */
[----:B---3--:R-:W-:-:S03]  /*64350*/  LOP3.LUT R24, R24, 0xffff, RZ, 0xc0, !PT ;  /* 0x0000ffff18187812 */ /* 0x008fc600078ec0ff */
[----:B------:R-:W-:Y:S04]  /*64360*/  STL [R1+0x320], R18 ;  /* 0x0003201201007387 */ /* 0x000fe80000100800 */
[----:B------:R-:W-:Y:S01]  /*64370*/  STL [R1+0x31c], R24 ;  /* 0x00031c1801007387 */ /* 0x000fe20000100800 */
[----:B----4-:R-:W-:Y:S02]  /*64380*/  LOP3.LUT R17, R28, 0xffff, RZ, 0xc0, !PT ;  /* 0x0000ffff1c117812 */ /* 0x010fe400078ec0ff */
[----:B------:R-:W-:Y:S02]  /*64390*/  LOP3.LUT R12, R12, 0xffff, RZ, 0xc0, !PT ;  /* 0x0000ffff0c0c7812 */ /* 0x000fe400078ec0ff */
[----:B------:R-:W-:Y:S02]  /*643a0*/  LOP3.LUT R19, R19, 0xffff, RZ, 0xc0, !PT ;  /* 0x0000ffff13137812 */ /* 0x000fe400078ec0ff */
[----:B0-----:R-:W-:-:S02]  /*643b0*/  LOP3.LUT R14, R15, 0xffff, RZ, 0xc0, !PT ;  /* 0x0000ffff0f0e7812 */ /* 0x001fc400078ec0ff */
[----:B------:R-:W-:-:S03]  /*643c0*/  LOP3.LUT R15, R26, 0xffff, RZ, 0xc0, !PT ;  /* 0x0000ffff1a0f7812 */ /* 0x000fc600078ec0ff */
[----:B------:R-:W-:Y:S04]  /*643d0*/  STL [R1+0x318], R14 ;  /* 0x0003180e01007387 */ /* 0x000fe80000100800 */
[----:B------:R-:W3:Y:S04]  /*643e0*/  LDL.LU R26, [R1+0xc8] ;  /* 0x0000c800011a7983 */ /* 0x000ee80000300800 */
[----:B------:R0:W-:Y:S01]  /*643f0*/  STL [R1+0x26c], R15 ;  /* 0x00026c0f01007387 */ /* 0x0001e20000100800 */
[----:B------:R-:W-:Y:S02]  /*64400*/  LOP3.LUT R16, R16, 0xffff, RZ, 0xc0, !PT ;  /* 0x0000ffff10107812 */ /* 0x000fe400078ec0ff */
[----:B------:R-:W-:-:S03]  /*64410*/  LOP3.LUT R10, R10, 0xffff, RZ, 0xc0, !PT ;  /* 0x0000ffff0a0a7812 */ /* 0x000fc600078ec0ff */
[----:B------:R1:W-:Y:S04]  /*64420*/  STL [R1+0x274], R16 ;  /* 0x0002741001007387 */ /* 0x0003e80000100800 */
[----:B------:R-:W4:Y:S04]  /*64430*/  LDL.LU R28, [R1+0x84] ;  /* 0x00008400011c7983 */ /* 0x000f280000300800 */
[----:B------:R1:W-:Y:S04]  /*64440*/  STL [R1+0x230], R12 ;  /* 0x0002300c01007387 */ /* 0x0003e80000100800 */
[----:B------:R-:W-:Y:S04]  /*64450*/  STL [R1+0x2b0], R17 ;  /* 0x0002b01101007387 */ /* 0x000fe80000100800 */
[----:B------:R1:W-:Y:S01]  /*64460*/  STL [R1+0x260], R19 ;  /* 0x0002601301007387 */ /* 0x0003e20000100800 */
[----:B------:R-:W-:-:S02]  /*64470*/  LOP3.LUT R11, R11, 0xffff, RZ, 0xc0, !PT ;  /* 0x0000ffff0b0b7812 */ /* 0x000fc400078ec0ff */
[----:B------:R-:W-:Y:S02]  /*64480*/  LOP3.LUT R13, R13, 0xffff, RZ, 0xc0, !PT ;  /* 0x0000ffff0d0d7812 */ /* 0x000fe400078ec0ff */
[----:B------:R-:W-:Y:S01]  /*64490*/  LOP3.LUT R27, R27, 0xffff, RZ, 0xc0, !PT ;  /* 0x0000ffff1b1b7812 */ /* 0x000fe200078ec0ff */
[----:B------:R1:W-:Y:S01]  /*644a0*/  STL [R1+0x3c], R10 ;  /* 0x00003c0a01007387 */ /* 0x0003e20000100800 */
[----:B0-----:R-:W-:-:S03]  /*644b0*/  PRMT R15, R15, 0x3340, R12 ;  /* 0x000033400f0f7816 */ /* 0x001fc6000000000c */
[----:B------:R0:W-:Y:S04]  /*644c0*/  STL [R1+0x294], R11 ;  /* 0x0002940b01007387 */ /* 0x0001e80000100800 */
[----:B------:R-:W-:Y:S04]  /*644d0*/  STL [R1+0x290], R13 ;  /* 0x0002900d01007387 */ /* 0x000fe80000100800 */
[----:B------:R0:W-:Y:S01]  /*644e0*/  STL [R1+0x2a0], R27 ;  /* 0x0002a01b01007387 */ /* 0x0001e20000100800 */
[----:B-1----:R-:W-:-:S03]  /*644f0*/  PRMT R16, R16, 0x3340, R19 ;  /* 0x0000334010107816 */ /* 0x002fc60000000013 */
[----:B------:R-:W4:Y:S04]  /*64500*/  LDL.LU R12, [R1+0x2b88] ;  /* 0x002b8800010c7983 */ /* 0x000f280000300800 */
[----:B------:R-:W4:Y:S01]  /*64510*/  LDL.LU R19, [R1+0x2b84] ;  /* 0x002b840001137983 */ /* 0x000f220000300800 */
[--C-:B------:R-:W-:Y:S02]  /*64520*/  PRMT R10, R10, 0x3340, R1.reuse ;  /* 0x000033400a0a7816 */ /* 0x100fe40000000001 */
[----:B0-----:R-:W-:Y:S02]  /*64530*/  PRMT R11, R11, 0x3340, R1 ;  /* 0x000033400b0b7816 */ /* 0x001fe40000000001 */
[----:B------:R-:W-:Y:S02]  /*64540*/  PRMT R17, R17, 0x3340, R27 ;  /* 0x0000334011117816 */ /* 0x000fe4000000001b */
[----:B------:R-:W-:Y:S01]  /*64550*/  PRMT R10, R15, 0x5410, R10 ;  /* 0x000054100f0a7816 */ /* 0x000fe2000000000a */
[----:B------:R-:W4:Y:S01]  /*64560*/  LDL.LU R27, [R1+0x2b80] ;  /* 0x002b8000011b7983 */ /* 0x000f220000300800 */
[----:B------:R-:W-:-:S03]  /*64570*/  PRMT R18, R18, 0x3340, R24 ;  /* 0x0000334012127816 */ /* 0x000fc60000000018 */
[----:B------:R-:W4:Y:S01]  /*64580*/  LDL.LU R24, [R1+0x2b7c] ;  /* 0x002b7c0001187983 */ /* 0x000f220000300800 */
[----:B------:R-:W-:Y:S02]  /*64590*/  PRMT R11, R16, 0x5410, R11 ;  /* 0x00005410100b7816 */ /* 0x000fe4000000000b */
[----:B------:R-:W-:Y:S01]  /*645a0*/  PRMT R13, R13, 0x3340, R1 ;  /* 0x000033400d0d7816 */ /* 0x000fe20000000001 */
[----:B------:R-:W4:Y:S04]  /*645b0*/  LDL.LU R15, [R1+0x80] ;  /* 0x00008000010f7983 */ /* 0x000f280000300800 */
[----:B------:R0:W-:Y:S01]  /*645c0*/  STL [R1+0x2f4], R10 ;  /* 0x0002f40a01007387 */ /* 0x0001e20000100800 */
[----:B------:R-:W-:-:S03]  /*645d0*/  PRMT R17, R17, 0x5410, R13 ;  /* 0x0000541011117816 */ /* 0x000fc6000000000d */
[----:B0-----:R-:W4:Y:S04]  /*645e0*/  LDL.LU R10, [R1+0x88] ;  /* 0x00008800010a7983 */ /* 0x001f280000300800 */
[----:B------:R-:W4:Y:S04]  /*645f0*/  LDL.LU R16, [R1+0x5c4] ;  /* 0x0005c40001107983 */ /* 0x000f280000300800 */
[----:B------:R0:W-:Y:S04]  /*64600*/  STL [R1+0x2f0], R11 ;  /* 0x0002f00b01007387 */ /* 0x0001e80000100800 */
[----:B0-----:R-:W4:Y:S04]  /*64610*/  LDL.LU R11, [R1+0x2d0] ;  /* 0x0002d000010b7983 */ /* 0x001f280000300800 */
[----:B------:R-:W4:Y:S01]  /*64620*/  LDL.LU R13, [R1+0x444] ;  /* 0x00044400010d7983 */ /* 0x000f220000300800 */
[----:B------:R-:W-:-:S04]  /*64630*/  PRMT R14, R14, 0x3340, R1 ;  /* 0x000033400e0e7816 */ /* 0x000fc80000000001 */
[----:B------:R-:W-:Y:S01]  /*64640*/  PRMT R14, R18, 0x5410, R14 ;  /* 0x00005410120e7816 */ /* 0x000fe2000000000e */
[----:B------:R0:W-:Y:S04]  /*64650*/  STL [R1+0x344], R17 ;  /* 0x0003441101007387 */ /* 0x0001e80000100800 */
[----:B------:R1:W-:Y:S01]  /*64660*/  STL [R1+0x350], R14 ;  /* 0x0003500e01007387 */ /* 0x0003e20000100800 */
[----:B--2---:R-:W-:Y:S02]  /*64670*/  LOP3.LUT R25, R25, 0xffff, RZ, 0xc0, !PT ;  /* 0x0000ffff19197812 */ /* 0x004fe400078ec0ff */
[----:B---3--:R-:W-:Y:S02]  /*64680*/  LOP3.LUT R26, R26, 0xffff, RZ, 0xc0, !PT ;  /* 0x0000ffff1a1a7812 */ /* 0x008fe400078ec0ff */
[----:B----4-:R-:W-:-:S02]  /*64690*/  LOP3.LUT R18, R24, 0xffff, RZ, 0xc0, !PT ;  /* 0x0000ffff18127812 */ /* 0x010fc400078ec0ff */
[----:B------:R-:W-:-:S05]  /*646a0*/  LOP3.LUT R16, R16, 0xffff, RZ, 0xc0, !PT ;  /* 0x0000ffff10107812 */ /* 0x000fca00078ec0ff */
[----:B------:R2:W-:Y:S04]  /*646b0*/  STL [R1+0x2ec], R16 ;  /* 0x0002ec1001007387 */ /* 0x0005e80000100800 */
[----:B------:R3:W-:Y:S01]  /*646c0*/  STL [R1+0x2e4], R25 ;  /* 0x0002e41901007387 */ /* 0x0007e20000100800 */
[----:B0-----:R-:W-:Y:S02]  /*646d0*/  LOP3.LUT R17, R11, 0xffff, RZ, 0xc0, !PT ;  /* 0x0000ffff0b117812 */ /* 0x001fe400078ec0ff */
[----:B-1----:R-:W-:Y:S02]  /*646e0*/  LOP3.LUT R14, R13, 0xffff, RZ, 0xc0, !PT ;  /* 0x0000ffff0d0e7812 */ /* 0x002fe400078ec0ff */
[----:B------:R-:W-:Y:S02]  /*646f0*/  SHF.R.U32.HI R13, RZ, 0x8, R15 ;  /* 0x00000008ff0d7819 */ /* 0x000fe4000001160f */
[----:B------:R-:W-:Y:S01]  /*64700*/  PRMT R15, R18, 0x3340, R1 ;  /* 0x00003340120f7816 */ /* 0x000fe20000000001 */
[----:B------:R-:W-:Y:S04]  /*64710*/  STL [R1+0x2e0], R14 ;  /* 0x0002e00e01007387 */ /* 0x000fe80000100800 */
[----:B------:R0:W-:Y:S04]  /*64720*/  STL [R1+0x2c0], R17 ;  /* 0x0002c01101007387 */ /* 0x0001e80000100800 */
[----:B------:R-:W4:Y:S01]  /*64730*/  LDL.LU R24, [R1+0x54] ;  /* 0x0000540001187983 */ /* 0x000f220000300800 */
[----:B--2---:R-:W-:-:S03]  /*64740*/  PRMT R16, R16, 0x3340, R25 ;  /* 0x0000334010107816 */ /* 0x004fc60000000019 */
[----:B------:R1:W-:Y:S01]  /*64750*/  STL [R1+0x2bc], R26 ;  /* 0x0002bc1a01007387 */ /* 0x0003e20000100800 */
[----:B------:R-:W-:-:S03]  /*64760*/  SHF.R.U32.HI R11, RZ, 0x8, R10 ;  /* 0x00000008ff0b7819 */ /* 0x000fc6000001160a */
[----:B---3--:R-:W2:Y:S01]  /*64770*/  LDL.LU R25, [R1+0xb0] ;  /* 0x0000b00001197983 */ /* 0x008ea20000300800 */
[----:B0-----:R-:W-:Y:S02]  /*64780*/  PRMT R17, R17, 0x3340, R26 ;  /* 0x0000334011117816 */ /* 0x001fe4000000001a */
[----:B------:R-:W-:Y:S02]  /*64790*/  PRMT R14, R14, 0x3340, R1 ;  /* 0x000033400e0e7816 */ /* 0x000fe40000000001 */
[----:B------:R-:W-:Y:S02]  /*647a0*/  LOP3.LUT R13, R13, 0xffff, RZ, 0xc0, !PT ;  /* 0x0000ffff0d0d7812 */ /* 0x000fe400078ec0ff */
[----:B------:R-:W-:Y:S02]  /*647b0*/  SHF.R.U32.HI R10, RZ, 0x8, R28 ;  /* 0x00000008ff0a7819 */ /* 0x000fe4000001161c */
[----:B------:R-:W-:Y:S01]  /*647c0*/  PRMT R15, R17, 0x5410, R15 ;  /* 0x00005410110f7816 */ /* 0x000fe2000000000f */
[----:B-1----:R-:W3:Y:S04]  /*647d0*/  LDL.LU R26, [R1+0xac] ;  /* 0x0000ac00011a7983 */ /* 0x002ee80000300800 */
[----:B------:R-:W2:Y:S01]  /*647e0*/  LDL.LU R28, [R1+0xa0] ;  /* 0x0000a000011c7983 */ /* 0x000ea20000300800 */
[----:B------:R-:W-:-:S03]  /*647f0*/  PRMT R14, R16, 0x5410, R14 ;  /* 0x00005410100e7816 */ /* 0x000fc6000000000e */
[----:B------:R-:W4:Y:S04]  /*64800*/  LDL.LU R17, [R1+0xbc] ;  /* 0x0000bc0001117983 */ /* 0x000f280000300800 */
[----:B------:R0:W-:Y:S01]  /*64810*/  STL [R1+0x2d0], R15 ;  /* 0x0002d00f01007387 */ /* 0x0001e20000100800 */
[----:B------:R-:W-:-:S03]  /*64820*/  PRMT R13, R13, 0x3340, R1 ;  /* 0x000033400d0d7816 */ /* 0x000fc60000000001 */
[----:B0-----:R-:W3:Y:S04]  /*64830*/  LDL.LU R15, [R1+0xa4] ;  /* 0x0000a400010f7983 */ /* 0x001ee80000300800 */
[----:B------:R-:W2:Y:S04]  /*64840*/  LDL.LU R16, [R1+0x8c] ;  /* 0x00008c0001107983 */ /* 0x000ea80000300800 */
[----:B------:R0:W-:Y:S04]  /*64850*/  STL [R1+0x354], R14 ;  /* 0x0003540e01007387 */ /* 0x0001e80000100800 */
[----:B0-----:R-:W3:Y:S04]  /*64860*/  LDL.LU R14, [R1+0xb4] ;  /* 0x0000b400010e7983 */ /* 0x001ee80000300800 */
[----:B------:R0:W-:Y:S04]  /*64870*/  STL [R1+0x160], R13 ;  /* 0x0001600d01007387 */ /* 0x0001e80000100800 */
[----:B0-----:R-:W3:Y:S01]  /*64880*/  LDL.LU R13, [R1+0xb8] ;  /* 0x0000b800010d7983 */ /* 0x001ee20000300800 */
[----:B------:R-:W-:-:S02]  /*64890*/  LOP3.LUT R11, R11, 0xffff, RZ, 0xc0, !PT ;  /* 0x0000ffff0b0b7812 */ /* 0x000fc400078ec0ff */
[----:B------:R-:W-:-:S04]  /*648a0*/  LOP3.LUT R10, R10, 0xffff, RZ, 0xc0, !PT ;  /* 0x0000ffff0a0a7812 */ /* 0x000fc800078ec0ff */
[----:B------:R-:W-:-:S05]  /*648b0*/  PRMT R10, R11, 0x3340, R10 ;  /* 0x000033400b0a7816 */ /* 0x000fca000000000a */
[----:B------:R4:W-:Y:S02]  /*648c0*/  STL [R1+0x1a4], R10 ;  /* 0x0001a40a01007387 */ /* 0x0009e40000100800 */
[----:B----4-:R-:W-:Y:S02]  /*648d0*/  SHF.R.U32.HI R10, RZ, 0x8, R17 ;  /* 0x00000008ff0a7819 */ /* 0x010fe40000011611 */
[----:B------:R-:W4:Y:S01]  /*648e0*/  LDL.LU R17, [R1+0x104] ;  /* 0x0001040001117983 */ /* 0x000f220000300800 */
[----:B--2---:R-:W-:-:S04]  /*648f0*/  SHF.R.U32.HI R16, RZ, 0x8, R16 ;  /* 0x00000008ff107819 */ /* 0x004fc80000011610 */
[----:B------:R-:W-:Y:S02]  /*64900*/  LOP3.LUT R16, R16, 0xffff, RZ, 0xc0, !PT ;  /* 0x0000ffff10107812 */ /* 0x000fe400078ec0ff */
[----:B---3--:R-:W-:Y:S02]  /*64910*/  SHF.R.U32.HI R14, RZ, 0x8, R14 ;  /* 0x00000008ff0e7819 */ /* 0x008fe4000001160e */
[----:B------:R-:W-:Y:S02]  /*64920*/  PRMT R16, R16, 0x3340, R1 ;  /* 0x0000334010107816 */ /* 0x000fe40000000001 */
[----:B------:R-:W-:Y:S02]  /*64930*/  LOP3.LUT R14, R14, 0xffff, RZ, 0xc0, !PT ;  /* 0x0000ffff0e0e7812 */ /* 0x000fe400078ec0ff */
[----:B------:R-:W-:Y:S02]  /*64940*/  SHF.R.U32.HI R13, RZ, 0x8, R13 ;  /* 0x00000008ff0d7819 */ /* 0x000fe4000001160d */
[----:B------:R-:W-:-:S02]  /*64950*/  SHF.R.U32.HI R11, RZ, 0x8, R15 ;  /* 0x00000008ff0b7819 */ /* 0x000fc4000001160f */
[----:B------:R-:W-:Y:S02]  /*64960*/  LOP3.LUT R13, R13, 0xffff, RZ, 0xc0, !PT ;  /* 0x0000ffff0d0d7812 */ /* 0x000fe400078ec0ff */
[----:B------:R-:W-:Y:S02]  /*64970*/  SHF.R.U32.HI R15, RZ, 0x8, R24 ;  /* 0x00000008ff0f7819 */ /* 0x000fe40000011618 */
[----:B------:R-:W2:Y:S01]  /*64980*/  LDL.LU R24, [R1+0x14] ;  /* 0x0000140001187983 */ /* 0x000ea20000300800 */
[----:B------:R-:W-:-:S03]  /*64990*/  PRMT R14, R13, 0x3340, R14 ;  /* 0x000033400d0e7816 */ /* 0x000fc6000000000e */
[----:B------:R0:W-:Y:S04]  /*649a0*/  STL [R1+0x140], R16 ;  /* 0x0001401001007387 */ /* 0x0001e80000100800 */
[----:B0-----:R-:W3:Y:S04]  /*649b0*/  LDL.LU R16, [R1+0xa8] ;  /* 0x0000a80001107983 */ /* 0x001ee80000300800 */
[----:B------:R-:W4:Y:S04]  /*649c0*/  LDL.LU R13, [R1+0x58] ;  /* 0x00005800010d7983 */ /* 0x000f280000300800 */
[----:B------:R0:W-:Y:S04]  /*649d0*/  STL [R1+0x1a0], R14 ;  /* 0x0001a00e01007387 */ /* 0x0001e80000100800 */
[----:B0-----:R-:W2:Y:S01]  /*649e0*/  LDL.LU R14, [R1+0x18] ;  /* 0x00001800010e7983 */ /* 0x001ea20000300800 */
[----:B------:R-:W-:-:S02]  /*649f0*/  LOP3.LUT R10, R10, 0xffff, RZ, 0xc0, !PT ;  /* 0x0000ffff0a0a7812 */ /* 0x000fc400078ec0ff */
[----:B------:R-:W-:Y:S02]  /*64a00*/  LOP3.LUT R11, R11, 0xffff, RZ, 0xc0, !PT ;  /* 0x0000ffff0b0b7812 */ /* 0x000fe400078ec0ff */
[----:B------:R-:W-:Y:S02]  /*64a10*/  LOP3.LUT R15, R15, 0xffff, RZ, 0xc0, !PT ;  /* 0x0000ffff0f0f7812 */ /* 0x000fe400078ec0ff */
[----:B------:R-:W-:Y:S02]  /*64a20*/  PRMT R11, R10, 0x3340, R11 ;  /* 0x000033400a0b7816 */ /* 0x000fe4000000000b */
[----:B------:R-:W-:-:S03]  /*64a30*/  PRMT R15, R15, 0x3340, R1 ;  /* 0x000033400f0f7816 */ /* 0x000fc60000000001 */
[----:B------:R-:W-:Y:S04]  /*64a40*/  STL [R1+0x1ec], R11 ;  /* 0x0001ec0b01007387 */ /* 0x000fe80000100800 */
[----:B------:R0:W-:Y:S02]  /*64a50*/  STL [R1+0x12c], R15 ;  /* 0x00012c0f01007387 */ /* 0x0001e40000100800 */
[----:B0-----:R-:W-:-:S04]  /*64a60*/  SHF.R.U32.HI R15, RZ, 0x8, R26 ;  /* 0x00000008ff0f7819 */ /* 0x001fc8000001161a */
[----:B------:R-:W-:Y:S02]  /*64a70*/  LOP3.LUT R15, R15, 0xffff, RZ, 0xc0, !PT ;  /* 0x0000ffff0f0f7812 */ /* 0x000fe400078ec0ff */
[----:B----4-:R-:W-:Y:S02]  /*64a80*/  SHF.R.U32.HI R10, RZ, 0x8, R13 ;  /* 0x00000008ff0a7819 */ /* 0x010fe4000001160d */
[----:B---3--:R-:W-:Y:S02]  /*64a90*/  SHF.R.U32.HI R13, RZ, 0x8, R16 ;  /* 0x00000008ff0d7819 */ /* 0x008fe40000011610 */
[----:B------:R-:W-:Y:S02]  /*64aa0*/  LOP3.LUT R10, R10, 0xffff, RZ, 0xc0, !PT ;  /* 0x0000ffff0a0a7812 */ /* 0x000fe400078ec0ff */
[----:B------:R-:W-:Y:S02]  /*64ab0*/  LOP3.LUT R13, R13, 0xffff, RZ, 0xc0, !PT ;  /* 0x0000ffff0d0d7812 */ /* 0x000fe400078ec0ff */
[----:B--2---:R-:W-:-:S04]  /*64ac0*/  SHF.R.U32.HI R11, RZ, 0x8, R14 ;  /* 0x00000008ff0b7819 */ /* 0x004fc8000001160e */
[----:B------:R-:W-:Y:S02]  /*64ad0*/  LOP3.LUT R11, R11, 0xffff, RZ, 0xc0, !PT ;  /* 0x0000ffff0b0b7812 */ /* 0x000fe400078ec0ff */
[----:B------:R-:W-:Y:S02]  /*64ae0*/  SHF.R.U32.HI R14, RZ, 0x8, R25 ;  /* 0x00000008ff0e7819 */ /* 0x000fe40000011619 */
[----:B------:R-:W-:Y:S01]  /*64af0*/  SHF.R.U32.HI R16, RZ, 0x8, R28 ;  /* 0x00000008ff107819 */ /* 0x000fe2000001161c */
[----:B------:R-:W2:Y:S01]  /*64b00*/  LDL.LU R25, [R1+0x70] ;  /* 0x0000700001197983 */ /* 0x000ea20000300800 */
[----:B------:R-:W-:-:S03]  /*64b10*/  PRMT R11, R10, 0x3340, R11 ;  /* 0x000033400a0b7816 */ /* 0x000fc6000000000b */
[----:B------:R-:W3:Y:S01]  /*64b20*/  LDL.LU R26, [R1+0xe0] ;  /* 0x0000e000011a7983 */ /* 0x000ee20000300800 */
[----:B------:R-:W-:-:S03]  /*64b30*/  PRMT R13, R13, 0x3340, R1 ;  /* 0x000033400d0d7816 */ /* 0x000fc60000000001 */
[----:B------:R-:W4:Y:S01]  /*64b40*/  LDL.LU R28, [R1+0x78] ;  /* 0x00007800011c7983 */ /* 0x000f220000300800 */
[----:B------:R-:W-:-:S03]  /*64b50*/  LOP3.LUT R14, R14, 0xffff, RZ, 0xc0, !PT ;  /* 0x0000ffff0e0e7812 */ /* 0x000fc600078ec0ff */
[----:B------:R-:W2:Y:S04]  /*64b60*/  LDL.LU R10, [R1+0xe4] ;  /* 0x0000e400010a7983 */ /* 0x000ea80000300800 */
[----:B------:R0:W-:Y:S01]  /*64b70*/  STL [R1+0x19c], R11 ;  /* 0x00019c0b01007387 */ /* 0x0001e20000100800 */
[----:B------:R-:W-:-:S03]  /*64b80*/  PRMT R14, R14, 0x3340, R15 ;  /* 0x000033400e0e7816 */ /* 0x000fc6000000000f */
[----:B0-----:R-:W3:Y:S04]  /*64b90*/  LDL.LU R11, [R1+0x100] ;  /* 0x00010000010b7983 */ /* 0x001ee80000300800 */
[----:B------:R0:W-:Y:S04]  /*64ba0*/  STL [R1+0x128], R13 ;  /* 0x0001280d01007387 */ /* 0x0001e80000100800 */
[----:B0-----:R-:W4:Y:S04]  /*64bb0*/  LDL.LU R13, [R1+0xec] ;  /* 0x0000ec00010d7983 */ /* 0x001f280000300800 */
[----:B------:R-:W3:Y:S01]  /*64bc0*/  LDL.LU R15, [R1+0xe8] ;  /* 0x0000e800010f7983 */ /* 0x000ee20000300800 */
[----:B------:R-:W-:-:S03]  /*64bd0*/  LOP3.LUT R16, R16, 0xffff, RZ, 0xc0, !PT ;  /* 0x0000ffff10107812 */ /* 0x000fc600078ec0ff */
[----:B------:R-:W-:Y:S01]  /*64be0*/  STL [R1+0x194], R14 ;  /* 0x0001940e01007387 */ /* 0x000fe20000100800 */
[----:B------:R-:W-:Y:S02]  /*64bf0*/  PRMT R16, R16, 0x3340, R1 ;  /* 0x0000334010107816 */ /* 0x000fe40000000001 */
[----:B------:R-:W-:-:S03]  /*64c00*/  SHF.R.U32.HI R12, RZ, 0x8, R12 ;  /* 0x00000008ff0c7819 */ /* 0x000fc6000001160c */
[----:B------:R0:W-:Y:S01]  /*64c10*/  STL [R1+0x114], R16 ;  /* 0x0001141001007387 */ /* 0x0001e20000100800 */
[----:B------:R-:W-:Y:S02]  /*64c20*/  LOP3.LUT R12, R12, 0xffff, RZ, 0xc0, !PT ;  /* 0x0000ffff0c0c7812 */ /* 0x000fe400078ec0ff */
[----:B0-----:R-:W-:Y:S02]  /*64c30*/  SHF.R.U32.HI R16, RZ, 0x8, R24 ;  /* 0x00000008ff107819 */ /* 0x001fe40000011618 */
[----:B------:R-:W3:Y:S02]  /*64c40*/  LDL.LU R24, [R1+0x38] ;  /* 0x0000380001187983 */ /* 0x000ee40000300800 */
[----:B------:R-:W-:Y:S02]  /*64c50*/  LOP3.LUT R16, R16, 0xffff, RZ, 0xc0, !PT ;  /* 0x0000ffff10107812 */ /* 0x000fe400078ec0ff */
[----:B--2---:R-:W-:-:S04]  /*64c60*/  SHF.R.U32.HI R10, RZ, 0x8, R10 ;  /* 0x00000008ff0a7819 */ /* 0x004fc8000001160a */
[----:B------:R-:W-:Y:S02]  /*64c70*/  LOP3.LUT R10, R10, 0xffff, RZ, 0xc0, !PT ;  /* 0x0000ffff0a0a7812 */ /* 0x000fe400078ec0ff */
[----:B----4-:R-:W-:Y:S02]  /*64c80*/  SHF.R.U32.HI R14, RZ, 0x8, R13 ;  /* 0x00000008ff0e7819 */ /* 0x010fe4000001160d */
[----:B---3--:R-:W-:Y:S02]  /*64c90*/  SHF.R.U32.HI R15, RZ, 0x8, R15 ;  /* 0x00000008ff0f7819 */ /* 0x008fe4000001160f */
[----:B------:R-:W-:Y:S02]  /*64ca0*/  SHF.R.U32.HI R13, RZ, 0x8, R11 ;  /* 0x00000008ff0d7819 */ /* 0x000fe4000001160b */
[----:B------:R-:W-:Y:S02]  /*64cb0*/  SHF.R.U32.HI R11, RZ, 0x8, R17 ;  /* 0x00000008ff0b7819 */ /* 0x000fe40000011611 */
[----:B------:R-:W-:-:S02]  /*64cc0*/  LOP3.LUT R14, R14, 0xffff, RZ, 0xc0, !PT ;  /* 0x0000ffff0e0e7812 */ /* 0x000fc400078ec0ff */
[----:B------:R-:W-:Y:S02]  /*64cd0*/  LOP3.LUT R15, R15, 0xffff, RZ, 0xc0, !PT ;  /* 0x0000ffff0f0f7812 */ /* 0x000fe400078ec0ff */
[----:B------:R-:W-:Y:S02]  /*64ce0*/  LOP3.LUT R13, R13, 0xffff, RZ, 0xc0, !PT ;  /* 0x0000ffff0d0d7812 */ /* 0x000fe400078ec0ff */
[----:B------:R-:W-:Y:S02]  /*64cf0*/  LOP3.LUT R11, R11, 0xffff, RZ, 0xc0, !PT ;  /* 0x0000ffff0b0b7812 */ /* 0x000fe400078ec0ff */
[----:B------:R-:W-:Y:S02]  /*64d00*/  PRMT R15, R15, 0x3340, R14 ;  /* 0x000033400f0f7816 */ /* 0x000fe4000000000e */
[----:B------:R-:W-:Y:S02]  /*64d10*/  PRMT R14, R10, 0x3340, R1 ;  /* 0x000033400a0e7816 */ /* 0x000fe40000000001 */
[----:B------:R-:W-:-:S02]  /*64d20*/  PRMT R11, R13, 0x3340, R11 ;  /* 0x000033400d0b7816 */ /* 0x000fc4000000000b */
[----:B------:R-:W-:Y:S01]  /*64d30*/  PRMT R10, R16, 0x3340, R12 ;  /* 0x00003340100a7816 */ /* 0x000fe2000000000c */
[----:B------:R-:W-:Y:S04]  /*64d40*/  STL [R1+0x190], R15 ;  /* 0x0001900f01007387 */ /* 0x000fe80000100800 */
[----:B------:R0:W-:Y:S04]  /*64d50*/  STL [R1+0x104], R14 ;  /* 0x0001040e01007387 */ /* 0x0001e80000100800 */
[----:B------:R-:W-:Y:S04]  /*64d60*/  STL [R1+0x18c], R11 ;  /* 0x00018c0b01007387 */ /* 0x000fe80000100800 */
[----:B------:R1:W-:Y:S01]  /*64d70*/  STL [R1+0x1a8], R10 ;  /* 0x0001a80a01007387 */ /* 0x0003e20000100800 */
[----:B------:R-:W-:-:S03]  /*64d80*/  SHF.R.U32.HI R13, RZ, 0x8, R29 ;  /* 0x00000008ff0d7819 */ /* 0x000fc6000001161d */
[----:B------:R-:W2:Y:S01]  /*64d90*/  LDL.LU R29, [R1+0x10c] ;  /* 0x00010c00011d7983 */ /* 0x000ea20000300800 */
[----:B0-----:R-:W-:-:S03]  /*64da0*/  SHF.R.U32.HI R14, RZ, 0x8, R27 ;  /* 0x00000008ff0e7819 */ /* 0x001fc6000001161b */
[----:B------:R-:W3:Y:S01]  /*64db0*/  LDL.LU R27, [R1+0x118] ;  /* 0x00011800011b7983 */ /* 0x000ee20000300800 */
[----:B------:R-:W-:-:S03]  /*64dc0*/  SHF.R.U32.HI R15, RZ, 0x8, R19 ;  /* 0x00000008ff0f7819 */ /* 0x000fc60000011613 */
[----:B------:R-:W4:Y:S04]  /*64dd0*/  LDL.LU R19, [R1+0xf0] ;  /* 0x0000f00001137983 */ /* 0x000f280000300800 */
[----:B------:R-:W4:Y:S01]  /*64de0*/  LDL.LU R16, [R1+0xfc] ;  /* 0x0000fc0001107983 */ /* 0x000f220000300800 */
[----:B------:R-:W-:-:S04]  /*64df0*/  LOP3.LUT R15, R15, 0xffff, RZ, 0xc0, !PT ;  /* 0x0000ffff0f0f7812 */ /* 0x000fc800078ec0ff */
[----:B------:R-:W-:Y:S02]  /*64e00*/  PRMT R15, R15, 0x3340, R1 ;  /* 0x000033400f0f7816 */ /* 0x000fe40000000001 */
[----:B------:R-:W-:Y:S02]  /*64e10*/  SHF.R.U32.HI R12, RZ, 0x8, R25 ;  /* 0x00000008ff0c7819 */ /* 0x000fe40000011619 */
[----:B-1----:R-:W-:Y:S01]  /*64e20*/  SHF.R.U32.HI R10, RZ, 0x8, R26 ;  /* 0x00000008ff0a7819 */ /* 0x002fe2000001161a */
[----:B------:R0:W-:Y:S04]  /*64e30*/  STL [R1+0xdc], R15 ;  /* 0x0000dc0f01007387 */ /* 0x0001e80000100800 */
[----:B------:R-:W4:Y:S04]  /*64e40*/  LDL.LU R17, [R1+0xf8] ;  /* 0x0000f80001117983 */ /* 0x000f280000300800 */
[----:B------:R-:W4:Y:S04]  /*64e50*/  LDL.LU R25, [R1+0x108] ;  /* 0x0001080001197983 */ /* 0x000f280000300800 */
[----:B------:R-:W4:Y:S01]  /*64e60*/  LDL.LU R26, [R1+0x110] ;  /* 0x00011000011a7983 */ /* 0x000f220000300800 */
[----:B------:R-:W-:-:S03]  /*64e70*/  SHF.R.U32.HI R11, RZ, 0x8, R28 ;  /* 0x00000008ff0b7819 */ /* 0x000fc6000001161c */
[----:B------:R-:W4:Y:S01]  /*64e80*/  LDL.LU R28, [R1+0xf4] ;  /* 0x0000f400011c7983 */ /* 0x000f220000300800 */
[----:B------:R-:W-:Y:S02]  /*64e90*/  LOP3.LUT R12, R12, 0xffff, RZ, 0xc0, !PT ;  /* 0x0000ffff0c0c7812 */ /* 0x000fe400078ec0ff */
[----:B------:R-:W-:Y:S02]  /*64ea0*/  LOP3.LUT R13, R13, 0xffff, RZ, 0xc0, !PT ;  /* 0x0000ffff0d0d7812 */ /* 0x000fe400078ec0ff */
[----:B------:R-:W-:Y:S02]  /*64eb0*/  LOP3.LUT R14, R14, 0xffff, RZ, 0xc0, !PT ;  /* 0x0000ffff0e0e7812 */ /* 0x000fe400078ec0ff */
[----:B------:R-:W-:Y:S02]  /*64ec0*/  LOP3.LUT R10, R10, 0xffff, RZ, 0xc0, !PT ;  /* 0x0000ffff0a0a7812 */ /* 0x000fe400078ec0ff */
[----:B------:R-:W-:Y:S02]  /*64ed0*/  LOP3.LUT R11, R11, 0xffff, RZ, 0xc0, !PT ;  /* 0x0000ffff0b0b7812 */ /* 0x000fe400078ec0ff */
[----:B------:R-:W-:-:S02]  /*64ee0*/  PRMT R13, R12, 0x3340, R13 ;  /* 0x000033400c0d7816 */ /* 0x000fc4000000000d */
[----:B------:R-:W-:Y:S02]  /*64ef0*/  PRMT R12, R14, 0x3340, R1 ;  /* 0x000033400e0c7816 */ /* 0x000fe40000000001 */
[----:B------:R-:W-:Y:S02]  /*64f00*/  SHF.R.U32.HI R0, RZ, 0x8, R0 ;  /* 0x00000008ff007819 */ /* 0x000fe40000011600 */
[----:B------:R-:W-:Y:S01]  /*64f10*/  PRMT R10, R10, 0x3340, R11 ;  /* 0x000033400a0a7816 */ /* 0x000fe2000000000b */
[----:B------:R-:W-:Y:S01]  /*64f20*/  STL [R1+0x188], R13 ;  /* 0x0001880d01007387 */ /* 0x000fe20000100800 */
[----:B------:R-:W-:-:S03]  /*64f30*/  LOP3.LUT R0, R0, 0xffff, RZ, 0xc0, !PT ;  /* 0x0000ffff00007812 */ /* 0x000fc600078ec0ff */
[----:B------:R1:W-:Y:S01]  /*64f40*/  STL [R1+0xe0], R12 ;  /* 0x0000e00c01007387 */ /* 0x0003e20000100800 */
[----:B------:R-:W-:-:S03]  /*64f50*/  SHF.R.U32.HI R2, RZ, 0x8, R2 ;  /* 0x00000008ff027819 */ /* 0x000fc60000011602 */
[----:B------:R1:W-:Y:S01]  /*64f60*/  STL [R1+0x184], R10 ;  /* 0x0001840a01007387 */ /* 0x0003e20000100800 */
[----:B------:R-:W-:-:S03]  /*64f70*/  PRMT R0, R0, 0x3340, R1 ;  /* 0x0000334000007816 */ /* 0x000fc60000000001 */
[----:B------:R-:W4:Y:S04]  /*64f80*/  LDL.LU R14, [R1+0x120] ;  /* 0x00012000010e7983 */ /* 0x000f280000300800 */
[----:B0-----:R-:W4:Y:S01]  /*64f90*/  LDL.LU R15, [R1+0x11c] ;  /* 0x00011c00010f7983 */ /* 0x001f220000300800 */
[----:B------:R-:W-:Y:S02]  /*64fa0*/  LOP3.LUT R2, R2, 0xffff, RZ, 0xc0, !PT ;  /* 0x0000ffff02027812 */ /* 0x000fe400078ec0ff */
[----:B-1----:R-:W-:Y:S01]  /*64fb0*/  SHF.R.U32.HI R12, RZ, 0x8, R3 ;  /* 0x00000008ff0c7819 */ /* 0x002fe20000011603 */
[----:B------:R0:W-:Y:S03]  /*64fc0*/  STL [R1+0xcc], R0 ;  /* 0x0000cc0001007387 */ /* 0x0001e60000100800 */
[----:B------:R-:W-:-:S02]  /*64fd0*/  LOP3.LUT R12, R12, 0xffff, RZ, 0xc0, !PT ;  /* 0x0000ffff0c0c7812 */ /* 0x000fc400078ec0ff */
[----:B------:R-:W-:Y:S02]  /*64fe0*/  SHF.R.U32.HI R10, RZ, 0x8, R24 ;  /* 0x00000008ff0a7819 */ /* 0x000fe40000011618 */
[----:B0-----:R-:W-:Y:S02]  /*64ff0*/  PRMT R0, R2, 0x3340, R12 ;  /* 0x0000334002007816 */ /* 0x001fe4000000000c */
[----:B------:R-:W-:-:S04]  /*65000*/  LOP3.LUT R10, R10, 0xffff, RZ, 0xc0, !PT ;  /* 0x0000ffff0a0a7812 */ /* 0x000fc800078ec0ff */
[----:B------:R-:W-:Y:S02]  /*65010*/  PRMT R13, R10, 0x3340, R1 ;  /* 0x000033400a0d7816 */ /* 0x000fe40000000001 */
[----:B--2---:R-:W-:Y:S02]  /*65020*/  SHF.R.U32.HI R11, RZ, 0x8, R29 ;  /* 0x00000008ff0b7819 */ /* 0x004fe4000001161d */
[----:B---3--:R-:W-:Y:S02]  /*65030*/  SHF.R.U32.HI R3, RZ, 0x8, R27 ;  /* 0x00000008ff037819 */ /* 0x008fe4000001161b */
[----:B------:R-:W2:Y:S04]  /*65040*/  LDL.LU R27, [R1+0x50] ;  /* 0x00005000011b7983 */ /* 0x000ea80000300800 */
[----:B------:R-:W3:Y:S04]  /*65050*/  LDL.LU R29, [R1+0x20] ;  /* 0x00002000011d7983 */ /* 0x000ee80000300800 */
[----:B------:R0:W-:Y:S04]  /*65060*/  STL [R1+0x180], R0 ;  /* 0x0001800001007387 */ /* 0x0001e80000100800 */
[----:B------:R-:W2:Y:S01]  /*65070*/  LDL.LU R24, [R1+0x1c] ;  /* 0x00001c0001187983 */ /* 0x000ea20000300800 */
[----:B------:R-:W-:-:S02]  /*65080*/  LOP3.LUT R3, R3, 0xffff, RZ, 0xc0, !PT ;  /* 0x0000ffff03037812 */ /* 0x000fc400078ec0ff */
[----:B------:R-:W-:Y:S01]  /*65090*/  LOP3.LUT R11, R11, 0xffff, RZ, 0xc0, !PT ;  /* 0x0000ffff0b0b7812 */ /* 0x000fe200078ec0ff */
[----:B------:R-:W-:Y:S01]  /*650a0*/  STL [R1+0x2b78], R13 ;  /* 0x002b780d01007387 */ /* 0x000fe20000100800 */
[----:B----4-:R-:W-:Y:S02]  /*650b0*/  SHF.R.U32.HI R10, RZ, 0x8, R19 ;  /* 0x00000008ff0a7819 */ /* 0x010fe40000011613 */
[----:B0-----:R-:W-:Y:S02]  /*650c0*/  PRMT R0, R3, 0x3340, R11 ;  /* 0x0000334003007816 */ /* 0x001fe4000000000b */
[----:B------:R-:W-:Y:S02]  /*650d0*/  SHF.R.U32.HI R11, RZ, 0x8, R16 ;  /* 0x00000008ff0b7819 */ /* 0x000fe40000011610 */
[----:B------:R-:W-:Y:S02]  /*650e0*/  SHF.R.U32.HI R12, RZ, 0x8, R17 ;  /* 0x00000008ff0c7819 */ /* 0x000fe40000011611 */
[----:B------:R-:W-:Y:S01]  /*650f0*/  SHF.R.U32.HI R2, RZ, 0x8, R26 ;  /* 0x00000008ff027819 */ /* 0x000fe2000001161a */
[----:B------:R0:W-:Y:S04]  /*65100*/  STL [R1+0x198], R0 ;  /* 0x0001980001007387 */ /* 0x0001e80000100800 */
[----:B------:R-:W4:Y:S04]  /*65110*/  LDL.LU R19, [R1+0x130] ;  /* 0x0001300001137983 */ /* 0x000f280000300800 */
[----:B------:R-:W4:Y:S04]  /*65120*/  LDL.LU R16, [R1+0x9c] ;  /* 0x00009c0001107983 */ /* 0x000f280000300800 */
[----:B------:R-:W4:Y:S04]  /*65130*/  LDL.LU R26, [R1+0x138] ;  /* 0x00013800011a7983 */ /* 0x000f280000300800 */
[----:B------:R-:W4:Y:S01]  /*65140*/  LDL.LU R17, [R1+0x13c] ;  /* 0x00013c0001117983 */ /* 0x000f220000300800 */
[----:B------:R-:W-:-:S02]  /*65150*/  SHF.R.U32.HI R3, RZ, 0x8, R28 ;  /* 0x00000008ff037819 */ /* 0x000fc4000001161c */
[----:B0-----:R-:W-:Y:S02]  /*65160*/  SHF.R.U32.HI R0, RZ, 0x8, R25 ;  /* 0x00000008ff007819 */ /* 0x001fe40000011619 */
[----:B------:R-:W4:Y:S04]  /*65170*/  LDL.LU R25, [R1+0x144] ;  /* 0x0001440001197983 */ /* 0x000f280000300800 */
[----:B------:R-:W4:Y:S01]  /*65180*/  LDL.LU R28, [R1+0x64] ;  /* 0x00006400011c7983 */ /* 0x000f220000300800 */
[----:B------:R-:W-:Y:S02]  /*65190*/  LOP3.LUT R10, R10, 0xffff, RZ, 0xc0, !PT ;  /* 0x0000ffff0a0a7812 */ /* 0x000fe400078ec0ff */
[----:B------:R-:W-:Y:S02]  /*651a0*/  LOP3.LUT R11, R11, 0xffff, RZ, 0xc0, !PT ;  /* 0x0000ffff0b0b7812 */ /* 0x000fe400078ec0ff */
[----:B------:R-:W-:-:S02]  /*651b0*/  LOP3.LUT R12, R12, 0xffff, RZ, 0xc0, !PT ;  /* 0x0000ffff0c0c7812 */ /* 0x000fc400078ec0ff */
[----:B------:R-:W-:Y:S02]  /*651c0*/  PRMT R11, R10, 0x3340, R11 ;  /* 0x000033400a0b7816 */ /* 0x000fe4000000000b */
[----:B------:R-:W-:Y:S02]  /*651d0*/  PRMT R10, R12, 0x3340, R1 ;  /* 0x000033400c0a7816 */ /* 0x000fe40000000001 */
[----:B------:R-:W-:Y:S02]  /*651e0*/  LOP3.LUT R0, R0, 0xffff, RZ, 0xc0, !PT ;  /* 0x0000ffff00007812 */ /* 0x000fe400078ec0ff */
[----:B------:R-:W-:Y:S01]  /*651f0*/  LOP3.LUT R2, R2, 0xffff, RZ, 0xc0, !PT ;  /* 0x0000ffff02027812 */ /* 0x000fe200078ec0ff */
[----:B------:R0:W-:Y:S04]  /*65200*/  STL [R1+0x17c], R11 ;  /* 0x00017c0b01007387 */ /* 0x0001e80000100800 */
[----:B------:R1:W-:Y:S01]  /*65210*/  STL [R1+0xc4], R10 ;  /* 0x0000c40a01007387 */ /* 0x0003e20000100800 */
[----:B------:R-:W-:-:S02]  /*65220*/  LOP3.LUT R3, R3, 0xffff, RZ, 0xc0, !PT ;  /* 0x0000ffff03037812 */ /* 0x000fc400078ec0ff */
[----:B------:R-:W-:Y:S02]  /*65230*/  PRMT R2, R0, 0x3340, R2 ;  /* 0x0000334000027816 */ /* 0x000fe40000000002 */
[----:B------:R-:W-:Y:S02]  /*65240*/  SHF.R.U32.HI R12, RZ, 0x8, R22 ;  /* 0x00000008ff0c7819 */ /* 0x000fe40000011616 */
[----:B0-----:R-:W-:Y:S02]  /*65250*/  SHF.R.U32.HI R11, RZ, 0x8, R15 ;  /* 0x00000008ff0b7819 */ /* 0x001fe4000001160f */
[----:B-1----:R-:W-:Y:S02]  /*65260*/  SHF.R.U32.HI R10, RZ, 0x8, R14 ;  /* 0x00000008ff0a7819 */ /* 0x002fe4000001160e */
[----:B------:R-:W-:Y:S02]  /*65270*/  PRMT R0, R3, 0x3340, R1 ;  /* 0x0000334003007816 */ /* 0x000fe40000000001 */
[----:B------:R-:W-:-:S02]  /*65280*/  LOP3.LUT R11, R11, 0xffff, RZ, 0xc0, !PT ;  /* 0x0000ffff0b0b7812 */ /* 0x000fc400078ec0ff */
[----:B------:R-:W-:Y:S01]  /*65290*/  LOP3.LUT R10, R10, 0xffff, RZ, 0xc0, !PT ;  /* 0x0000ffff0a0a7812 */ /* 0x000fe200078ec0ff */
[----:B------:R-:W-:Y:S04]  /*652a0*/  STL [R1+0x178], R2 ;  /* 0x0001780201007387 */ /* 0x000fe80000100800 */
[----:B------:R0:W-:Y:S01]  /*652b0*/  STL [R1+0xb4], R0 ;  /* 0x0000b40001007387 */ /* 0x0001e20000100800 */
[----:B------:R-:W-:Y:S02]  /*652c0*/  LOP3.LUT R12, R12, 0xffff, RZ, 0xc0, !PT ;  /* 0x0000ffff0c0c7812 */ /* 0x000fe400078ec0ff */
[----:B------:R-:W-:Y:S01]  /*652d0*/  PRMT R10, R10, 0x3340, R11 ;  /* 0x000033400a0a7816 */ /* 0x000fe2000000000b */
[----:B------:R-:W4:Y:S01]  /*652e0*/  LDL.LU R14, [R1+0x158] ;  /* 0x00015800010e7983 */ /* 0x000f220000300800 */
[----:B--2---:R-:W-:-:S03]  /*652f0*/  SHF.R.U32.HI R3, RZ, 0x8, R24 ;  /* 0x00000008ff037819 */ /* 0x004fc60000011618 */
[----:B------:R-:W2:Y:S04]  /*65300*/  LDL.LU R24, [R1+0x148] ;  /* 0x0001480001187983 */ /* 0x000ea80000300800 */
[----:B------:R1:W-:Y:S01]  /*65310*/  STL [R1+0x170], R10 ;  /* 0x0001700a01007387 */ /* 0x0003e20000100800 */
[----:B0-----:R-:W-:Y:S02]  /*65320*/  SHF.R.U32.HI R0, RZ, 0x8, R27 ;  /* 0x00000008ff007819 */ /* 0x001fe4000001161b */
[----:B---3--:R-:W-:Y:S01]  /*65330*/  SHF.R.U32.HI R2, RZ, 0x8, R29 ;  /* 0x00000008ff027819 */ /* 0x008fe2000001161d */
[----:B------:R-:W3:Y:S04]  /*65340*/  LDL.LU R15, [R1+0x124] ;  /* 0x00012400010f7983 */ /* 0x000ee80000300800 */
[----:B------:R-:W3:Y:S01]  /*65350*/  LDL.LU R27, [R1+0x134] ;  /* 0x00013400011b7983 */ /* 0x000ee20000300800 */
[----:B-1----:R-:W-:-:S02]  /*65360*/  PRMT R10, R12, 0x3340, R1 ;  /* 0x000033400c0a7816 */ /* 0x002fc40000000001 */
[----:B------:R-:W-:Y:S02]  /*65370*/  LOP3.LUT R0, R0, 0xffff, RZ, 0xc0, !PT ;  /* 0x0000ffff00007812 */ /* 0x000fe400078ec0ff */
[----:B------:R-:W-:Y:S02]  /*65380*/  LOP3.LUT R2, R2, 0xffff, RZ, 0xc0, !PT ;  /* 0x0000ffff02027812 */ /* 0x000fe400078ec0ff */
[----:B------:R-:W-:Y:S01]  /*65390*/  LOP3.LUT R3, R3, 0xffff, RZ, 0xc0, !PT ;  /* 0x0000ffff03037812 */ /* 0x000fe200078ec0ff */
[----:B------:R0:W-:Y:S04]  /*653a0*/  STL [R1+0x11c], R10 ;  /* 0x00011c0a01007387 */ /* 0x0001e80000100800 */
[----:B------:R-:W3:Y:S01]  /*653b0*/  LDL.LU R29, [R1+0xc0] ;  /* 0x0000c000011d7983 */ /* 0x000ee20000300800 */
[----:B------:R-:W-:-:S02]  /*653c0*/  PRMT R2, R0, 0x3340, R2 ;  /* 0x0000334000027816 */ /* 0x000fc40000000002 */
[----:B------:R-:W-:Y:S02]  /*653d0*/  PRMT R0, R3, 0x3340, R1 ;  /* 0x0000334003007816 */ /* 0x000fe40000000001 */
[----:B----4-:R-:W-:Y:S01]  /*653e0*/  SHF.R.U32.HI R3, RZ, 0x8, R19 ;  /* 0x00000008ff037819 */ /* 0x010fe20000011613 */
[----:B------:R1:W-:Y:S04]  /*653f0*/  STL [R1+0x16c], R2 ;  /* 0x00016c0201007387 */ /* 0x0003e80000100800 */
[----:B------:R4:W-:Y:S04]  /*65400*/  STL [R1+0x120], R0 ;  /* 0x0001200001007387 */ /* 0x0009e80000100800 */
[----:B------:R-:W3:Y:S01]  /*65410*/  LDL.LU R19, [R1+0x150] ;  /* 0x0001500001137983 */ /* 0x000ee20000300800 */
[----:B0-----:R-:W-:-:S03]  /*65420*/  SHF.R.U32.HI R10, RZ, 0x8, R16 ;  /* 0x00000008ff0a7819 */ /* 0x001fc60000011610 */
[----:B------:R-:W3:Y:S01]  /*65430*/  LDL.LU R16, [R1+0x14c] ;  /* 0x00014c0001107983 */ /* 0x000ee20000300800 */
[----:B-1----:R-:W-:Y:S02]  /*65440*/  SHF.R.U32.HI R2, RZ, 0x8, R25 ;  /* 0x00000008ff027819 */ /* 0x002fe40000011619 */
[----:B----4-:R-:W-:Y:S02]  /*65450*/  SHF.R.U32.HI R0, RZ, 0x8, R17 ;  /* 0x00000008ff007819 */ /* 0x010fe40000011611 */
[----:B------:R-:W-:Y:S01]  /*65460*/  SHF.R.U32.HI R25, RZ, 0x8, R28 ;  /* 0x00000008ff197819 */ /* 0x000fe2000001161c */
[----:B------:R-:W4:Y:S04]  /*65470*/  LDL.LU R17, [R1+0x174] ;  /* 0x0001740001117983 */ /* 0x000f280000300800 */
[----:B------:R-:W4:Y:S01]  /*65480*/  LDL.LU R28, [R1+0x154] ;  /* 0x00015400011c7983 */ /* 0x000f220000300800 */
[----:B------:R-:W-:-:S02]  /*65490*/  SHF.R.U32.HI R26, RZ, 0x8, R26 ;  /* 0x00000008ff1a7819 */ /* 0x000fc4000001161a */
[----:B------:R-:W-:Y:S02]  /*654a0*/  LOP3.LUT R3, R3, 0xffff, RZ, 0xc0, !PT ;  /* 0x0000ffff03037812 */ /* 0x000fe400078ec0ff */
[----:B------:R-:W-:Y:S02]  /*654b0*/  LOP3.LUT R10, R10, 0xffff, RZ, 0xc0, !PT ;  /* 0x0000ffff0a0a7812 */ /* 0x000fe400078ec0ff */
[----:B------:R-:W-:Y:S02]  /*654c0*/  LOP3.LUT R26, R26, 0xffff, RZ, 0xc0, !PT ;  /* 0x0000ffff1a1a7812 */ /* 0x000fe400078ec0ff */
[----:B------:R-:W-:Y:S02]  /*654d0*/  PRMT R3, R3, 0x3340, R10 ;  /* 0x0000334003037816 */ /* 0x000fe4000000000a */
[----:B------:R-:W-:-:S05]  /*654e0*/  PRMT R26, R26, 0x3340, R1 ;  /* 0x000033401a1a7816 */ /* 0x000fca0000000001 */
[----:B------:R-:W-:Y:S04]  /*654f0*/  STL [R1+0x2b70], R26 ;  /* 0x002b701a01007387 */ /* 0x000fe80000100800 */
[----:B------:R-:W-:Y:S04]  /*65500*/  STL [R1+0x168], R3 ;  /* 0x0001680301007387 */ /* 0x000fe80000100800 */
[----:B------:R-:W4:Y:S01]  /*65510*/  LDL.LU R12, [R1+0x26ac] ;  /* 0x0026ac00010c7983 */ /* 0x000f220000300800 */
[----:B------:R-:W-:Y:S02]  /*65520*/  LOP3.LUT R0, R0, 0xffff, RZ, 0xc0, !PT ;  /* 0x0000ffff00007812 */ /* 0x000fe400078ec0ff */
[----:B------:R-:W-:-:S04]  /*65530*/  LOP3.LUT R2, R2, 0xffff, RZ, 0xc0, !PT ;  /* 0x0000ffff02027812 */ /* 0x000fc800078ec0ff */
[----:B------:R-:W-:Y:S02]  /*65540*/  PRMT R0, R0, 0x3340, R2 ;  /* 0x0000334000007816 */ /* 0x000fe40000000002 */
[----:B------:R-:W-:Y:S02]  /*65550*/  SHF.R.U32.HI R10, RZ, 0x8, R14 ;  /* 0x00000008ff0a7819 */ /* 0x000fe4000001160e */
[----:B------:R-:W-:Y:S01]  /*65560*/  LOP3.LUT R25, R25, 0xffff, RZ, 0xc0, !PT ;  /* 0x0000ffff19197812 */ /* 0x000fe200078ec0ff */
[----:B------:R3:W-:Y:S01]  /*65570*/  STL [R1+0x164], R0 ;  /* 0x0001640001007387 */ /* 0x0007e20000100800 */
[----:B------:R-:W-:Y:S02]  /*65580*/  LOP3.LUT R10, R10, 0xffff, RZ, 0xc0, !PT ;  /* 0x0000ffff0a0a7812 */ /* 0x000fe400078ec0ff */
[----:B------:R-:W-:-:S05]  /*65590*/  PRMT R25, R25, 0x3340, R1 ;  /* 0x0000334019197816 */ /* 0x000fca0000000001 */
[----:B------:R-:W-:Y:S01]  /*655a0*/  STL [R1+0x2b6c], R25 ;  /* 0x002b6c1901007387 */ /* 0x000fe20000100800 */
[----:B------:R-:W-:Y:S02]  /*655b0*/  SHF.R.U32.HI R8, RZ, 0x8, R8 ;  /* 0x00000008ff087819 */ /* 0x000fe40000011608 */
[----:B------:R-:W-:Y:S02]  /*655c0*/  SHF.R.U32.HI R5, RZ, 0x8, R5 ;  /* 0x00000008ff057819 */ /* 0x000fe40000011605 */
[----:B------:R-:W-:Y:S02]  /*655d0*/  LOP3.LUT R8, R8, 0xffff, RZ, 0xc0, !PT ;  /* 0x0000ffff08087812 */ /* 0x000fe400078ec0ff */
[----:B------:R-:W-:Y:S02]  /*655e0*/  LOP3.LUT R5, R5, 0xffff, RZ, 0xc0, !PT ;  /* 0x0000ffff05057812 */ /* 0x000fe400078ec0ff */
[----:B------:R-:W-:-:S04]  /*655f0*/  SHF.R.U32.HI R6, RZ, 0x8, R6 ;  /* 0x00000008ff067819 */ /* 0x000fc80000011606 */
[----:B------:R-:W-:Y:S02]  /*65600*/  LOP3.LUT R6, R6, 0xffff, RZ, 0xc0, !PT ;  /* 0x0000ffff06067812 */ /* 0x000fe400078ec0ff */
[----:B--2---:R-:W-:Y:S02]  /*65610*/  SHF.R.U32.HI R11, RZ, 0x8, R24 ;  /* 0x00000008ff0b7819 */ /* 0x004fe40000011618 */
[----:B------:R-:W-:Y:S02]  /*65620*/  SHF.R.U32.HI R24, RZ, 0x8, R23 ;  /* 0x00000008ff187819 */ /* 0x000fe40000011617 */
[----:B---3--:R-:W-:Y:S02]  /*65630*/  SHF.R.U32.HI R0, RZ, 0x8, R15 ;  /* 0x00000008ff007819 */ /* 0x008fe4000001160f */
[----:B------:R-:W-:Y:S02]  /*65640*/  SHF.R.U32.HI R2, RZ, 0x8, R27 ;  /* 0x00000008ff027819 */ /* 0x000fe4000001161b */
[----:B------:R-:W-:-:S02]  /*65650*/  LOP3.LUT R24, R24, 0xffff, RZ, 0xc0, !PT ;  /* 0x0000ffff18187812 */ /* 0x000fc400078ec0ff */
[----:B------:R-:W-:Y:S02]  /*65660*/  LOP3.LUT R11, R11, 0xffff, RZ, 0xc0, !PT ;  /* 0x0000ffff0b0b7812 */ /* 0x000fe400078ec0ff */
[----:B------:R-:W-:Y:S02]  /*65670*/  LOP3.LUT R0, R0, 0xffff, RZ, 0xc0, !PT ;  /* 0x0000ffff00007812 */ /* 0x000fe400078ec0ff */
[----:B------:R-:W-:Y:S02]  /*65680*/  LOP3.LUT R2, R2, 0xffff, RZ, 0xc0, !PT ;  /* 0x0000ffff02027812 */ /* 0x000fe400078ec0ff */
[----:B------:R-:W-:Y:S02]  /*65690*/  PRMT R24, R24, 0x3340, R1 ;  /* 0x0000334018187816 */ /* 0x000fe40000000001 */
[----:B------:R-:W-:Y:S02]  /*656a0*/  PRMT R10, R10, 0x3340, R11 ;  /* 0x000033400a0a7816 */ /* 0x000fe4000000000b */
[----:B------:R-:W-:-:S02]  /*656b0*/  SHF.R.U32.HI R3, RZ, 0x8, R29 ;  /* 0x00000008ff037819 */ /* 0x000fc4000001161d */
[----:B------:R-:W-:Y:S02]  /*656c0*/  PRMT R2, R0, 0x3340, R2 ;  /* 0x0000334000027816 */ /* 0x000fe40000000002 */
[----:B------:R-:W-:Y:S01]  /*656d0*/  LOP3.LUT R3, R3, 0xffff, RZ, 0xc0, !PT ;  /* 0x0000ffff03037812 */ /* 0x000fe200078ec0ff */
[----:B------:R0:W-:Y:S04]  /*656e0*/  STL [R1+0x2b68], R24 ;  /* 0x002b681801007387 */ /* 0x0001e80000100800 */
[----:B------:R-:W-:Y:S01]  /*656f0*/  STL [R1+0x15c], R10 ;  /* 0x00015c0a01007387 */ /* 0x000fe20000100800 */
[----:B------:R-:W-:-:S03]  /*65700*/  PRMT R3, R3, 0x3340, R1 ;  /* 0x0000334003037816 */ /* 0x000fc60000000001 */
[----:B------:R1:W-:Y:S01]  /*65710*/  STL [R1+0x158], R2 ;  /* 0x0001580201007387 */ /* 0x0003e20000100800 */
[----:B------:R-:W-:-:S03]  /*65720*/  SHF.R.U32.HI R0, RZ, 0x8, R19 ;  /* 0x00000008ff007819 */ /* 0x000fc60000011613 */
[----:B------:R2:W-:Y:S01]  /*65730*/  STL [R1+0x100], R3 ;  /* 0x0001000301007387 */ /* 0x0005e20000100800 */
[----:B------:R-:W-:Y:S02]  /*65740*/  LOP3.LUT R0, R0, 0xffff, RZ, 0xc0, !PT ;  /* 0x0000ffff00007812 */ /* 0x000fe400078ec0ff */
[----:B------:R-:W-:Y:S01]  /*65750*/  SHF.R.U32.HI R23, RZ, 0x8, R9 ;  /* 0x00000008ff177819 */ /* 0x000fe20000011609 */
[----:B0-----:R-:W3:Y:S01]  /*65760*/  LDL.LU R24, [R1+0x200] ;  /* 0x0002000001187983 */ /* 0x001ee20000300800 */
[----:B-1----:R-:W-:Y:S02]  /*65770*/  SHF.R.U32.HI R2, RZ, 0x8, R16 ;  /* 0x00000008ff027819 */ /* 0x002fe40000011610 */
[----:B----4-:R-:W-:Y:S02]  /*65780*/  SHF.R.U32.HI R10, RZ, 0x8, R28 ;  /* 0x00000008ff0a7819 */ /* 0x010fe4000001161c */
[----:B--2---:R-:W-:Y:S02]  /*65790*/  SHF.R.U32.HI R3, RZ, 0x8, R17 ;  /* 0x00000008ff037819 */ /* 0x004fe40000011611 */
[----:B------:R-:W-:-:S02]  /*657a0*/  LOP3.LUT R2, R2, 0xffff, RZ, 0xc0, !PT ;  /* 0x0000ffff02027812 */ /* 0x000fc400078ec0ff */
[----:B------:R-:W-:Y:S02]  /*657b0*/  LOP3.LUT R9, R10, 0xffff, RZ, 0xc0, !PT ;  /* 0x0000ffff0a097812 */ /* 0x000fe400078ec0ff */
[----:B------:R-:W-:Y:S02]  /*657c0*/  LOP3.LUT R3, R3, 0xffff, RZ, 0xc0, !PT ;  /* 0x0000ffff03037812 */ /* 0x000fe400078ec0ff */
[----:B------:R-:W-:Y:S02]  /*657d0*/  PRMT R2, R0, 0x3340, R2 ;  /* 0x0000334000027816 */ /* 0x000fe40000000002 */
[----:B------:R-:W-:-:S03]  /*657e0*/  PRMT R0, R3, 0x3340, R9 ;  /* 0x0000334003007816 */ /* 0x000fc60000000009 */
[----:B------:R0:W-:Y:S04]  /*657f0*/  STL [R1+0x154], R2 ;  /* 0x0001540201007387 */ /* 0x0001e80000100800 */
[----:B------:R-:W2:Y:S04]  /*65800*/  LDL.LU R13, [R1+0x1fc] ;  /* 0x0001fc00010d7983 */ /* 0x000ea80000300800 */
[----:B------:R-:W-:Y:S04]  /*65810*/  STL [R1+0x174], R0 ;  /* 0x0001740001007387 */ /* 0x000fe80000100800 */
[----:B------:R-:W4:Y:S04]  /*65820*/  LDL.LU R14, [R1+0x1b4] ;  /* 0x0001b400010e7983 */ /* 0x000f280000300800 */
[----:B------:R-:W4:Y:S04]  /*65830*/  LDL.LU R15, [R1+0x40] ;  /* 0x00004000010f7983 */ /* 0x000f280000300800 */
[----:B------:R-:W4:Y:S04]  /*65840*/  LDL.LU R27, [R1+0x8] ;  /* 0x00000800011b7983 */ /* 0x000f280000300800 */
[----:B------:R-:W4:Y:S01]  /*65850*/  LDL.LU R19, [R1+0x1b8] ;  /* 0x0001b80001137983 */ /* 0x000f220000300800 */
[----:B------:R-:W-:-:S02]  /*65860*/  LOP3.LUT R23, R23, 0xffff, RZ, 0xc0, !PT ;  /* 0x0000ffff17177812 */ /* 0x000fc400078ec0ff */
[----:B------:R-:W-:Y:S02]  /*65870*/  SHF.R.U32.HI R3, RZ, 0x8, R21 ;  /* 0x00000008ff037819 */ /* 0x000fe40000011615 */
[--C-:B------:R-:W-:Y:S02]  /*65880*/  PRMT R29, R8, 0x3340, R1.reuse ;  /* 0x00003340081d7816 */ /* 0x100fe40000000001 */
[----:B0-----:R-:W-:Y:S02]  /*65890*/  SHF.R.U32.HI R2, RZ, 0x8, R20 ;  /* 0x00000008ff027819 */ /* 0x001fe40000011614 */
[----:B------:R-:W-:Y:S01]  /*658a0*/  PRMT R23, R23, 0x3340, R1 ;  /* 0x0000334017177816 */ /* 0x000fe20000000001 */
[----:B------:R-:W4:Y:S01]  /*658b0*/  LDL.LU R16, [R1+0x1b0] ;  /* 0x0001b00001107983 */ /* 0x000f220000300800 */
[----:B------:R-:W-:Y:S02]  /*658c0*/  LOP3.LUT R2, R2, 0xffff, RZ, 0xc0, !PT ;  /* 0x0000ffff02027812 */ /* 0x000fe400078ec0ff */
[----:B------:R-:W-:-:S02]  /*658d0*/  LOP3.LUT R3, R3, 0xffff, RZ, 0xc0, !PT ;  /* 0x0000ffff03037812 */ /* 0x000fc400078ec0ff */
[----:B------:R-:W-:Y:S01]  /*658e0*/  PRMT R2, R2, 0x3340, R5 ;  /* 0x0000334002027816 */ /* 0x000fe20000000005 */
[----:B------:R-:W-:Y:S04]  /*658f0*/  STL [R1+0x2b5c], R23 ;  /* 0x002b5c1701007387 */ /* 0x000fe80000100800 */
[----:B------:R-:W-:Y:S04]  /*65900*/  STL [R1+0x2b58], R29 ;  /* 0x002b581d01007387 */ /* 0x000fe80000100800 */
[----:B------:R0:W-:Y:S01]  /*65910*/  STL [R1+0x150], R2 ;  /* 0x0001500201007387 */ /* 0x0001e20000100800 */
[----:B------:R-:W-:-:S03]  /*65920*/  LOP3.LUT R10, R12, 0x100, RZ, 0xc0, !PT ;  /* 0x000001000c0a7812 */ /* 0x000fc600078ec0ff */
[----:B------:R-:W4:Y:S04]  /*65930*/  LDL.LU R12, [R1+0x220] ;  /* 0x00022000010c7983 */ /* 0x000f280000300800 */
[----:B------:R-:W4:Y:S01]  /*65940*/  LDL.LU R11, [R1+0x1e0] ;  /* 0x0001e000010b7983 */ /* 0x000f220000300800 */
[----:B0-----:R-:W-:-:S05]  /*65950*/  PRMT R2, R3, 0x3340, R6 ;  /* 0x0000334003027816 */ /* 0x001fca0000000006 */
[----:B------:R0:W-:Y:S04]  /*65960*/  STL [R1+0x148], R2 ;  /* 0x0001480201007387 */ /* 0x0001e80000100800 */
[----:B------:R-:W4:Y:S04]  /*65970*/  LDL.LU R25, [R1+0x1d0] ;  /* 0x0001d00001197983 */ /* 0x000f280000300800 */
[----:B------:R-:W4:Y:S04]  /*65980*/  LDL.LU R26, [R1+0x1f8] ;  /* 0x0001f800011a7983 */ /* 0x000f280000300800 */
[----:B------:R-:W4:Y:S04]  /*65990*/  LDL.LU R22, [R1+0x1e8] ;  /* 0x0001e80001167983 */ /* 0x000f280000300800 */
[----:B------:R-:W4:Y:S01]  /*659a0*/  LDL.LU R17, [R1+0x1d8] ;  /* 0x0001d80001117983 */ /* 0x000f220000300800 */
[----:B------:R-:W-:Y:S01]  /*659b0*/  SHF.R.U32.HI R7, RZ, 0x8, R7 ;  /* 0x00000008ff077819 */ /* 0x000fe20000011607 */
[----:B------:R-:W-:-:S03]  /*659c0*/  IMAD.IADD R0, R4, 0x1, R10 ;  /* 0x0000000104007824 */ /* 0x000fc600078e020a */
[----:B------:R-:W-:-:S04]  /*659d0*/  LOP3.LUT R7, R7, 0xffff, RZ, 0xc0, !PT ;  /* 0x0000ffff07077812 */ /* 0x000fc800078ec0ff */
[----:B------:R-:W-:-:S05]  /*659e0*/  PRMT R28, R7, 0x3340, R1 ;  /* 0x00003340071c7816 */ /* 0x000fca0000000001 */
[----:B------:R-:W-:Y:S01]  /*659f0*/  STL [R1+0x2b54], R28 ;  /* 0x002b541c01007387 */ /* 0x000fe20000100800 */
[----:B---3--:R-:W-:-:S04]  /*65a00*/  SHF.R.U32.HI R8, RZ, 0x8, R24 ;  /* 0x00000008ff087819 */ /* 0x008fc80000011618 */
[----:B------:R-:W-:Y:S02]  /*65a10*/  LOP3.LUT R8, R8, 0xffff, RZ, 0xc0, !PT ;  /* 0x0000ffff08087812 */ /* 0x000fe400078ec0ff */
[----:B--2---:R-:W-:Y:S02]  /*65a20*/  SHF.R.U32.HI R7, RZ, 0x8, R13 ;  /* 0x00000008ff077819 */ /* 0x004fe4000001160d */
[----:B----4-:R-:W-:Y:S02]  /*65a30*/  SHF.R.U32.HI R6, RZ, 0x8, R15 ;  /* 0x00000008ff067819 */ /* 0x010fe4000001160f */
[----:B------:R-:W-:Y:S02]  /*65a40*/  SHF.R.U32.HI R4, RZ, 0x8, R27 ;  /* 0x00000008ff047819 */ /* 0x000fe4000001161b */
[----:B------:R-:W-:Y:S02]  /*65a50*/  SHF.R.U32.HI R5, RZ, 0x8, R14 ;  /* 0x00000008ff057819 */ /* 0x000fe4000001160e */
[----:B------:R-:W-:-:S02]  /*65a60*/  SHF.R.U32.HI R3, RZ, 0x8, R19 ;  /* 0x00000008ff037819 */ /* 0x000fc40000011613 */
[----:B------:R-:W-:Y:S02]  /*65a70*/  LOP3.LUT R6, R6, 0xffff, RZ, 0xc0, !PT ;  /* 0x0000ffff06067812 */ /* 0x000fe400078ec0ff */
[----:B------:R-:W-:Y:S02]  /*65a80*/  LOP3.LUT R4, R4, 0xffff, RZ, 0xc0, !PT ;  /* 0x0000ffff04047812 */ /* 0x000fe400078ec0ff */
[----:B------:R-:W-:Y:S02]  /*65a90*/  LOP3.LUT R7, R7, 0xffff, RZ, 0xc0, !PT ;  /* 0x0000ffff07077812 */ /* 0x000fe400078ec0ff */
[----:B------:R-:W-:Y:S02]  /*65aa0*/  LOP3.LUT R5, R5, 0xffff, RZ, 0xc0, !PT ;  /* 0x0000ffff05057812 */ /* 0x000fe400078ec0ff */
[----:B------:R-:W-:Y:S02]  /*65ab0*/  LOP3.LUT R3, R3, 0xffff, RZ, 0xc0, !PT ;  /* 0x0000ffff03037812 */ /* 0x000fe400078ec0ff */
[----:B------:R-:W-:-:S02]  /*65ac0*/  PRMT R6, R6, 0x3340, R4 ;  /* 0x0000334006067816 */ /* 0x000fc40000000004 */
[----:B------:R-:W-:Y:S02]  /*65ad0*/  PRMT R4, R8, 0x3340, R7 ;  /* 0x0000334008047816 */ /* 0x000fe40000000007 */
[----:B------:R-:W-:Y:S01]  /*65ae0*/  PRMT R3, R5, 0x3340, R3 ;  /* 0x0000334005037816 */ /* 0x000fe20000000003 */
[----:B------:R-:W-:Y:S04]  /*65af0*/  STL [R1+0x144], R6 ;  /* 0x0001440601007387 */ /* 0x000fe80000100800 */
[----:B------:R-:W2:Y:S04]  /*65b00*/  LDL.LU R10, [R1+0x204] ;  /* 0x00020400010a7983 */ /* 0x000ea80000300800 */
[----:B------:R-:W-:Y:S04]  /*65b10*/  STL [R1+0x13c], R4 ;  /* 0x00013c0401007387 */ /* 0x000fe80000100800 */
[----:B------:R-:W3:Y:S04]  /*65b20*/  LDL.LU R13, [R1+0x74] ;  /* 0x00007400010d7983 */ /* 0x000ee80000300800 */
[----:B------:R1:W-:Y:S04]  /*65b30*/  STL [R1+0x138], R3 ;  /* 0x0001380301007387 */ /* 0x0003e80000100800 */
[----:B------:R-:W4:Y:S01]  /*65b40*/  LDL.LU R14, [R1+0x68] ;  /* 0x00006800010e7983 */ /* 0x000f220000300800 */
[----:B0-----:R-:W-:-:S03]  /*65b50*/  SHF.R.U32.HI R2, RZ, 0x8, R16 ;  /* 0x00000008ff027819 */ /* 0x001fc60000011610 */
[----:B------:R-:W4:Y:S04]  /*65b60*/  LDL.LU R15, [R1+0x28] ;  /* 0x00002800010f7983 */ /* 0x000f280000300800 */
[----:B------:R-:W4:Y:S01]  /*65b70*/  LDL.LU R19, [R1+0x30] ;  /* 0x0000300001137983 */ /* 0x000f220000300800 */
[----:B------:R-:W-:Y:S02]  /*65b80*/  SHF.R.U32.HI R12, RZ, 0x8, R12 ;  /* 0x00000008ff0c7819 */ /* 0x000fe4000001160c */
[----:B------:R-:W-:Y:S01]  /*65b90*/  LOP3.LUT R2, R2, 0xffff, RZ, 0xc0, !PT ;  /* 0x0000ffff02027812 */ /* 0x000fe200078ec0ff */
[----:B------:R-:W4:Y:S01]  /*65ba0*/  LDL.LU R16, [R1+0x48] ;  /* 0x0000480001107983 */ /* 0x000f220000300800 */
[----:B-1----:R-:W-:Y:S02]  /*65bb0*/  SHF.R.U32.HI R3, RZ, 0x8, R11 ;  /* 0x00000008ff037819 */ /* 0x002fe4000001160b */
[----:B------:R-:W-:-:S02]  /*65bc0*/  PRMT R27, R2, 0x3340, R1 ;  /* 0x00003340021b7816 */ /* 0x000fc40000000001 */
[----:B------:R-:W-:Y:S02]  /*65bd0*/  LOP3.LUT R12, R12, 0xffff, RZ, 0xc0, !PT ;  /* 0x0000ffff0c0c7812 */ /* 0x000fe400078ec0ff */
[----:B------:R-:W-:Y:S02]  /*65be0*/  SHF.R.U32.HI R4, RZ, 0x8, R25 ;  /* 0x00000008ff047819 */ /* 0x000fe40000011619 */
[----:B------:R-:W-:Y:S02]  /*65bf0*/  SHF.R.U32.HI R2, RZ, 0x8, R26 ;  /* 0x00000008ff027819 */ /* 0x000fe4000001161a */
[----:B------:R-:W-:Y:S02]  /*65c00*/  SHF.R.U32.HI R5, RZ, 0x8, R22 ;  /* 0x00000008ff057819 */ /* 0x000fe40000011616 */
[----:B------:R-:W-:Y:S02]  /*65c10*/  LOP3.LUT R3, R3, 0xffff, RZ, 0xc0, !PT ;  /* 0x0000ffff03037812 */ /* 0x000fe400078ec0ff */
[----:B------:R-:W-:-:S02]  /*65c20*/  LOP3.LUT R4, R4, 0xffff, RZ, 0xc0, !PT ;  /* 0x0000ffff04047812 */ /* 0x000fc400078ec0ff */
[----:B------:R-:W-:Y:S02]  /*65c30*/  LOP3.LUT R2, R2, 0xffff, RZ, 0xc0, !PT ;  /* 0x0000ffff02027812 */ /* 0x000fe400078ec0ff */
[----:B------:R-:W-:Y:S02]  /*65c40*/  LOP3.LUT R5, R5, 0xffff, RZ, 0xc0, !PT ;  /* 0x0000ffff05057812 */ /* 0x000fe400078ec0ff */
[----:B------:R-:W-:Y:S02]  /*65c50*/  PRMT R12, R12, 0x3340, R1 ;  /* 0x000033400c0c7816 */ /* 0x000fe40000000001 */
[----:B------:R-:W-:Y:S01]  /*65c60*/  PRMT R3, R3, 0x3340, R4 ;  /* 0x0000334003037816 */ /* 0x000fe20000000004 */
[----:B------:R-:W-:Y:S01]  /*65c70*/  STL [R1+0x2b50], R27 ;  /* 0x002b501b01007387 */ /* 0x000fe20000100800 */
[----:B------:R-:W-:-:S03]  /*65c80*/  PRMT R2, R2, 0x3340, R5 ;  /* 0x0000334002027816 */ /* 0x000fc60000000005 */
[----:B------:R-:W-:Y:S04]  /*65c90*/  STL [R1+0x2b60], R12 ;  /* 0x002b600c01007387 */ /* 0x000fe80000100800 */
[----:B------:R-:W4:Y:S04]  /*65ca0*/  LDL.LU R9, [R1+0x21c] ;  /* 0x00021c0001097983 */ /* 0x000f280000300800 */
[----:B------:R-:W-:Y:S04]  /*65cb0*/  STL [R1+0x134], R3 ;  /* 0x0001340301007387 */ /* 0x000fe80000100800 */
[----:B------:R-:W4:Y:S04]  /*65cc0*/  LDL.LU R24, [R1+0x218] ;  /* 0x0002180001187983 */ /* 0x000f280000300800 */
[----:B------:R0:W-:Y:S04]  /*65cd0*/  STL [R1+0x130], R2 ;  /* 0x0001300201007387 */ /* 0x0001e80000100800 */
[----:B------:R-:W4:Y:S04]  /*65ce0*/  LDL.LU R11, [R1+0x228] ;  /* 0x00022800010b7983 */ /* 0x000f280000300800 */
[----:B------:R-:W4:Y:S04]  /*65cf0*/  LDL.LU R25, [R1+0x208] ;  /* 0x0002080001197983 */ /* 0x000f280000300800 */
[----:B------:R-:W4:Y:S01]  /*65d00*/  LDL.LU R26, [R1+0x224] ;  /* 0x00022400011a7983 */ /* 0x000f220000300800 */
[----:B------:R-:W-:-:S03]  /*65d10*/  SHF.R.U32.HI R22, RZ, 0x8, R17 ;  /* 0x00000008ff167819 */ /* 0x000fc60000011611 */
[----:B------:R-:W4:Y:S01]  /*65d20*/  LDL.LU R17, [R1+0x214] ;  /* 0x0002140001117983 */ /* 0x000f220000300800 */
[----:B------:R-:W-:-:S04]  /*65d30*/  LOP3.LUT R22, R22, 0xffff, RZ, 0xc0, !PT ;  /* 0x0000ffff16167812 */ /* 0x000fc800078ec0ff */
[----:B------:R-:W-:-:S05]  /*65d40*/  PRMT R22, R22, 0x3340, R1 ;  /* 0x0000334016167816 */ /* 0x000fca0000000001 */
[----:B------:R-:W-:Y:S01]  /*65d50*/  STL [R1+0x2b4c], R22 ;  /* 0x002b4c1601007387 */ /* 0x000fe20000100800 */
[----:B--2---:R-:W-:Y:S02]  /*65d60*/  SHF.R.U32.HI R21, RZ, 0x8, R10 ;  /* 0x00000008ff157819 */ /* 0x004fe4000001160a */
[----:B---3--:R-:W-:Y:S02]  /*65d70*/  SHF.R.U32.HI R4, RZ, 0x8, R13 ;  /* 0x00000008ff047819 */ /* 0x008fe4000001160d */
[----:B----4-:R-:W-:Y:S02]  /*65d80*/  SHF.R.U32.HI R5, RZ, 0x8, R14 ;  /* 0x00000008ff057819 */ /* 0x010fe4000001160e */
[----:B------:R-:W-:Y:S02]  /*65d90*/  LOP3.LUT R21, R21, 0xffff, RZ, 0xc0, !PT ;  /* 0x0000ffff15157812 */ /* 0x000fe400078ec0ff */
[----:B------:R-:W-:Y:S02]  /*65da0*/  LOP3.LUT R4, R4, 0xffff, RZ, 0xc0, !PT ;  /* 0x0000ffff04047812 */ /* 0x000fe400078ec0ff */
[----:B------:R-:W-:-:S02]  /*65db0*/  LOP3.LUT R5, R5, 0xffff, RZ, 0xc0, !PT ;  /* 0x0000ffff05057812 */ /* 0x000fc400078ec0ff */
[----:B------:R-:W-:Y:S02]  /*65dc0*/  PRMT R21, R21, 0x3340, R1 ;  /* 0x0000334015157816 */ /* 0x000fe40000000001 */
[----:B------:R-:W-:-:S03]  /*65dd0*/  PRMT R4, R4, 0x3340, R5 ;  /* 0x0000334004047816 */ /* 0x000fc60000000005 */
[----:B------:R-:W-:Y:S04]  /*65de0*/  STL [R1+0x2b64], R21 ;  /* 0x002b641501007387 */ /* 0x000fe80000100800 */
[----:B------:R-:W2:Y:S04]  /*65df0*/  LDL.LU R10, [R1+0x250] ;  /* 0x00025000010a7983 */ /* 0x000ea80000300800 */
[----:B------:R-:W3:Y:S04]  /*65e00*/  LDL.LU R13, [R1+0x240] ;  /* 0x00024000010d7983 */ /* 0x000ee80000300800 */
[----:B------:R1:W-:Y:S01]  /*65e10*/  STL [R1+0x14c], R4 ;  /* 0x00014c0401007387 */ /* 0x0003e20000100800 */
[----:B------:R-:W-:-:S03]  /*65e20*/  SHF.R.U32.HI R6, RZ, 0x8, R15 ;  /* 0x00000008ff067819 */ /* 0x000fc6000001160f */
[----:B------:R-:W4:Y:S01]  /*65e30*/  LDL.LU R14, [R1+0x270] ;  /* 0x00027000010e7983 */ /* 0x000f220000300800 */
[----:B0-----:R-:W-:-:S03]  /*65e40*/  SHF.R.U32.HI R2, RZ, 0x8, R19 ;  /* 0x00000008ff027819 */ /* 0x001fc60000011613 */
[----:B------:R-:W4:Y:S04]  /*65e50*/  LDL.LU R15, [R1+0x238] ;  /* 0x00023800010f7983 */ /* 0x000f280000300800 */
[----:B------:R-:W4:Y:S01]  /*65e60*/  LDL.LU R19, [R1+0x258] ;  /* 0x0002580001137983 */ /* 0x000f220000300800 */
[----:B------:R-:W-:Y:S02]  /*65e70*/  SHF.R.U32.HI R3, RZ, 0x8, R16 ;  /* 0x00000008ff037819 */ /* 0x000fe40000011610 */
[----:B------:R-:W-:Y:S02]  /*65e80*/  LOP3.LUT R6, R6, 0xffff, RZ, 0xc0, !PT ;  /* 0x0000ffff06067812 */ /* 0x000fe400078ec0ff */
[----:B------:R-:W-:Y:S01]  /*65e90*/  LOP3.LUT R2, R2, 0xffff, RZ, 0xc0, !PT ;  /* 0x0000ffff02027812 */ /* 0x000fe200078ec0ff */
[----:B------:R-:W4:Y:S01]  /*65ea0*/  LDL.LU R16, [R1+0x23c] ;  /* 0x00023c0001107983 */ /* 0x000f220000300800 */
[----:B------:R-:W-:-:S02]  /*65eb0*/  LOP3.LUT R3, R3, 0xffff, RZ, 0xc0, !PT ;  /* 0x0000ffff03037812 */ /* 0x000fc400078ec0ff */
[----:B------:R-:W-:Y:S02]  /*65ec0*/  PRMT R5, R6, 0x3340, R1 ;  /* 0x0000334006057816 */ /* 0x000fe40000000001 */
[----:B------:R-:W-:Y:S02]  /*65ed0*/  PRMT R2, R2, 0x3340, R3 ;  /* 0x0000334002027816 */ /* 0x000fe40000000003 */
[----:B-1----:R-:W-:Y:S01]  /*65ee0*/  SHF.R.U32.HI R4, RZ, 0x8, R9 ;  /* 0x00000008ff047819 */ /* 0x002fe20000011609 */
[----:B------:R0:W-:Y:S04]  /*65ef0*/  STL [R1+0xd0], R5 ;  /* 0x0000d00501007387 */ /* 0x0001e80000100800 */
[----:B------:R1:W-:Y:S04]  /*65f00*/  STL [R1+0x124], R2 ;  /* 0x0001240201007387 */ /* 0x0003e80000100800 */
[----:B------:R-:W4:Y:S01]  /*65f10*/  LDL.LU R9, [R1+0x1c8] ;  /* 0x0001c80001097983 */ /* 0x000f220000300800 */
[----:B------:R-:W-:-:S02]  /*65f20*/  LOP3.LUT R4, R4, 0xffff, RZ, 0xc0, !PT ;  /* 0x0000ffff04047812 */ /* 0x000fc400078ec0ff */
[----:B------:R-:W-:Y:S02]  /*65f30*/  SHF.R.U32.HI R6, RZ, 0x8, R26 ;  /* 0x00000008ff067819 */ /* 0x000fe4000001161a */
[----:B0-----:R-:W-:Y:S02]  /*65f40*/  SHF.R.U32.HI R5, RZ, 0x8, R24 ;  /* 0x00000008ff057819 */ /* 0x001fe40000011618 */
[----:B-1----:R-:W-:Y:S02]  /*65f50*/  SHF.R.U32.HI R2, RZ, 0x8, R11 ;  /* 0x00000008ff027819 */ /* 0x002fe4000001160b */
[----:B------:R-:W-:Y:S02]  /*65f60*/  LOP3.LUT R6, R6, 0xffff, RZ, 0xc0, !PT ;  /* 0x0000ffff06067812 */ /* 0x000fe400078ec0ff */
[----:B------:R-:W-:Y:S02]  /*65f70*/  LOP3.LUT R5, R5, 0xffff, RZ, 0xc0, !PT ;  /* 0x0000ffff05057812 */ /* 0x000fe400078ec0ff */
[----:B------:R-:W-:-:S02]  /*65f80*/  LOP3.LUT R2, R2, 0xffff, RZ, 0xc0, !PT ;  /* 0x0000ffff02027812 */ /* 0x000fc400078ec0ff */
[----:B------:R-:W-:Y:S02]  /*65f90*/  PRMT R4, R4, 0x3340, R5 ;  /* 0x0000334004047816 */ /* 0x000fe40000000005 */
[----:B------:R-:W-:-:S03]  /*65fa0*/  PRMT R2, R2, 0x3340, R6 ;  /* 0x0000334002027816 */ /* 0x000fc60000000006 */
[----:B------:R-:W-:Y:S04]  /*65fb0*/  STL [R1+0x118], R4 ;  /* 0x0001180401007387 */ /* 0x000fe80000100800 */
[----:B------:R-:W4:Y:S04]  /*65fc0*/  LDL.LU R24, [R1+0x1f0] ;  /* 0x0001f00001187983 */ /* 0x000f280000300800 */
[----:B------:R0:W-:Y:S04]  /*65fd0*/  STL [R1+0x110], R2 ;  /* 0x0001100201007387 */ /* 0x0001e80000100800 */
[----:B------:R-:W4:Y:S01]  /*65fe0*/  LDL.LU R11, [R1+0x1dc] ;  /* 0x0001dc00010b7983 */ /* 0x000f220000300800 */
[----:B------:R-:W-:-:S03]  /*65ff0*/  SHF.R.U32.HI R3, RZ, 0x8, R25 ;  /* 0x00000008ff037819 */ /* 0x000fc60000011619 */
[----:B------:R-:W4:Y:S01]  /*66000*/  LDL.LU R25, [R1+0x1cc] ;  /* 0x0001cc0001197983 */ /* 0x000f220000300800 */
[----:B------:R-:W-:-:S03]  /*66010*/  SHF.R.U32.HI R7, RZ, 0x8, R17 ;  /* 0x00000008ff077819 */ /* 0x000fc60000011611 */
[----:B------:R-:W4:Y:S04]  /*66020*/  LDL.LU R26, [R1+0x1f4] ;  /* 0x0001f400011a7983 */ /* 0x000f280000300800 */
[----:B------:R-:W4:Y:S01]  /*66030*/  LDL.LU R17, [R1+0x1e4] ;  /* 0x0001e40001117983 */ /* 0x000f220000300800 */
[----:B------:R-:W-:Y:S02]  /*66040*/  LOP3.LUT R7, R7, 0xffff, RZ, 0xc0, !PT ;  /* 0x0000ffff07077812 */ /* 0x000fe400078ec0ff */
[----:B------:R-:W-:Y:S02]  /*66050*/  LOP3.LUT R3, R3, 0xffff, RZ, 0xc0, !PT ;  /* 0x0000ffff03037812 */ /* 0x000fe400078ec0ff */
[----:B0-----:R-:W-:-:S05]  /*66060*/  PRMT R2, R7, 0x3340, R1 ;  /* 0x0000334007027816 */ /* 0x001fca0000000001 */
[----:B------:R0:W-:Y:S02]  /*66070*/  STL [R1+0x2b48], R2 ;  /* 0x002b480201007387 */ /* 0x0001e40000100800 */
[----:B0-----:R-:W-:-:S05]  /*66080*/  PRMT R2, R3, 0x3340, R1 ;  /* 0x0000334003027816 */ /* 0x001fca0000000001 */
[----:B------:R0:W-:Y:S01]  /*66090*/  STL [R1+0xc8], R2 ;  /* 0x0000c80201007387 */ /* 0x0001e20000100800 */
[----:B--2---:R-:W-:Y:S02]  /*660a0*/  SHF.R.U32.HI R5, RZ, 0x8, R10 ;  /* 0x00000008ff057819 */ /* 0x004fe4000001160a */
[----:B---3--:R-:W-:Y:S01]  /*660b0*/  SHF.R.U32.HI R6, RZ, 0x8, R13 ;  /* 0x00000008ff067819 */ /* 0x008fe2000001160d */
[----:B------:R-:W2:Y:S01]  /*660c0*/  LDL.LU R10, [R1+0x24] ;  /* 0x00002400010a7983 */ /* 0x000ea20000300800 */
[----:B----4-:R-:W-:Y:S02]  /*660d0*/  SHF.R.U32.HI R3, RZ, 0x8, R14 ;  /* 0x00000008ff037819 */ /* 0x010fe4000001160e */
[----:B------:R-:W-:Y:S02]  /*660e0*/  LOP3.LUT R5, R5, 0xffff, RZ, 0xc0, !PT ;  /* 0x0000ffff05057812 */ /* 0x000fe400078ec0ff */
[----:B------:R-:W-:Y:S02]  /*660f0*/  SHF.R.U32.HI R7, RZ, 0x8, R19 ;  /* 0x00000008ff077819 */ /* 0x000fe40000011613 */
[----:B------:R-:W-:-:S02]  /*66100*/  LOP3.LUT R6, R6, 0xffff, RZ, 0xc0, !PT ;  /* 0x0000ffff06067812 */ /* 0x000fc400078ec0ff */
[----:B------:R-:W-:Y:S02]  /*66110*/  LOP3.LUT R3, R3, 0xffff, RZ, 0xc0, !PT ;  /* 0x0000ffff03037812 */ /* 0x000fe400078ec0ff */
[----:B------:R-:W-:Y:S02]  /*66120*/  LOP3.LUT R7, R7, 0xffff, RZ, 0xc0, !PT ;  /* 0x0000ffff07077812 */ /* 0x000fe400078ec0ff */
[----:B------:R-:W-:Y:S02]  /*66130*/  PRMT R5, R5, 0x3340, R6 ;  /* 0x0000334005057816 */ /* 0x000fe40000000006 */
[----:B0-----:R-:W-:-:S03]  /*66140*/  PRMT R2, R3, 0x3340, R7 ;  /* 0x0000334003027816 */ /* 0x001fc60000000007 */
[----:B------:R-:W-:Y:S04]  /*66150*/  STL [R1+0x10c], R5 ;  /* 0x00010c0501007387 */ /* 0x000fe80000100800 */
[----:B------:R-:W3:Y:S04]  /*66160*/  LDL.LU R13, [R1+0x1ac] ;  /* 0x0001ac00010d7983 */ /* 0x000ee80000300800 */
[----:B------:R0:W-:Y:S04]  /*66170*/  STL [R1+0x108], R2 ;  /* 0x0001080201007387 */ /* 0x0001e80000100800 */
[----:B------:R-:W4:Y:S01]  /*66180*/  LDL.LU R14, [R1+0x90] ;  /* 0x00009000010e7983 */ /* 0x000f220000300800 */
[----:B------:R-:W-:-:S02]  /*66190*/  SHF.R.U32.HI R8, RZ, 0x8, R16 ;  /* 0x00000008ff087819 */ /* 0x000fc40000011610 */
[----:B------:R-:W-:Y:S02]  /*661a0*/  SHF.R.U32.HI R4, RZ, 0x8, R15 ;  /* 0x00000008ff047819 */ /* 0x000fe4000001160f */
[----:B------:R-:W-:Y:S01]  /*661b0*/  SHF.R.U32.HI R9, RZ, 0x8, R9 ;  /* 0x00000008ff097819 */ /* 0x000fe20000011609 */
[----:B------:R-:W4:Y:S01]  /*661c0*/  LDL.LU R15, [R1+0x4] ;  /* 0x00000400010f7983 */ /* 0x000f220000300800 */
[----:B------:R-:W-:Y:S02]  /*661d0*/  LOP3.LUT R8, R8, 0xffff, RZ, 0xc0, !PT ;  /* 0x0000ffff08087812 */ /* 0x000fe400078ec0ff */
[----:B------:R-:W-:Y:S02]  /*661e0*/  LOP3.LUT R4, R4, 0xffff, RZ, 0xc0, !PT ;  /* 0x0000ffff04047812 */ /* 0x000fe400078ec0ff */
[----:B------:R-:W-:Y:S01]  /*661f0*/  LOP3.LUT R9, R9, 0xffff, RZ, 0xc0, !PT ;  /* 0x0000ffff09097812 */ /* 0x000fe200078ec0ff */
[----:B------:R-:W4:Y:S01]  /*66200*/  LDL.LU R19, [R1+0x10] ;  /* 0x0000100001137983 */ /* 0x000f220000300800 */
[----:B------:R-:W-:-:S02]  /*66210*/  PRMT R3, R8, 0x3340, R1 ;  /* 0x0000334008037816 */ /* 0x000fc40000000001 */
[----:B0-----:R-:W-:Y:S01]  /*66220*/  PRMT R2, R4, 0x3340, R1 ;  /* 0x0000334004027816 */ /* 0x001fe20000000001 */
[----:B------:R-:W4:Y:S04]  /*66230*/  LDL.LU R16, [R1+0xc] ;  /* 0x00000c0001107983 */ /* 0x000f280000300800 */
[----:B------:R0:W-:Y:S04]  /*66240*/  STL [R1+0x2b74], R3 ;  /* 0x002b740301007387 */ /* 0x0001e80000100800 */
[----:B------:R1:W-:Y:S04]  /*66250*/  STL [R1+0xb8], R2 ;  /* 0x0000b80201007387 */ /* 0x0003e80000100800 */
[----:B------:R-:W4:Y:S01]  /*66260*/  LDL.LU R23, [R1+0x2c] ;  /* 0x00002c0001177983 */ /* 0x000f220000300800 */
[----:B------:R-:W-:-:S02]  /*66270*/  SHF.R.U32.HI R6, RZ, 0x8, R24 ;  /* 0x00000008ff067819 */ /* 0x000fc40000011618 */
[----:B------:R-:W-:Y:S02]  /*66280*/  SHF.R.U32.HI R7, RZ, 0x8, R11 ;  /* 0x00000008ff077819 */ /* 0x000fe4000001160b */
[----:B------:R-:W-:Y:S02]  /*66290*/  LOP3.LUT R6, R6, 0xffff, RZ, 0xc0, !PT ;  /* 0x0000ffff06067812 */ /* 0x000fe400078ec0ff */
[----:B------:R-:W-:Y:S02]  /*662a0*/  LOP3.LUT R7, R7, 0xffff, RZ, 0xc0, !PT ;  /* 0x0000ffff07077812 */ /* 0x000fe400078ec0ff */
[----:B0-----:R-:W-:Y:S02]  /*662b0*/  PRMT R3, R9, 0x3340, R1 ;  /* 0x0000334009037816 */ /* 0x001fe40000000001 */
[----:B-1----:R-:W-:-:S03]  /*662c0*/  PRMT R2, R6, 0x3340, R7 ;  /* 0x0000334006027816 */ /* 0x002fc60000000007 */
[----:B------:R0:W-:Y:S04]  /*662d0*/  STL [R1+0x9c], R3 ;  /* 0x00009c0301007387 */ /* 0x0001e80000100800 */
[----:B------:R-:W4:Y:S04]  /*662e0*/  LDL.LU R24, [R1+0x4c] ;  /* 0x00004c0001187983 */ /* 0x000f280000300800 */
[----:B------:R1:W-:Y:S04]  /*662f0*/  STL [R1+0xfc], R2 ;  /* 0x0000fc0201007387 */ /* 0x0003e80000100800 */
[----:B------:R-:W4:Y:S01]  /*66300*/  LDL.LU R11, [R1+0x44] ;  /* 0x00004400010b7983 */ /* 0x000f220000300800 */
[----:B------:R-:W-:-:S03]  /*66310*/  SHF.R.U32.HI R8, RZ, 0x8, R25 ;  /* 0x00000008ff087819 */ /* 0x000fc60000011619 */
[----:B------:R-:W4:Y:S01]  /*66320*/  LDL.LU R25, [R1+0x7c] ;  /* 0x00007c0001197983 */ /* 0x000f220000300800 */
[----:B------:R-:W-:Y:S02]  /*66330*/  SHF.R.U32.HI R4, RZ, 0x8, R26 ;  /* 0x00000008ff047819 */ /* 0x000fe4000001161a */
[----:B------:R-:W-:Y:S01]  /*66340*/  SHF.R.U32.HI R5, RZ, 0x8, R17 ;  /* 0x00000008ff057819 */ /* 0x000fe20000011611 */
[----:B------:R-:W4:Y:S04]  /*66350*/  LDL.LU R26, [R1+0x98] ;  /* 0x00009800011a7983 */ /* 0x000f280000300800 */
[----:B------:R-:W4:Y:S01]  /*66360*/  LDL.LU R17, [R1+0xd8] ;  /* 0x0000d80001117983 */ /* 0x000f220000300800 */
[----:B------:R-:W-:Y:S02]  /*66370*/  LOP3.LUT R8, R8, 0xffff, RZ, 0xc0, !PT ;  /* 0x0000ffff08087812 */ /* 0x000fe400078ec0ff */
[----:B------:R-:W-:-:S02]  /*66380*/  LOP3.LUT R4, R4, 0xffff, RZ, 0xc0, !PT ;  /* 0x0000ffff04047812 */ /* 0x000fc400078ec0ff */
[----:B------:R-:W-:Y:S02]  /*66390*/  LOP3.LUT R5, R5, 0xffff, RZ, 0xc0, !PT ;  /* 0x0000ffff05057812 */ /* 0x000fe400078ec0ff */
[----:B0-----:R-:W-:Y:S02]  /*663a0*/  PRMT R3, R8, 0x3340, R1 ;  /* 0x0000334008037816 */ /* 0x001fe40000000001 */
[----:B-1----:R-:W-:-:S03]  /*663b0*/  PRMT R2, R4, 0x3340, R5 ;  /* 0x0000334004027816 */ /* 0x002fc60000000005 */
[----:B------:R0:W-:Y:S04]  /*663c0*/  STL [R1+0x94], R3 ;  /* 0x0000940301007387 */ /* 0x0001e80000100800 */
[----:B------:R1:W-:Y:S04]  /*663d0*/  STL [R1+0xf8], R2 ;  /* 0x0000f80201007387 */ /* 0x0003e80000100800 */
[----:B------:R-:W4:Y:S01]  /*663e0*/  LDL.LU R20, [R1+0x234] ;  /* 0x0002340001147983 */ /* 0x000f220000300800 */
[----:B--2---:R-:W-:-:S04]  /*663f0*/  SHF.R.U32.HI R9, RZ, 0x8, R10 ;  /* 0x00000008ff097819 */ /* 0x004fc8000001160a */
[----:B------:R-:W-:-:S04]  /*66400*/  LOP3.LUT R9, R9, 0xffff, RZ, 0xc0, !PT ;  /* 0x0000ffff09097812 */ /* 0x000fc800078ec0ff */
[----:B0-----:R-:W-:Y:S02]  /*66410*/  PRMT R3, R9, 0x3340, R1 ;  /* 0x0000334009037816 */ /* 0x001fe40000000001 */
[----:B---3--:R-:W-:Y:S02]  /*66420*/  SHF.R.U32.HI R6, RZ, 0x8, R13 ;  /* 0x00000008ff067819 */ /* 0x008fe4000001160d */
[----:B----4-:R-:W-:Y:S02]  /*66430*/  SHF.R.U32.HI R7, RZ, 0x8, R14 ;  /* 0x00000008ff077819 */ /* 0x010fe4000001160e */
[----:B------:R-:W-:Y:S02]  /*66440*/  LOP3.LUT R6, R6, 0xffff, RZ, 0xc0, !PT ;  /* 0x0000ffff06067812 */ /* 0x000fe400078ec0ff */
[----:B------:R-:W-:Y:S01]  /*66450*/  LOP3.LUT R7, R7, 0xffff, RZ, 0xc0, !PT ;  /* 0x0000ffff07077812 */ /* 0x000fe200078ec0ff */
[----:B------:R0:W-:Y:S04]  /*66460*/  STL [R1+0x8c], R3 ;  /* 0x00008c0301007387 */ /* 0x0001e80000100800 */
[----:B------:R-:W2:Y:S01]  /*66470*/  LDL.LU R10, [R1+0x22c] ;  /* 0x00022c00010a7983 */ /* 0x000ea20000300800 */
[----:B-1----:R-:W-:-:S05]  /*66480*/  PRMT R2, R6, 0x3340, R7 ;  /* 0x0000334006027816 */ /* 0x002fca0000000007 */
[----:B------:R1:W-:Y:S04]  /*66490*/  STL [R1+0xf4], R2 ;  /* 0x0000f40201007387 */ /* 0x0003e80000100800 */
[----:B------:R-:W3:Y:S04]  /*664a0*/  LDL.LU R13, [R1+0x1bc] ;  /* 0x0001bc00010d7983 */ /* 0x000ee80000300800 */
[----:B------:R-:W4:Y:S01]  /*664b0*/  LDL.LU R14, [R1+0x1c0] ;  /* 0x0001c000010e7983 */ /* 0x000f220000300800 */
[----:B------:R-:W-:-:S03]  /*664c0*/  SHF.R.U32.HI R8, RZ, 0x8, R15 ;  /* 0x00000008ff087819 */ /* 0x000fc6000001160f */
[----:B------:R-:W4:Y:S01]  /*664d0*/  LDL.LU R15, [R1+0x1c4] ;  /* 0x0001c400010f7983 */ /* 0x000f220000300800 */
[----:B------:R-:W-:Y:S02]  /*664e0*/  SHF.R.U32.HI R4, RZ, 0x8, R19 ;  /* 0x00000008ff047819 */ /* 0x000fe40000011613 */
[----:B------:R-:W-:Y:S02]  /*664f0*/  SHF.R.U32.HI R5, RZ, 0x8, R16 ;  /* 0x00000008ff057819 */ /* 0x000fe40000011610 */
[----:B------:R-:W-:Y:S02]  /*66500*/  LOP3.LUT R8, R8, 0xffff, RZ, 0xc0, !PT ;  /* 0x0000ffff08087812 */ /* 0x000fe400078ec0ff */
[----:B------:R-:W-:Y:S02]  /*66510*/  SHF.R.U32.HI R9, RZ, 0x8, R23 ;  /* 0x00000008ff097819 */ /* 0x000fe40000011617 */
[----:B------:R-:W-:Y:S02]  /*66520*/  LOP3.LUT R4, R4, 0xffff, RZ, 0xc0, !PT ;  /* 0x0000ffff04047812 */ /* 0x000fe400078ec0ff */
[----:B------:R-:W-:Y:S01]  /*66530*/  LOP3.LUT R5, R5, 0xffff, RZ, 0xc0, !PT ;  /* 0x0000ffff05057812 */ /* 0x000fe200078ec0ff */
[----:B------:R-:W4:Y:S04]  /*66540*/  LDL.LU R19, [R1+0x6c] ;  /* 0x00006c0001137983 */ /* 0x000f280000300800 */
[----:B------:R-:W4:Y:S01]  /*66550*/  LDL.LU R16, [R1+0xd4] ;  /* 0x0000d40001107983 */ /* 0x000f220000300800 */
[----:B0-----:R-:W-:-:S02]  /*66560*/  PRMT R3, R8, 0x3340, R1 ;  /* 0x0000334008037816 */ /* 0x001fc40000000001 */
[----:B-1----:R-:W-:Y:S02]  /*66570*/  PRMT R2, R4, 0x3340, R5 ;  /* 0x0000334004027816 */ /* 0x002fe40000000005 */
[----:B------:R-:W-:Y:S02]  /*66580*/  LOP3.LUT R9, R9, 0xffff, RZ, 0xc0, !PT ;  /* 0x0000ffff09097812 */ /* 0x000fe400078ec0ff */
[----:B------:R-:W-:Y:S02]  /*66590*/  SHF.R.U32.HI R6, RZ, 0x8, R24 ;  /* 0x00000008ff067819 */ /* 0x000fe40000011618 */
[----:B------:R-:W-:Y:S01]  /*665a0*/  SHF.R.U32.HI R7, RZ, 0x8, R11 ;  /* 0x00000008ff077819 */ /* 0x000fe2000001160b */
[----:B------:R0:W-:Y:S01]  /*665b0*/  STL [R1+0x90], R3 ;  /* 0x0000900301007387 */ /* 0x0001e20000100800 */
[----:B------:R-:W-:Y:S02]  /*665c0*/  LOP3.LUT R6, R6, 0xffff, RZ, 0xc0, !PT ;  /* 0x0000ffff06067812 */ /* 0x000fe400078ec0ff */
[----:B------:R-:W-:Y:S01]  /*665d0*/  LOP3.LUT R7, R7, 0xffff, RZ, 0xc0, !PT ;  /* 0x0000ffff07077812 */ /* 0x000fe200078ec0ff */
[----:B------:R1:W-:Y:S04]  /*665e0*/  STL [R1+0xf0], R2 ;  /* 0x0000f00201007387 */ /* 0x0003e80000100800 */
[----:B------:R-:W4:Y:S01]  /*665f0*/  LDL.LU R23, [R1+0x324] ;  /* 0x0003240001177983 */ /* 0x000f220000300800 */
[----:B0-----:R-:W-:-:S02]  /*66600*/  PRMT R3, R9, 0x3340, R1 ;  /* 0x0000334009037816 */ /* 0x001fc40000000001 */
        /* <DEDUP_REMOVED lines=16> */
[----:B------:R-:W-:Y:S04]  /*66710*/  STL [R1+0x98], R3 ;  /* 0x0000980301007387 */ /* 0x000fe80000100800 */
[----:B------:R0:W-:Y:S01]  /*66720*/  STL [R1+0xe4], R2 ;  /* 0x0000e40201007387 */ /* 0x0001e20000100800 */
[----:B------:R-:W-:-:S04]  /*66730*/  SHF.R.U32.HI R8, RZ, 0x8, R20 ;  /* 0x00000008ff087819 */ /* 0x000fc80000011614 */
[----:B------:R-:W-:Y:S02]  /*66740*/  LOP3.LUT R8, R8, 0xffff, RZ, 0xc0, !PT ;  /* 0x0000ffff08087812 */ /* 0x000fe400078ec0ff */
[----:B--2---:R-:W-:Y:S02]  /*66750*/  SHF.R.U32.HI R9, RZ, 0x8, R10 ;  /* 0x00000008ff097819 */ /* 0x004fe4000001160a */
[----:B---3--:R-:W-:Y:S02]  /*66760*/  SHF.R.U32.HI R10, RZ, 0x8, R13 ;  /* 0x00000008ff0a7819 */ /* 0x008fe4000001160d */
[----:B----4-:R-:W-:Y:S01]  /*66770*/  SHF.R.U32.HI R4, RZ, 0x8, R14 ;  /* 0x00000008ff047819 */ /* 0x010fe2000001160e */
[----:B------:R-:W2:Y:S04]  /*66780*/  LDL.LU R13, [R1+0x2f8] ;  /* 0x0002f800010d7983 */ /* 0x000ea80000300800 */
[----:B------:R-:W3:Y:S01]  /*66790*/  LDL.LU R14, [R1+0x2d8] ;  /* 0x0002d800010e7983 */ /* 0x000ee20000300800 */
[----:B------:R-:W-:-:S04]  /*667a0*/  LOP3.LUT R10, R10, 0xffff, RZ, 0xc0, !PT ;  /* 0x0000ffff0a0a7812 */ /* 0x000fc800078ec0ff */
[----:B0-----:R-:W-:Y:S02]  /*667b0*/  PRMT R2, R10, 0x3340, R1 ;  /* 0x000033400a027816 */ /* 0x001fe40000000001 */
[----:B------:R-:W-:-:S03]  /*667c0*/  SHF.R.U32.HI R5, RZ, 0x8, R15 ;  /* 0x00000008ff057819 */ /* 0x000fc6000001160f */
[----:B------:R0:W-:Y:S04]  /*667d0*/  STL [R1+0x10], R2 ;  /* 0x0000100201007387 */ /* 0x0001e80000100800 */
[----:B------:R-:W4:Y:S01]  /*667e0*/  LDL.LU R15, [R1+0x2cc] ;  /* 0x0002cc00010f7983 */ /* 0x000f220000300800 */
[----:B------:R-:W-:Y:S02]  /*667f0*/  SHF.R.U32.HI R6, RZ, 0x8, R19 ;  /* 0x00000008ff067819 */ /* 0x000fe40000011613 */
[----:B------:R-:W-:Y:S02]  /*66800*/  SHF.R.U32.HI R7, RZ, 0x8, R16 ;  /* 0x00000008ff077819 */ /* 0x000fe40000011610 */
[----:B------:R-:W-:Y:S02]  /*66810*/  LOP3.LUT R4, R4, 0xffff, RZ, 0xc0, !PT ;  /* 0x0000ffff04047812 */ /* 0x000fe400078ec0ff */
[----:B------:R-:W-:-:S02]  /*66820*/  LOP3.LUT R5, R5, 0xffff, RZ, 0xc0, !PT ;  /* 0x0000ffff05057812 */ /* 0x000fc400078ec0ff */
[----:B------:R-:W-:Y:S02]  /*66830*/  LOP3.LUT R6, R6, 0xffff, RZ, 0xc0, !PT ;  /* 0x0000ffff06067812 */ /* 0x000fe400078ec0ff */
[----:B------:R-:W-:Y:S02]  /*66840*/  LOP3.LUT R7, R7, 0xffff, RZ, 0xc0, !PT ;  /* 0x0000ffff07077812 */ /* 0x000fe400078ec0ff */
[----:B------:R-:W-:Y:S01]  /*66850*/  LOP3.LUT R9, R9, 0xffff, RZ, 0xc0, !PT ;  /* 0x0000ffff09097812 */ /* 0x000fe200078ec0ff */
[----:B------:R-:W4:Y:S04]  /*66860*/  LDL.LU R19, [R1+0x2c8] ;  /* 0x0002c80001137983 */ /* 0x000f280000300800 */
[----:B------:R-:W4:Y:S01]  /*66870*/  LDL.LU R16, [R1+0x1d4] ;  /* 0x0001d40001107983 */ /* 0x000f220000300800 */
[----:B------:R-:W-:-:S02]  /*66880*/  PRMT R4, R4, 0x3340, R5 ;  /* 0x0000334004047816 */ /* 0x000fc40000000005 */
[----:B------:R-:W-:Y:S02]  /*66890*/  PRMT R3, R6, 0x3340, R7 ;  /* 0x0000334006037816 */ /* 0x000fe40000000007 */
[----:B0-----:R-:W-:Y:S01]  /*668a0*/  PRMT R2, R8, 0x3340, R9 ;  /* 0x0000334008027816 */ /* 0x001fe20000000009 */
[----:B------:R0:W-:Y:S04]  /*668b0*/  STL [R1+0xd8], R4 ;  /* 0x0000d80401007387 */ /* 0x0001e80000100800 */
[----:B------:R-:W-:Y:S04]  /*668c0*/  STL [R1+0xec], R3 ;  /* 0x0000ec0301007387 */ /* 0x000fe80000100800 */
[----:B------:R1:W-:Y:S01]  /*668d0*/  STL [R1+0xd4], R2 ;  /* 0x0000d40201007387 */ /* 0x0003e20000100800 */
[----:B------:R-:W-:-:S02]  /*668e0*/  SHF.R.U32.HI R7, RZ, 0x8, R23 ;  /* 0x00000008ff077819 */ /* 0x000fc40000011617 */
[----:B------:R-:W-:Y:S02]  /*668f0*/  SHF.R.U32.HI R8, RZ, 0x8, R24 ;  /* 0x00000008ff087819 */ /* 0x000fe40000011618 */
[----:B------:R-:W-:Y:S02]  /*66900*/  SHF.R.U32.HI R9, RZ, 0x8, R11 ;  /* 0x00000008ff097819 */ /* 0x000fe4000001160b */
[----:B------:R-:W4:Y:S04]  /*66910*/  LDL.LU R11, [R1+0x30c] ;  /* 0x00030c00010b7983 */ /* 0x000f280000300800 */
[----:B------:R-:W4:Y:S04]  /*66920*/  LDL.LU R29, [R1+0x308] ;  /* 0x00030800011d7983 */ /* 0x000f280000300800 */
[----:B------:R-:W4:Y:S01]  /*66930*/  LDL.LU R23, [R1+0x2b8] ;  /* 0x0002b80001177983 */ /* 0x000f220000300800 */
[----:B------:R-:W-:-:S03]  /*66940*/  SHF.R.U32.HI R6, RZ, 0x8, R25 ;  /* 0x00000008ff067819 */ /* 0x000fc60000011619 */
[----:B------:R-:W4:Y:S04]  /*66950*/  LDL.LU R24, [R1+0x210] ;  /* 0x0002100001187983 */ /* 0x000f280000300800 */
[----:B------:R-:W4:Y:S01]  /*66960*/  LDL.LU R25, [R1+0x20c] ;  /* 0x00020c0001197983 */ /* 0x000f220000300800 */
[----:B0-----:R-:W-:Y:S02]  /*66970*/  SHF.R.U32.HI R4, RZ, 0x8, R26 ;  /* 0x00000008ff047819 */ /* 0x001fe4000001161a */
[----:B------:R-:W-:Y:S01]  /*66980*/  SHF.R.U32.HI R5, RZ, 0x8, R17 ;  /* 0x00000008ff057819 */ /* 0x000fe20000011611 */
[----:B------:R-:W4:Y:S04]  /*66990*/  LDL.LU R26, [R1+0x2b4] ;  /* 0x0002b400011a7983 */ /* 0x000f280000300800 */
[----:B------:R-:W4:Y:S01]  /*669a0*/  LDL.LU R17, [R1+0x2ac] ;  /* 0x0002ac0001117983 */ /* 0x000f220000300800 */
[----:B------:R-:W-:-:S02]  /*669b0*/  LOP3.LUT R7, R7, 0xffff, RZ, 0xc0, !PT ;  /* 0x0000ffff07077812 */ /* 0x000fc400078ec0ff */
[----:B------:R-:W-:Y:S02]  /*669c0*/  LOP3.LUT R8, R8, 0xffff, RZ, 0xc0, !PT ;  /* 0x0000ffff08087812 */ /* 0x000fe400078ec0ff */
[----:B------:R-:W-:Y:S02]  /*669d0*/  LOP3.LUT R9, R9, 0xffff, RZ, 0xc0, !PT ;  /* 0x0000ffff09097812 */ /* 0x000fe400078ec0ff */
[----:B------:R-:W-:Y:S02]  /*669e0*/  LOP3.LUT R6, R6, 0xffff, RZ, 0xc0, !PT ;  /* 0x0000ffff06067812 */ /* 0x000fe400078ec0ff */
[----:B-1----:R-:W-:Y:S02]  /*669f0*/  PRMT R2, R7, 0x3340, R8 ;  /* 0x0000334007027816 */ /* 0x002fe40000000008 */
[--C-:B------:R-:W-:Y:S02]  /*66a00*/  PRMT R7, R9, 0x3340, R1.reuse ;  /* 0x0000334009077816 */ /* 0x100fe40000000001 */
[----:B------:R-:W-:-:S02]  /*66a10*/  PRMT R3, R6, 0x3340, R1 ;  /* 0x0000334006037816 */ /* 0x000fc40000000001 */
[----:B------:R-:W-:Y:S01]  /*66a20*/  LOP3.LUT R4, R4, 0xffff, RZ, 0xc0, !PT ;  /* 0x0000ffff04047812 */ /* 0x000fe200078ec0ff */
[----:B------:R0:W-:Y:S04]  /*66a30*/  STL [R1+0xc0], R2 ;  /* 0x0000c00201007387 */ /* 0x0001e80000100800 */
[----:B------:R3:W-:Y:S01]  /*66a40*/  STL [R1+0x8], R7 ;  /* 0x0000080701007387 */ /* 0x0007e20000100800 */
[----:B------:R-:W-:-:S03]  /*66a50*/  LOP3.LUT R5, R5, 0xffff, RZ, 0xc0, !PT ;  /* 0x0000ffff05057812 */ /* 0x000fc600078ec0ff */
[----:B------:R1:W-:Y:S01]  /*66a60*/  STL [R1+0x4], R3 ;  /* 0x0000040301007387 */ /* 0x0003e20000100800 */
[----:B0-----:R-:W-:-:S05]  /*66a70*/  PRMT R2, R4, 0x3340, R5 ;  /* 0x0000334004027816 */ /* 0x001fca0000000005 */
[----:B------:R0:W-:Y:S04]  /*66a80*/  STL [R1+0xbc], R2 ;  /* 0x0000bc0201007387 */ /* 0x0001e80000100800 */
[----:B------:R-:W4:Y:S01]  /*66a90*/  LDL.LU R20, [R1+0x348] ;  /* 0x0003480001147983 */ /* 0x000f220000300800 */
[----:B--2---:R-:W-:Y:S02]  /*66aa0*/  SHF.R.U32.HI R6, RZ, 0x8, R13 ;  /* 0x00000008ff067819 */ /* 0x004fe4000001160d */
[----:B---3--:R-:W-:Y:S02]  /*66ab0*/  SHF.R.U32.HI R7, RZ, 0x8, R14 ;  /* 0x00000008ff077819 */ /* 0x008fe4000001160e */
[----:B------:R-:W-:Y:S02]  /*66ac0*/  LOP3.LUT R6, R6, 0xffff, RZ, 0xc0, !PT ;  /* 0x0000ffff06067812 */ /* 0x000fe400078ec0ff */
[----:B------:R-:W-:-:S02]  /*66ad0*/  LOP3.LUT R7, R7, 0xffff, RZ, 0xc0, !PT ;  /* 0x0000ffff07077812 */ /* 0x000fc400078ec0ff */
[----:B----4-:R-:W-:Y:S02]  /*66ae0*/  SHF.R.U32.HI R8, RZ, 0x8, R15 ;  /* 0x00000008ff087819 */ /* 0x010fe4000001160f */
[----:B-1----:R-:W-:Y:S02]  /*66af0*/  PRMT R3, R6, 0x3340, R7 ;  /* 0x0000334006037816 */ /* 0x002fe40000000007 */
[----:B------:R-:W-:-:S04]  /*66b00*/  LOP3.LUT R8, R8, 0xffff, RZ, 0xc0, !PT ;  /* 0x0000ffff08087812 */ /* 0x000fc800078ec0ff */
[----:B0-----:R-:W-:Y:S01]  /*66b10*/  PRMT R2, R8, 0x3340, R1 ;  /* 0x0000334008027816 */ /* 0x001fe20000000001 */
[----:B------:R-:W-:Y:S04]  /*66b20*/  STL [R1+0xb0], R3 ;  /* 0x0000b00301007387 */ /* 0x000fe80000100800 */
[----:B------:R-:W2:Y:S01]  /*66b30*/  LDL.LU R13, [R1+0x314] ;  /* 0x00031400010d7983 */ /* 0x000ea20000300800 */
[----:B------:R-:W-:-:S03]  /*66b40*/  SHF.R.U32.HI R4, RZ, 0x8, R19 ;  /* 0x00000008ff047819 */ /* 0x000fc60000011613 */
[----:B------:R0:W-:Y:S04]  /*66b50*/  STL [R1], R2 ;  /* 0x0000000201007387 */ /* 0x0001e80000100800 */
[----:B------:R-:W3:Y:S01]  /*66b60*/  LDL.LU R14, [R1+0x300] ;  /* 0x00030000010e7983 */ /* 0x000ee20000300800 */
[----:B------:R-:W-:-:S03]  /*66b70*/  SHF.R.U32.HI R5, RZ, 0x8, R16 ;  /* 0x00000008ff057819 */ /* 0x000fc60000011610 */
[----:B------:R-:W4:Y:S04]  /*66b80*/  LDL.LU R15, [R1+0x328] ;  /* 0x00032800010f7983 */ /* 0x000f280000300800 */
[----:B------:R-:W4:Y:S04]  /*66b90*/  LDL.LU R19, [R1+0x304] ;  /* 0x0003040001137983 */ /* 0x000f280000300800 */
[----:B------:R-:W4:Y:S01]  /*66ba0*/  LDL.LU R16, [R1+0x2fc] ;  /* 0x0002fc0001107983 */ /* 0x000f220000300800 */
[----:B------:R-:W-:-:S04]  /*66bb0*/  LOP3.LUT R5, R5, 0xffff, RZ, 0xc0, !PT ;  /* 0x0000ffff05057812 */ /* 0x000fc800078ec0ff */
[----:B0-----:R-:W-:-:S05]  /*66bc0*/  PRMT R2, R5, 0x3340, R1 ;  /* 0x0000334005027816 */ /* 0x001fca0000000001 */
[----:B------:R0:W-:Y:S01]  /*66bd0*/  STL [R1+0x14], R2 ;  /* 0x0000140201007387 */ /* 0x0001e20000100800 */
[----:B------:R-:W-:Y:S02]  /*66be0*/  SHF.R.U32.HI R10, RZ, 0x8, R29 ;  /* 0x00000008ff0a7819 */ /* 0x000fe4000001161d */
[----:B------:R-:W-:Y:S01]  /*66bf0*/  SHF.R.U32.HI R8, RZ, 0x8, R23 ;  /* 0x00000008ff087819 */ /* 0x000fe20000011617 */
[----:B------:R-:W4:Y:S01]  /*66c00*/  LDL.LU R29, [R1+0x33c] ;  /* 0x00033c00011d7983 */ /* 0x000f220000300800 */
[----:B------:R-:W-:Y:S02]  /*66c10*/  SHF.R.U32.HI R9, RZ, 0x8, R24 ;  /* 0x00000008ff097819 */ /* 0x000fe40000011618 */
[----:B------:R-:W-:Y:S01]  /*66c20*/  SHF.R.U32.HI R7, RZ, 0x8, R25 ;  /* 0x00000008ff077819 */ /* 0x000fe20000011619 */
[----:B------:R-:W4:Y:S01]  /*66c30*/  LDL.LU R23, [R1+0x27c] ;  /* 0x00027c0001177983 */ /* 0x000f220000300800 */
[----:B------:R-:W-:Y:S02]  /*66c40*/  LOP3.LUT R9, R9, 0xffff, RZ, 0xc0, !PT ;  /* 0x0000ffff09097812 */ /* 0x000fe400078ec0ff */
[----:B------:R-:W-:-:S04]  /*66c50*/  LOP3.LUT R7, R7, 0xffff, RZ, 0xc0, !PT ;  /* 0x0000ffff07077812 */ /* 0x000fc800078ec0ff */
[----:B0-----:R-:W-:-:S05]  /*66c60*/  PRMT R2, R9, 0x3340, R7 ;  /* 0x0000334009027816 */ /* 0x001fca0000000007 */
[----:B------:R0:W-:Y:S04]  /*66c70*/  STL [R1+0xac], R2 ;  /* 0x0000ac0201007387 */ /* 0x0001e80000100800 */
[----:B------:R-:W4:Y:S04]  /*66c80*/  LDL.LU R24, [R1+0x264] ;  /* 0x0002640001187983 */ /* 0x000f280000300800 */
[----:B------:R-:W4:Y:S01]  /*66c90*/  LDL.LU R25, [R1+0x288] ;  /* 0x0002880001197983 */ /* 0x000f220000300800 */
[----:B------:R-:W-:Y:S02]  /*66ca0*/  SHF.R.U32.HI R6, RZ, 0x8, R26 ;  /* 0x00000008ff067819 */ /* 0x000fe4000001161a */
[----:B------:R-:W-:Y:S01]  /*66cb0*/  SHF.R.U32.HI R5, RZ, 0x8, R17 ;  /* 0x00000008ff057819 */ /* 0x000fe20000011611 */
[----:B------:R-:W4:Y:S04]  /*66cc0*/  LDL.LU R26, [R1+0x278] ;  /* 0x00027800011a7983 */ /* 0x000f280000300800 */
[----:B------:R-:W4:Y:S01]  /*66cd0*/  LDL.LU R17, [R1+0x25c] ;  /* 0x00025c0001117983 */ /* 0x000f220000300800 */
[----:B------:R-:W-:-:S02]  /*66ce0*/  SHF.R.U32.HI R11, RZ, 0x8, R11 ;  /* 0x00000008ff0b7819 */ /* 0x000fc4000001160b */
[----:B------:R-:W-:Y:S02]  /*66cf0*/  LOP3.LUT R10, R10, 0xffff, RZ, 0xc0, !PT ;  /* 0x0000ffff0a0a7812 */ /* 0x000fe400078ec0ff */
[----:B------:R-:W-:Y:S02]  /*66d00*/  LOP3.LUT R8, R8, 0xffff, RZ, 0xc0, !PT ;  /* 0x0000ffff08087812 */ /* 0x000fe400078ec0ff */
[----:B------:R-:W-:Y:S02]  /*66d10*/  LOP3.LUT R6, R6, 0xffff, RZ, 0xc0, !PT ;  /* 0x0000ffff06067812 */ /* 0x000fe400078ec0ff */
[----:B------:R-:W-:Y:S02]  /*66d20*/  LOP3.LUT R11, R11, 0xffff, RZ, 0xc0, !PT ;  /* 0x0000ffff0b0b7812 */ /* 0x000fe400078ec0ff */
[----:B0-----:R-:W-:Y:S02]  /*66d30*/  PRMT R2, R8, 0x3340, R6 ;  /* 0x0000334008027816 */ /* 0x001fe40000000006 */
[----:B------:R-:W-:-:S02]  /*66d40*/  PRMT R3, R11, 0x3340, R10 ;  /* 0x000033400b037816 */ /* 0x000fc4000000000a */
[----:B------:R-:W-:-:S03]  /*66d50*/  SHF.R.U32.HI R11, RZ, 0x8, R20 ;  /* 0x00000008ff0b7819 */ /* 0x000fc60000011614 */
[----:B------:R-:W-:Y:S04]  /*66d60*/  STL [R1+0xa8], R3 ;  /* 0x0000a80301007387 */ /* 0x000fe80000100800 */
[----:B------:R0:W-:Y:S04]  /*66d70*/  STL [R1+0xa4], R2 ;  /* 0x0000a40201007387 */ /* 0x0001e80000100800 */
[----:B------:R-:W4:Y:S01]  /*66d80*/  LDL.LU R20, [R1+0x29c] ;  /* 0x00029c0001147983 */ /* 0x000f220000300800 */
[----:B------:R-:W-:-:S04]  /*66d90*/  LOP3.LUT R11, R11, 0xffff, RZ, 0xc0, !PT ;  /* 0x0000ffff0b0b7812 */ /* 0x000fc800078ec0ff */
[----:B0-----:R-:W-:Y:S02]  /*66da0*/  PRMT R2, R11, 0x3340, R1 ;  /* 0x000033400b027816 */ /* 0x001fe40000000001 */
[----:B--2---:R-:W-:Y:S02]  /*66db0*/  SHF.R.U32.HI R8, RZ, 0x8, R13 ;  /* 0x00000008ff087819 */ /* 0x004fe4000001160d */
[----:B------:R-:W2:Y:S01]  /*66dc0*/  LDL.LU R13, [R1+0x254] ;  /* 0x00025400010d7983 */ /* 0x000ea20000300800 */
[----:B---3--:R-:W-:Y:S02]  /*66dd0*/  SHF.R.U32.HI R9, RZ, 0x8, R14 ;  /* 0x00000008ff097819 */ /* 0x008fe4000001160e */
[----:B----4-:R-:W-:Y:S02]  /*66de0*/  SHF.R.U32.HI R7, RZ, 0x8, R15 ;  /* 0x00000008ff077819 */ /* 0x010fe4000001160f */
[----:B------:R-:W-:Y:S01]  /*66df0*/  SHF.R.U32.HI R10, RZ, 0x8, R19 ;  /* 0x00000008ff0a7819 */ /* 0x000fe20000011613 */
[----:B------:R-:W3:Y:S01]  /*66e00*/  LDL.LU R14, [R1+0x24c] ;  /* 0x00024c00010e7983 */ /* 0x000ee20000300800 */
[----:B------:R-:W-:-:S03]  /*66e10*/  SHF.R.U32.HI R6, RZ, 0x8, R16 ;  /* 0x00000008ff067819 */ /* 0x000fc60000011610 */
[----:B------:R-:W4:Y:S01]  /*66e20*/  LDL.LU R15, [R1+0x60] ;  /* 0x00006000010f7983 */ /* 0x000f220000300800 */
[----:B------:R-:W-:Y:S02]  /*66e30*/  LOP3.LUT R8, R8, 0xffff, RZ, 0xc0, !PT ;  /* 0x0000ffff08087812 */ /* 0x000fe400078ec0ff */
[----:B------:R-:W-:Y:S02]  /*66e40*/  LOP3.LUT R9, R9, 0xffff, RZ, 0xc0, !PT ;  /* 0x0000ffff09097812 */ /* 0x000fe400078ec0ff */
[----:B------:R-:W-:Y:S02]  /*66e50*/  LOP3.LUT R7, R7, 0xffff, RZ, 0xc0, !PT ;  /* 0x0000ffff07077812 */ /* 0x000fe400078ec0ff */
[----:B------:R-:W-:Y:S02]  /*66e60*/  LOP3.LUT R10, R10, 0xffff, RZ, 0xc0, !PT ;  /* 0x0000ffff0a0a7812 */ /* 0x000fe400078ec0ff */
[----:B------:R-:W-:Y:S01]  /*66e70*/  LOP3.LUT R6, R6, 0xffff, RZ, 0xc0, !PT ;  /* 0x0000ffff06067812 */ /* 0x000fe200078ec0ff */
[----:B------:R-:W3:Y:S04]  /*66e80*/  LDL.LU R19, [R1+0x248] ;  /* 0x0002480001137983 */ /* 0x000ee80000300800 */
[----:B------:R-:W3:Y:S01]  /*66e90*/  LDL.LU R16, [R1+0x244] ;  /* 0x0002440001107983 */ /* 0x000ee20000300800 */
[----:B------:R-:W-:-:S02]  /*66ea0*/  PRMT R8, R8, 0x3340, R9 ;  /* 0x0000334008087816 */ /* 0x000fc40000000009 */
[----:B------:R-:W-:Y:S01]  /*66eb0*/  PRMT R3, R7, 0x3340, R10 ;  /* 0x0000334007037816 */ /* 0x000fe2000000000a */
[----:B------:R0:W-:Y:S04]  /*66ec0*/  STL [R1+0x28], R2 ;  /* 0x0000280201007387 */ /* 0x0001e80000100800 */
[----:B------:R1:W-:Y:S04]  /*66ed0*/  STL [R1+0xa0], R8 ;  /* 0x0000a00801007387 */ /* 0x0003e80000100800 */
[----:B------:R-:W-:Y:S01]  /*66ee0*/  STL [R1+0x88], R3 ;  /* 0x0000880301007387 */ /* 0x000fe20000100800 */
[----:B------:R-:W-:-:S02]  /*66ef0*/  SHF.R.U32.HI R11, RZ, 0x8, R29 ;  /* 0x00000008ff0b7819 */ /* 0x000fc4000001161d */
[----:B0-----:R-:W-:Y:S02]  /*66f00*/  PRMT R2, R6, 0x3340, R1 ;  /* 0x0000334006027816 */ /* 0x001fe40000000001 */
[----:B------:R-:W-:-:S03]  /*66f10*/  SHF.R.U32.HI R7, RZ, 0x8, R23 ;  /* 0x00000008ff077819 */ /* 0x000fc60000011617 */
[----:B------:R0:W-:Y:S04]  /*66f20*/  STL [R1+0x5c], R2 ;  /* 0x00005c0201007387 */ /* 0x0001e80000100800 */
[----:B------:R-:W3:Y:S01]  /*66f30*/  LDL.LU R23, [R1+0x28c] ;  /* 0x00028c0001177983 */ /* 0x000ee20000300800 */
[----:B------:R-:W-:Y:S02]  /*66f40*/  LOP3.LUT R11, R11, 0xffff, RZ, 0xc0, !PT ;  /* 0x0000ffff0b0b7812 */ /* 0x000fe400078ec0ff */
[----:B-1----:R-:W-:Y:S02]  /*66f50*/  SHF.R.U32.HI R8, RZ, 0x8, R24 ;  /* 0x00000008ff087819 */ /* 0x002fe40000011618 */
[----:B------:R-:W-:Y:S01]  /*66f60*/  SHF.R.U32.HI R6, RZ, 0x8, R25 ;  /* 0x00000008ff067819 */ /* 0x000fe20000011619 */
[----:B------:R-:W3:Y:S01]  /*66f70*/  LDL.LU R24, [R1+0x268] ;  /* 0x0002680001187983 */ /* 0x000ee20000300800 */
[----:B0-----:R-:W-:-:S05]  /*66f80*/  PRMT R2, R11, 0x3340, R1 ;  /* 0x000033400b027816 */ /* 0x001fca0000000001 */
[----:B------:R0:W-:Y:S04]  /*66f90*/  STL [R1+0x4c], R2 ;  /* 0x00004c0201007387 */ /* 0x0001e80000100800 */
[----:B------:R-:W3:Y:S01]  /*66fa0*/  LDL.LU R25, [R1+0x284] ;  /* 0x0002840001197983 */ /* 0x000ee20000300800 */
[----:B------:R-:W-:Y:S02]  /*66fb0*/  SHF.R.U32.HI R9, RZ, 0x8, R26 ;  /* 0x00000008ff097819 */ /* 0x000fe4000001161a */
[----:B------:R-:W-:Y:S01]  /*66fc0*/  SHF.R.U32.HI R10, RZ, 0x8, R17 ;  /* 0x00000008ff0a7819 */ /* 0x000fe20000011611 */
[----:B------:R-:W3:Y:S04]  /*66fd0*/  LDL.LU R26, [R1+0x280] ;  /* 0x00028000011a7983 */ /* 0x000ee80000300800 */
[----:B------:R-:W3:Y:S01]  /*66fe0*/  LDL.LU R17, [R1+0x3c] ;  /* 0x00003c0001117983 */ /* 0x000ee20000300800 */
[----:B------:R-:W-:-:S02]  /*66ff0*/  LOP3.LUT R7, R7, 0xffff, RZ, 0xc0, !PT ;  /* 0x0000ffff07077812 */ /* 0x000fc400078ec0ff */
[----:B------:R-:W-:Y:S02]  /*67000*/  LOP3.LUT R8, R8, 0xffff, RZ, 0xc0, !PT ;  /* 0x0000ffff08087812 */ /* 0x000fe400078ec0ff */
[----:B------:R-:W-:Y:S02]  /*67010*/  LOP3.LUT R6, R6, 0xffff, RZ, 0xc0, !PT ;  /* 0x0000ffff06067812 */ /* 0x000fe400078ec0ff */
[----:B------:R-:W-:Y:S02]  /*67020*/  LOP3.LUT R9, R9, 0xffff, RZ, 0xc0, !PT ;  /* 0x0000ffff09097812 */ /* 0x000fe400078ec0ff */
[----:B------:R-:W-:Y:S02]  /*67030*/  LOP3.LUT R10, R10, 0xffff, RZ, 0xc0, !PT ;  /* 0x0000ffff0a0a7812 */ /* 0x000fe400078ec0ff */
[----:B------:R-:W-:Y:S02]  /*67040*/  PRMT R7, R7, 0x3340, R8 ;  /* 0x0000334007077816 */ /* 0x000fe40000000008 */
[----:B------:R-:W-:-:S02]  /*67050*/  SHF.R.U32.HI R11, RZ, 0x8, R20 ;  /* 0x00000008ff0b7819 */ /* 0x000fc40000011614 */
[----:B------:R-:W-:Y:S02]  /*67060*/  PRMT R3, R6, 0x3340, R9 ;  /* 0x0000334006037816 */ /* 0x000fe40000000009 */
[----:B0-----:R-:W-:Y:S01]  /*67070*/  PRMT R2, R10, 0x3340, R1 ;  /* 0x000033400a027816 */ /* 0x001fe20000000001 */
[----:B------:R-:W-:Y:S04]  /*67080*/  STL [R1+0x80], R7 ;  /* 0x0000800701007387 */ /* 0x000fe80000100800 */
[----:B------:R-:W-:Y:S01]  /*67090*/  STL [R1+0x7c], R3 ;  /* 0x00007c0301007387 */ /* 0x000fe20000100800 */
[----:B------:R-:W-:-:S03]  /*670a0*/  LOP3.LUT R11, R11, 0xffff, RZ, 0xc0, !PT ;  /* 0x0000ffff0b0b7812 */ /* 0x000fc600078ec0ff */
[----:B------:R0:W-:Y:S04]  /*670b0*/  STL [R1+0x50], R2 ;  /* 0x0000500201007387 */ /* 0x0001e80000100800 */
[----:B------:R-:W3:Y:S04]  /*670c0*/  LDL.LU R29, [R1+0x2dc] ;  /* 0x0002dc00011d7983 */ /* 0x000ee80000300800 */
[----:B------:R-:W3:Y:S01]  /*670d0*/  LDL.LU R20, [R1+0x2d4] ;  /* 0x0002d40001147983 */ /* 0x000ee20000300800 */
[----:B0-----:R-:W-:Y:S02]  /*670e0*/  PRMT R2, R11, 0x3340, R1 ;  /* 0x000033400b027816 */ /* 0x001fe40000000001 */
[----:B--2---:R-:W-:-:S02]  /*670f0*/  SHF.R.U32.HI R8, RZ, 0x8, R13 ;  /* 0x00000008ff087819 */ /* 0x004fc4000001160d */
[----:B------:R-:W2:Y:S01]  /*67100*/  LDL.LU R13, [R1+0x2c4] ;  /* 0x0002c400010d7983 */ /* 0x000ea20000300800 */
[----:B----4-:R-:W-:Y:S02]  /*67110*/  SHF.R.U32.HI R10, RZ, 0x8, R15 ;  /* 0x00000008ff0a7819 */ /* 0x010fe4000001160f */
[----:B---3--:R-:W-:Y:S02]  /*67120*/  SHF.R.U32.HI R9, RZ, 0x8, R14 ;  /* 0x00000008ff097819 */ /* 0x008fe4000001160e */
[----:B------:R-:W3:Y:S01]  /*67130*/  LDL.LU R14, [R1+0x26c] ;  /* 0x00026c00010e7983 */ /* 0x000ee20000300800 */
[----:B------:R-:W-:-:S03]  /*67140*/  LOP3.LUT R10, R10, 0xffff, RZ, 0xc0, !PT ;  /* 0x0000ffff0a0a7812 */ /* 0x000fc600078ec0ff */
[----:B------:R-:W4:Y:S01]  /*67150*/  LDL.LU R15, [R1+0x230] ;  /* 0x00023000010f7983 */ /* 0x000f220000300800 */
[----:B------:R-:W-:Y:S02]  /*67160*/  SHF.R.U32.HI R6, RZ, 0x8, R19 ;  /* 0x00000008ff067819 */ /* 0x000fe40000011613 */
[----:B------:R-:W-:Y:S02]  /*67170*/  SHF.R.U32.HI R7, RZ, 0x8, R16 ;  /* 0x00000008ff077819 */ /* 0x000fe40000011610 */
[----:B------:R-:W-:Y:S01]  /*67180*/  PRMT R10, R10, 0x3340, R1 ;  /* 0x000033400a0a7816 */ /* 0x000fe20000000001 */
[----:B------:R-:W4:Y:S04]  /*67190*/  LDL.LU R19, [R1+0x274] ;  /* 0x0002740001137983 */ /* 0x000f280000300800 */
[----:B------:R-:W4:Y:S01]  /*671a0*/  LDL.LU R16, [R1+0x260] ;  /* 0x0002600001107983 */ /* 0x000f220000300800 */
[----:B------:R-:W-:-:S02]  /*671b0*/  LOP3.LUT R6, R6, 0xffff, RZ, 0xc0, !PT ;  /* 0x0000ffff06067812 */ /* 0x000fc400078ec0ff */
[----:B------:R-:W-:Y:S02]  /*671c0*/  LOP3.LUT R7, R7, 0xffff, RZ, 0xc0, !PT ;  /* 0x0000ffff07077812 */ /* 0x000fe400078ec0ff */
[----:B------:R-:W-:Y:S02]  /*671d0*/  LOP3.LUT R8, R8, 0xffff, RZ, 0xc0, !PT ;  /* 0x0000ffff08087812 */ /* 0x000fe400078ec0ff */
[----:B------:R-:W-:Y:S01]  /*671e0*/  LOP3.LUT R9, R9, 0xffff, RZ, 0xc0, !PT ;  /* 0x0000ffff09097812 */ /* 0x000fe200078ec0ff */
[----:B------:R-:W-:Y:S04]  /*671f0*/  STL [R1+0x34], R2 ;  /* 0x0000340201007387 */ /* 0x000fe80000100800 */
[----:B------:R0:W-:Y:S01]  /*67200*/  STL [R1+0x44], R10 ;  /* 0x0000440a01007387 */ /* 0x0001e20000100800 */
[----:B------:R-:W-:-:S02]  /*67210*/  PRMT R3, R6, 0x3340, R7 ;  /* 0x0000334006037816 */ /* 0x000fc40000000007 */
[----:B0-----:R-:W-:Y:S02]  /*67220*/  SHF.R.U32.HI R10, RZ, 0x8, R23 ;  /* 0x00000008ff0a7819 */ /* 0x001fe40000011617 */
[----:B------:R-:W-:Y:S01]  /*67230*/  PRMT R2, R8, 0x3340, R9 ;  /* 0x0000334008027816 */ /* 0x000fe20000000009 */
[----:B------:R-:W-:Y:S01]  /*67240*/  STL [R1+0x78], R3 ;  /* 0x0000780301007387 */ /* 0x000fe20000100800 */
[----:B------:R-:W-:-:S03]  /*67250*/  LOP3.LUT R10, R10, 0xffff, RZ, 0xc0, !PT ;  /* 0x0000ffff0a0a7812 */ /* 0x000fc600078ec0ff */
[----:B------:R0:W-:Y:S01]  /*67260*/  STL [R1+0x74], R2 ;  /* 0x0000740201007387 */ /* 0x0001e20000100800 */
[----:B------:R-:W-:-:S03]  /*67270*/  SHF.R.U32.HI R9, RZ, 0x8, R24 ;  /* 0x00000008ff097819 */ /* 0x000fc60000011618 */
[----:B------:R-:W4:Y:S04]  /*67280*/  LDL.LU R23, [R1+0x358] ;  /* 0x0003580001177983 */ /* 0x000f280000300800 */
[----:B------:R-:W4:Y:S01]  /*67290*/  LDL.LU R24, [R1+0x294] ;  /* 0x0002940001187983 */ /* 0x000f220000300800 */
[----:B0-----:R-:W-:Y:S02]  /*672a0*/  PRMT R2, R10, 0x3340, R1 ;  /* 0x000033400a027816 */ /* 0x001fe40000000001 */
[----:B------:R-:W-:-:S03]  /*672b0*/  SHF.R.U32.HI R6, RZ, 0x8, R25 ;  /* 0x00000008ff067819 */ /* 0x000fc60000011619 */
[----:B------:R0:W-:Y:S04]  /*672c0*/  STL [R1+0x30], R2 ;  /* 0x0000300201007387 */ /* 0x0001e80000100800 */
[----:B------:R-:W4:Y:S01]  /*672d0*/  LDL.LU R25, [R1+0x290] ;  /* 0x0002900001197983 */ /* 0x000f220000300800 */
[----:B------:R-:W-:Y:S02]  /*672e0*/  SHF.R.U32.HI R7, RZ, 0x8, R26 ;  /* 0x00000008ff077819 */ /* 0x000fe4000001161a */
[----:B------:R-:W-:Y:S01]  /*672f0*/  SHF.R.U32.HI R8, RZ, 0x8, R17 ;  /* 0x00000008ff087819 */ /* 0x000fe20000011611 */
[----:B------:R-:W4:Y:S04]  /*67300*/  LDL.LU R26, [R1+0x2b0] ;  /* 0x0002b000011a7983 */ /* 0x000f280000300800 */
[----:B------:R-:W4:Y:S01]  /*67310*/  LDL.LU R17, [R1+0x2a0] ;  /* 0x0002a00001117983 */ /* 0x000f220000300800 */
[----:B------:R-:W-:-:S02]  /*67320*/  LOP3.LUT R9, R9, 0xffff, RZ, 0xc0, !PT ;  /* 0x0000ffff09097812 */ /* 0x000fc400078ec0ff */
[----:B------:R-:W-:Y:S02]  /*67330*/  LOP3.LUT R6, R6, 0xffff, RZ, 0xc0, !PT ;  /* 0x0000ffff06067812 */ /* 0x000fe400078ec0ff */
[----:B------:R-:W-:Y:S02]  /*67340*/  LOP3.LUT R7, R7, 0xffff, RZ, 0xc0, !PT ;  /* 0x0000ffff07077812 */ /* 0x000fe400078ec0ff */
[----:B------:R-:W-:Y:S02]  /*67350*/  LOP3.LUT R8, R8, 0xffff, RZ, 0xc0, !PT ;  /* 0x0000ffff08087812 */ /* 0x000fe400078ec0ff */
[----:B------:R-:W-:Y:S02]  /*67360*/  PRMT R9, R9, 0x3340, R1 ;  /* 0x0000334009097816 */ /* 0x000fe40000000001 */
[----:B------:R-:W-:Y:S02]  /*67370*/  PRMT R3, R6, 0x3340, R7 ;  /* 0x0000334006037816 */ /* 0x000fe40000000007 */
[----:B0-----:R-:W-:Y:S01]  /*67380*/  PRMT R2, R8, 0x3340, R1 ;  /* 0x0000334008027816 */ /* 0x001fe20000000001 */
[----:B------:R-:W-:Y:S04]  /*67390*/  STL [R1+0x3c], R9 ;  /* 0x00003c0901007387 */ /* 0x000fe80000100800 */
[----:B------:R-:W-:Y:S04]  /*673a0*/  STL [R1+0x6c], R3 ;  /* 0x00006c0301007387 */ /* 0x000fe80000100800 */
[----:B------:R0:W-:Y:S01]  /*673b0*/  STL [R1+0x38], R2 ;  /* 0x0000380201007387 */ /* 0x0001e20000100800 */
[----:B------:R-:W-:-:S02]  /*673c0*/  SHF.R.U32.HI R11, RZ, 0x8, R29 ;  /* 0x00000008ff0b7819 */ /* 0x000fc4000001161d */
[----:B------:R-:W-:Y:S02]  /*673d0*/  SHF.R.U32.HI R8, RZ, 0x8, R20 ;  /* 0x00000008ff087819 */ /* 0x000fe40000011614 */
[----:B------:R-:W-:Y:S02]  /*673e0*/  LOP3.LUT R11, R11, 0xffff, RZ, 0xc0, !PT ;  /* 0x0000ffff0b0b7812 */ /* 0x000fe400078ec0ff */
[----:B------:R-:W-:-:S04]  /*673f0*/  LOP3.LUT R8, R8, 0xffff, RZ, 0xc0, !PT ;  /* 0x0000ffff08087812 */ /* 0x000fc800078ec0ff */
[----:B0-----:R-:W-:Y:S02]  /*67400*/  PRMT R2, R11, 0x3340, R8 ;  /* 0x000033400b027816 */ /* 0x001fe40000000008 */
[----:B--2---:R-:W-:Y:S02]  /*67410*/  SHF.R.U32.HI R6, RZ, 0x8, R13 ;  /* 0x00000008ff067819 */ /* 0x004fe4000001160d */
[----:B---3--:R-:W-:Y:S02]  /*67420*/  SHF.R.U32.HI R10, RZ, 0x8, R14 ;  /* 0x00000008ff0a7819 */ /* 0x008fe4000001160e */
[----:B----4-:R-:W-:Y:S02]  /*67430*/  SHF.R.U32.HI R7, RZ, 0x8, R15 ;  /* 0x00000008ff077819 */ /* 0x010fe4000001160f */
[----:B------:R-:W-:Y:S02]  /*67440*/  LOP3.LUT R10, R10, 0xffff, RZ, 0xc0, !PT ;  /* 0x0000ffff0a0a7812 */ /* 0x000fe400078ec0ff */
[----:B------:R-:W-:-:S02]  /*67450*/  LOP3.LUT R7, R7, 0xffff, RZ, 0xc0, !PT ;  /* 0x0000ffff07077812 */ /* 0x000fc400078ec0ff */
[----:B------:R-:W-:Y:S02]  /*67460*/  SHF.R.U32.HI R14, RZ, 0x8, R16 ;  /* 0x00000008ff0e7819 */ /* 0x000fe40000011610 */
[----:B------:R-:W2:Y:S04]  /*67470*/  LDL.LU R16, [R1+0x430] ;  /* 0x0004300001107983 */ /* 0x000ea80000300800 */
[----:B------:R-:W3:Y:S01]  /*67480*/  LDL.LU R13, [R1+0x320] ;  /* 0x00032000010d7983 */ /* 0x000ee20000300800 */
[----:B------:R-:W-:-:S03]  /*67490*/  PRMT R7, R10, 0x3340, R7 ;  /* 0x000033400a077816 */ /* 0x000fc60000000007 */
[----:B------:R-:W4:Y:S01]  /*674a0*/  LDL.LU R15, [R1+0x31c] ;  /* 0x00031c00010f7983 */ /* 0x000f220000300800 */
[----:B------:R-:W-:-:S03]  /*674b0*/  SHF.R.U32.HI R9, RZ, 0x8, R19 ;  /* 0x00000008ff097819 */ /* 0x000fc60000011613 */
[----:B------:R-:W2:Y:S04]  /*674c0*/  LDL.LU R19, [R1+0x318] ;  /* 0x0003180001137983 */ /* 0x000ea80000300800 */
[----:B------:R0:W-:Y:S01]  /*674d0*/  STL [R1+0x58], R7 ;  /* 0x0000580701007387 */ /* 0x0001e20000100800 */
[----:B------:R-:W-:Y:S02]  /*674e0*/  LOP3.LUT R9, R9, 0xffff, RZ, 0xc0, !PT ;  /* 0x0000ffff09097812 */ /* 0x000fe400078ec0ff */
[----:B------:R-:W-:Y:S02]  /*674f0*/  LOP3.LUT R14, R14, 0xffff, RZ, 0xc0, !PT ;  /* 0x0000ffff0e0e7812 */ /* 0x000fe400078ec0ff */
[----:B------:R-:W-:Y:S02]  /*67500*/  LOP3.LUT R6, R6, 0xffff, RZ, 0xc0, !PT ;  /* 0x0000ffff06067812 */ /* 0x000fe400078ec0ff */
[----:B------:R-:W-:-:S02]  /*67510*/  PRMT R3, R9, 0x3340, R14 ;  /* 0x0000334009037816 */ /* 0x000fc4000000000e */
[----:B------:R-:W-:Y:S02]  /*67520*/  PRMT R6, R6, 0x3340, R1 ;  /* 0x0000334006067816 */ /* 0x000fe40000000001 */
[----:B0-----:R-:W-:-:S04]  /*67530*/  SHF.R.U32.HI R7, RZ, 0x8, R24 ;  /* 0x00000008ff077819 */ /* 0x001fc80000011618 */
[----:B------:R-:W-:Y:S01]  /*67540*/  LOP3.LUT R7, R7, 0xffff, RZ, 0xc0, !PT ;  /* 0x0000ffff07077812 */ /* 0x000fe200078ec0ff */
[----:B------:R0:W-:Y:S01]  /*67550*/  STL [R1+0x54], R3 ;  /* 0x0000540301007387 */ /* 0x0001e20000100800 */
[----:B------:R-:W-:Y:S02]  /*67560*/  SHF.R.U32.HI R10, RZ, 0x8, R25 ;  /* 0x00000008ff0a7819 */ /* 0x000fe40000011619 */
[----:B------:R-:W-:Y:S02]  /*67570*/  PRMT R7, R7, 0x3340, R1 ;  /* 0x0000334007077816 */ /* 0x000fe40000000001 */
[----:B------:R-:W-:Y:S01]  /*67580*/  LOP3.LUT R10, R10, 0xffff, RZ, 0xc0, !PT ;  /* 0x0000ffff0a0a7812 */ /* 0x000fe200078ec0ff */
[----:B------:R-:W-:Y:S01]  /*67590*/  STL [R1+0x2b18], R6 ;  /* 0x002b180601007387 */ /* 0x000fe20000100800 */
[----:B------:R-:W-:Y:S02]  /*675a0*/  SHF.R.U32.HI R8, RZ, 0x8, R26 ;  /* 0x00000008ff087819 */ /* 0x000fe4000001161a */
[----:B------:R-:W-:-:S02]  /*675b0*/  SHF.R.U32.HI R9, RZ, 0x8, R17 ;  /* 0x00000008ff097819 */ /* 0x000fc40000011611 */
[----:B0-----:R-:W-:Y:S01]  /*675c0*/  PRMT R3, R10, 0x3340, R1 ;  /* 0x000033400a037816 */ /* 0x001fe20000000001 */
[----:B------:R0:W-:Y:S04]  /*675d0*/  STL [R1+0x48], R2 ;  /* 0x0000480201007387 */ /* 0x0001e80000100800 */
[----:B------:R-:W-:Y:S04]  /*675e0*/  STL [R1+0x2b14], R7 ;  /* 0x002b140701007387 */ /* 0x000fe80000100800 */
[----:B------:R-:W2:Y:S01]  /*675f0*/  LDL.LU R17, [R1+0x454] ;  /* 0x0004540001117983 */ /* 0x000ea20000300800 */
[----:B------:R-:W-:-:S02]  /*67600*/  LOP3.LUT R8, R8, 0xffff, RZ, 0xc0, !PT ;  /* 0x0000ffff08087812 */ /* 0x000fc400078ec0ff */
[----:B------:R-:W-:Y:S01]  /*67610*/  LOP3.LUT R9, R9, 0xffff, RZ, 0xc0, !PT ;  /* 0x0000ffff09097812 */ /* 0x000fe200078ec0ff */
[----:B------:R-:W-:Y:S04]  /*67620*/  STL [R1+0x24], R3 ;  /* 0x0000240301007387 */ /* 0x000fe80000100800 */
[----:B------:R-:W2:Y:S04]  /*67630*/  LDL.LU R22, [R1+0x2c0] ;  /* 0x0002c00001167983 */ /* 0x000ea80000300800 */
[----:B------:R-:W2:Y:S01]  /*67640*/  LDL.LU R12, [R1+0x2bc] ;  /* 0x0002bc00010c7983 */ /* 0x000ea20000300800 */
[----:B0-----:R-:W-:-:S02]  /*67650*/  PRMT R2, R8, 0x3340, R9 ;  /* 0x0000334008027816 */ /* 0x001fc40000000009 */
[----:B------:R-:W-:-:S03]  /*67660*/  SHF.R.U32.HI R14, RZ, 0x8, R23 ;  /* 0x00000008ff0e7819 */ /* 0x000fc60000011617 */
[----:B------:R0:W-:Y:S04]  /*67670*/  STL [R1+0x40], R2 ;  /* 0x0000400201007387 */ /* 0x0001e80000100800 */
[----:B------:R-:W2:Y:S04]  /*67680*/  LDL.LU R27, [R1+0x2ec] ;  /* 0x0002ec00011b7983 */ /* 0x000ea80000300800 */
[----:B------:R-:W2:Y:S04]  /*67690*/  LDL.LU R28, [R1+0x2e4] ;  /* 0x0002e400011c7983 */ /* 0x000ea80000300800 */
[----:B------:R-:W2:Y:S01]  /*676a0*/  LDL.LU R23, [R1+0x2e0] ;  /* 0x0002e00001177983 */ /* 0x000ea20000300800 */
[----:B------:R-:W-:-:S02]  /*676b0*/  LOP3.LUT R14, R14, 0xffff, RZ, 0xc0, !PT ;  /* 0x0000ffff0e0e7812 */ /* 0x000fc400078ec0ff */
[----:B------:R-:W-:Y:S02]  /*676c0*/  SHF.R.U32.HI R8, RZ, 0x8, R18 ;  /* 0x00000008ff087819 */ /* 0x000fe40000011612 */
[----:B------:R-:W-:Y:S02]  /*676d0*/  PRMT R14, R14, 0x3340, R1 ;  /* 0x000033400e0e7816 */ /* 0x000fe40000000001 */
[----:B------:R-:W-:-:S03]  /*676e0*/  LOP3.LUT R8, R8, 0xffff, RZ, 0xc0, !PT ;  /* 0x0000ffff08087812 */ /* 0x000fc600078ec0ff */
[----:B------:R-:W-:Y:S04]  /*676f0*/  STL [R1+0x2b08], R14 ;  /* 0x002b080e01007387 */ /* 0x000fe80000100800 */
[----:B------:R-:W2:Y:S04]  /*67700*/  LDL.LU R29, [R1+0x43c] ;  /* 0x00043c00011d7983 */ /* 0x000ea80000300800 */
[----:B------:R-:W2:Y:S01]  /*67710*/  LDL.LU R20, [R1+0x438] ;  /* 0x0004380001147983 */ /* 0x000ea20000300800 */
[----:B---3--:R-:W-:Y:S02]  /*67720*/  SHF.R.U32.HI R9, RZ, 0x8, R13 ;  /* 0x00000008ff097819 */ /* 0x008fe4000001160d */
[----:B----4-:R-:W-:-:S02]  /*67730*/  SHF.R.U32.HI R10, RZ, 0x8, R15 ;  /* 0x00000008ff0a7819 */ /* 0x010fc4000001160f */
[----:B--2---:R-:W-:Y:S02]  /*67740*/  SHF.R.U32.HI R16, RZ, 0x8, R16 ;  /* 0x00000008ff107819 */ /* 0x004fe40000011610 */
[----:B------:R-:W-:Y:S02]  /*67750*/  LOP3.LUT R9, R9, 0xffff, RZ, 0xc0, !PT ;  /* 0x0000ffff09097812 */ /* 0x000fe400078ec0ff */
[----:B------:R-:W-:Y:S02]  /*67760*/  SHF.R.U32.HI R15, RZ, 0x8, R19 ;  /* 0x00000008ff0f7819 */ /* 0x000fe40000011613 */
[----:B------:R-:W-:Y:S02]  /*67770*/  LOP3.LUT R10, R10, 0xffff, RZ, 0xc0, !PT ;  /* 0x0000ffff0a0a7812 */ /* 0x000fe400078ec0ff */
[----:B------:R-:W-:Y:S02]  /*67780*/  LOP3.LUT R16, R16, 0xffff, RZ, 0xc0, !PT ;  /* 0x0000ffff10107812 */ /* 0x000fe400078ec0ff */
[----:B------:R-:W-:-:S02]  /*67790*/  LOP3.LUT R15, R15, 0xffff, RZ, 0xc0, !PT ;  /* 0x0000ffff0f0f7812 */ /* 0x000fc400078ec0ff */
[----:B0-----:R-:W-:Y:S02]  /*677a0*/  PRMT R2, R9, 0x3340, R10 ;  /* 0x0000334009027816 */ /* 0x001fe4000000000a */
[--C-:B------:R-:W-:Y:S02]  /*677b0*/  PRMT R16, R16, 0x3340, R1.reuse ;  /* 0x0000334010107816 */ /* 0x100fe40000000001 */
[--C-:B------:R-:W-:Y:S01]  /*677c0*/  PRMT R15, R15, 0x3340, R1.reuse ;  /* 0x000033400f0f7816 */ /* 0x100fe20000000001 */
[----:B------:R0:W-:Y:S04]  /*677d0*/  STL [R1+0x2c], R2 ;  /* 0x00002c0201007387 */ /* 0x0001e80000100800 */
[----:B------:R-:W2:Y:S04]  /*677e0*/  LDL.LU R24, [R1+0x410] ;  /* 0x0004100001187983 */ /* 0x000ea80000300800 */
[----:B------:R-:W3:Y:S04]  /*677f0*/  LDL.LU R19, [R1+0x5e8] ;  /* 0x0005e80001137983 */ /* 0x000ee80000300800 */
[----:B------:R-:W4:Y:S04]  /*67800*/  LDL.LU R25, [R1+0x5fc] ;  /* 0x0005fc0001197983 */ /* 0x000f280000300800 */
[----:B------:R-:W-:Y:S04]  /*67810*/  STL [R1+0x2b04], R15 ;  /* 0x002b040f01007387 */ /* 0x000fe80000100800 */
[----:B------:R-:W-:Y:S04]  /*67820*/  STL [R1+0x2b00], R16 ;  /* 0x002b001001007387 */ /* 0x000fe80000100800 */
[----:B------:R-:W4:Y:S01]  /*67830*/  LDL.LU R26, [R1+0x638] ;  /* 0x00063800011a7983 */ /* 0x000f220000300800 */
[----:B0-----:R-:W-:-:S05]  /*67840*/  PRMT R2, R8, 0x3340, R1 ;  /* 0x0000334008027816 */ /* 0x001fca0000000001 */
[----:B------:R0:W-:Y:S04]  /*67850*/  STL [R1+0x18], R2 ;  /* 0x0000180201007387 */ /* 0x0001e80000100800 */
[----:B------:R-:W3:Y:S01]  /*67860*/  LDL.LU R13, [R1+0x414] ;  /* 0x00041400010d7983 */ /* 0x000ee20000300800 */
[----:B------:R-:W-:Y:S02]  /*67870*/  SHF.R.U32.HI R10, RZ, 0x8, R22 ;  /* 0x00000008ff0a7819 */ /* 0x000fe40000011616 */
[----:B------:R-:W-:Y:S02]  /*67880*/  SHF.R.U32.HI R9, RZ, 0x8, R12 ;  /* 0x00000008ff097819 */ /* 0x000fe4000001160c */
[----:B------:R-:W-:Y:S02]  /*67890*/  LOP3.LUT R10, R10, 0xffff, RZ, 0xc0, !PT ;  /* 0x0000ffff0a0a7812 */ /* 0x000fe400078ec0ff */
[----:B------:R-:W-:-:S04]  /*678a0*/  LOP3.LUT R9, R9, 0xffff, RZ, 0xc0, !PT ;  /* 0x0000ffff09097812 */ /* 0x000fc800078ec0ff */
[----:B0-----:R-:W-:Y:S02]  /*678b0*/  PRMT R2, R10, 0x3340, R9 ;  /* 0x000033400a027816 */ /* 0x001fe40000000009 */
[----:B------:R-:W-:Y:S02]  /*678c0*/  SHF.R.U32.HI R18, RZ, 0x8, R23 ;  /* 0x00000008ff127819 */ /* 0x000fe40000011617 */
[----:B------:R-:W4:Y:S04]  /*678d0*/  LDL.LU R23, [R1+0x36c] ;  /* 0x00036c0001177983 */ /* 0x000f280000300800 */
[----:B------:R-:W4:Y:S01]  /*678e0*/  LDL.LU R22, [R1+0x38c] ;  /* 0x00038c0001167983 */ /* 0x000f220000300800 */
[----:B------:R-:W-:-:S03]  /*678f0*/  SHF.R.U32.HI R11, RZ, 0x8, R27 ;  /* 0x00000008ff0b7819 */ /* 0x000fc6000001161b */
[----:B------:R0:W-:Y:S01]  /*67900*/  STL [R1+0x20], R2 ;  /* 0x0000200201007387 */ /* 0x0001e20000100800 */
[----:B------:R-:W-:-:S03]  /*67910*/  SHF.R.U32.HI R8, RZ, 0x8, R28 ;  /* 0x00000008ff087819 */ /* 0x000fc6000001161c */
[----:B------:R-:W4:Y:S04]  /*67920*/  LDL.LU R27, [R1+0x368] ;  /* 0x00036800011b7983 */ /* 0x000f280000300800 */
[----:B------:R-:W4:Y:S01]  /*67930*/  LDL.LU R28, [R1+0x378] ;  /* 0x00037800011c7983 */ /* 0x000f220000300800 */
[----:B------:R-:W-:Y:S02]  /*67940*/  SHF.R.U32.HI R17, RZ, 0x8, R17 ;  /* 0x00000008ff117819 */ /* 0x000fe40000011611 */
[----:B------:R-:W-:Y:S02]  /*67950*/  LOP3.LUT R18, R18, 0xffff, RZ, 0xc0, !PT ;  /* 0x0000ffff12127812 */ /* 0x000fe400078ec0ff */
[----:B------:R-:W-:Y:S02]  /*67960*/  LOP3.LUT R11, R11, 0xffff, RZ, 0xc0, !PT ;  /* 0x0000ffff0b0b7812 */ /* 0x000fe400078ec0ff */
[----:B------:R-:W-:-:S02]  /*67970*/  LOP3.LUT R17, R17, 0xffff, RZ, 0xc0, !PT ;  /* 0x0000ffff11117812 */ /* 0x000fc400078ec0ff */
[----:B------:R-:W-:Y:S02]  /*67980*/  LOP3.LUT R8, R8, 0xffff, RZ, 0xc0, !PT ;  /* 0x0000ffff08087812 */ /* 0x000fe400078ec0ff */
[--C-:B------:R-:W-:Y:S02]  /*67990*/  PRMT R18, R18, 0x3340, R1.reuse ;  /* 0x0000334012127816 */ /* 0x100fe40000000001 */
[----:B------:R-:W-:Y:S02]  /*679a0*/  PRMT R17, R17, 0x3340, R1 ;  /* 0x0000334011117816 */ /* 0x000fe40000000001 */
[----:B0-----:R-:W-:Y:S02]  /*679b0*/  PRMT R2, R11, 0x3340, R8 ;  /* 0x000033400b027816 */ /* 0x001fe40000000008 */
[----:B------:R-:W-:Y:S02]  /*679c0*/  LOP3.LUT R9, R29, 0xffff, RZ, 0xc0, !PT ;  /* 0x0000ffff1d097812 */ /* 0x000fe400078ec0ff */
[----:B------:R-:W-:Y:S01]  /*679d0*/  LOP3.LUT R7, R20, 0xffff, RZ, 0xc0, !PT ;  /* 0x0000ffff14077812 */ /* 0x000fe200078ec0ff */
[----:B------:R-:W-:Y:S04]  /*679e0*/  STL [R1+0x2af4], R17 ;  /* 0x002af41101007387 */ /* 0x000fe80000100800 */
[----:B------:R0:W-:Y:S04]  /*679f0*/  STL [R1+0x2af0], R18 ;  /* 0x002af01201007387 */ /* 0x0001e80000100800 */
[----:B------:R3:W-:Y:S04]  /*67a00*/  STL [R1+0x1c], R2 ;  /* 0x00001c0201007387 */ /* 0x0007e80000100800 */
[----:B------:R1:W-:Y:S04]  /*67a10*/  STL [R1+0x60], R9 ;  /* 0x0000600901007387 */ /* 0x0003e80000100800 */
[----:B------:R1:W-:Y:S01]  /*67a20*/  STL [R1+0x64], R7 ;  /* 0x0000640701007387 */ /* 0x0003e20000100800 */
[----:B--2---:R-:W-:-:S05]  /*67a30*/  LOP3.LUT R6, R24, 0xffff, RZ, 0xc0, !PT ;  /* 0x0000ffff18067812 */ /* 0x004fca00078ec0ff */
[----:B------:R2:W-:Y:S04]  /*67a40*/  STL [R1+0x68], R6 ;  /* 0x0000680601007387 */ /* 0x0005e80000100800 */
[----:B0-----:R-:W2:Y:S04]  /*67a50*/  LDL.LU R18, [R1+0x128] ;  /* 0x0001280001127983 */ /* 0x001ea80000300800 */
[----:B------:R-:W2:Y:S04]  /*67a60*/  LDL.LU R17, [R1+0x194] ;  /* 0x0001940001117983 */ /* 0x000ea80000300800 */
[----:B------:R-:W2:Y:S01]  /*67a70*/  LDL.LU R16, [R1+0x114] ;  /* 0x0001140001107983 */ /* 0x000ea20000300800 */
[----:B---3--:R-:W-:-:S02]  /*67a80*/  LOP3.LUT R2, R13, 0xffff, RZ, 0xc0, !PT ;  /* 0x0000ffff0d027812 */ /* 0x008fc400078ec0ff */
[----:B------:R-:W-:-:S03]  /*67a90*/  SHF.R.U32.HI R19, RZ, 0x8, R19 ;  /* 0x00000008ff137819 */ /* 0x000fc60000011613 */
[----:B------:R0:W-:Y:S04]  /*67aa0*/  STL [R1+0x70], R2 ;  /* 0x0000700201007387 */ /* 0x0001e80000100800 */
[----:B------:R-:W3:Y:S04]  /*67ab0*/  LDL.LU R15, [R1+0x190] ;  /* 0x00019000010f7983 */ /* 0x000ee80000300800 */
[----:B------:R-:W3:Y:S04]  /*67ac0*/  LDL.LU R14, [R1+0x104] ;  /* 0x00010400010e7983 */ /* 0x000ee80000300800 */
[----:B------:R-:W3:Y:S01]  /*67ad0*/  LDL.LU R3, [R1+0x18c] ;  /* 0x00018c0001037983 */ /* 0x000ee20000300800 */
[----:B----4-:R-:W-:-:S03]  /*67ae0*/  SHF.R.U32.HI R8, RZ, 0x8, R26 ;  /* 0x00000008ff087819 */ /* 0x010fc6000001161a */
[----:B------:R-:W4:Y:S01]  /*67af0*/  LDL.LU R21, [R1+0xdc] ;  /* 0x0000dc0001157983 */ /* 0x000f220000300800 */
[----:B------:R-:W-:-:S03]  /*67b00*/  SHF.R.U32.HI R20, RZ, 0x8, R25 ;  /* 0x00000008ff147819 */ /* 0x000fc60000011619 */
[----:B------:R-:W4:Y:S04]  /*67b10*/  LDL.LU R12, [R1+0x188] ;  /* 0x00018800010c7983 */ /* 0x000f280000300800 */
[----:B------:R-:W4:Y:S04]  /*67b20*/  LDL.LU R25, [R1+0xe0] ;  /* 0x0000e00001197983 */ /* 0x000f280000300800 */
[----:B------:R-:W4:Y:S04]  /*67b30*/  LDL.LU R26, [R1+0x184] ;  /* 0x00018400011a7983 */ /* 0x000f280000300800 */
[----:B------:R-:W4:Y:S01]  /*67b40*/  LDL.LU R29, [R1+0xcc] ;  /* 0x0000cc00011d7983 */ /* 0x000f220000300800 */
[----:B------:R-:W-:-:S02]  /*67b50*/  LOP3.LUT R19, R19, 0xffff, RZ, 0xc0, !PT ;  /* 0x0000ffff13137812 */ /* 0x000fc400078ec0ff */
[----:B------:R-:W-:Y:S01]  /*67b60*/  LOP3.LUT R13, R8, 0xffff, RZ, 0xc0, !PT ;  /* 0x0000ffff080d7812 */ /* 0x000fe200078ec0ff */
[----:B------:R-:W4:Y:S01]  /*67b70*/  LDL.LU R24, [R1+0x180] ;  /* 0x0001800001187983 */ /* 0x000f220000300800 */
[----:B------:R-:W-:Y:S02]  /*67b80*/  LOP3.LUT R20, R20, 0xffff, RZ, 0xc0, !PT ;  /* 0x0000ffff14147812 */ /* 0x000fe400078ec0ff */
[--C-:B------:R-:W-:Y:S02]  /*67b90*/  PRMT R19, R19, 0x3340, R1.reuse ;  /* 0x0000334013137816 */ /* 0x100fe40000000001 */
[--C-:B------:R-:W-:Y:S02]  /*67ba0*/  PRMT R13, R13, 0x3340, R1.reuse ;  /* 0x000033400d0d7816 */ /* 0x100fe40000000001 */
[----:B------:R-:W-:Y:S02]  /*67bb0*/  PRMT R20, R20, 0x3340, R1 ;  /* 0x0000334014147816 */ /* 0x000fe40000000001 */
[----:B------:R-:W-:-:S02]  /*67bc0*/  PRMT R8, R23, 0x4210, R9 ;  /* 0x0000421017087816 */ /* 0x000fc40000000009 */
[----:B-1----:R-:W-:Y:S01]  /*67bd0*/  PRMT R9, R22, 0x4210, R7 ;  /* 0x0000421016097816 */ /* 0x002fe20000000007 */
[----:B------:R-:W4:Y:S04]  /*67be0*/  LDL.LU R23, [R1+0x17c] ;  /* 0x00017c0001177983 */ /* 0x000f280000300800 */
[----:B------:R-:W4:Y:S01]  /*67bf0*/  LDL.LU R7, [R1+0xc4] ;  /* 0x0000c40001077983 */ /* 0x000f220000300800 */
[----:B------:R-:W-:Y:S02]  /*67c00*/  PRMT R10, R27, 0x4210, R6 ;  /* 0x000042101b0a7816 */ /* 0x000fe40000000006 */
[----:B------:R-:W-:Y:S02]  /*67c10*/  PRMT R11, R28, 0x4210, R2 ;  /* 0x000042101c0b7816 */ /* 0x000fe40000000002 */
[----:B------:R-:W4:Y:S04]  /*67c20*/  LDL.LU R28, [R1+0x178] ;  /* 0x00017800011c7983 */ /* 0x000f280000300800 */
[----:B--2---:R-:W2:Y:S04]  /*67c30*/  LDL.LU R6, [R1+0xb4] ;  /* 0x0000b40001067983 */ /* 0x004ea80000300800 */
[----:B------:R-:W2:Y:S04]  /*67c40*/  LDL.LU R27, [R1+0x170] ;  /* 0x00017000011b7983 */ /* 0x000ea80000300800 */
[----:B0-----:R-:W2:Y:S04]  /*67c50*/  LDL.LU R2, [R1+0x11c] ;  /* 0x00011c0001027983 */ /* 0x001ea80000300800 */
[----:B------:R-:W2:Y:S04]  /*67c60*/  LDL.LU R22, [R1+0x16c] ;  /* 0x00016c0001167983 */ /* 0x000ea80000300800 */
[----:B------:R0:W-:Y:S04]  /*67c70*/  STL [R1+0x2af8], R19 ;  /* 0x002af81301007387 */ /* 0x0001e80000100800 */
[----:B------:R-:W-:Y:S01]  /*67c80*/  STSM.16.M88.4 [R0], R8 ;  /* 0x0000000800007844 */ /* 0x000fe20000000200 */
[----:B------:R-:W-:-:S02]  /*67c90*/  LOP3.LUT R4, R4, 0xffff, RZ, 0xc0, !PT ;  /* 0x0000ffff04047812 */ /* 0x000fc400078ec0ff */
[----:B------:R-:W-:Y:S01]  /*67ca0*/  LOP3.LUT R5, R5, 0xffff, RZ, 0xc0, !PT ;  /* 0x0000ffff05057812 */ /* 0x000fe200078ec0ff */
[----:B------:R-:W-:Y:S06]  /*67cb0*/  BAR.SYNC.DEFER_BLOCKING 0x0 ;  /* 0x0000000000007b1d */ /* 0x000fec0000010000 */
[----:B0-----:R-:W4:Y:S04]  /*67cc0*/  LDL.LU R19, [R1+0x19c] ;  /* 0x00019c0001137983 */ /* 0x001f280000300800 */
[----:B------:R0:W-:Y:S04]  /*67cd0*/  STL [R1+0x2afc], R20 ;  /* 0x002afc1401007387 */ /* 0x0001e80000100800 */
[----:B0-----:R-:W4:Y:S04]  /*67ce0*/  LDL.LU R20, [R1+0x12c] ;  /* 0x00012c0001147983 */ /* 0x001f280000300800 */
[----:B------:R0:W-:Y:S04]  /*67cf0*/  STL [R1+0xc], R13 ;  /* 0x00000c0d01007387 */ /* 0x0001e80000100800 */
[----:B0-----:R-:W2:Y:S04]  /*67d00*/  LDL.LU R13, [R1+0x2b78] ;  /* 0x002b7800010d7983 */ /* 0x001ea80000300800 */
[----:B------:R-:W4:Y:S04]  /*67d10*/  LDL.LU R8, [R1+0x160] ;  /* 0x0001600001087983 */ /* 0x000f280000300800 */
[----:B------:R-:W4:Y:S04]  /*67d20*/  LDL.LU R9, [R1+0x1a4] ;  /* 0x0001a40001097983 */ /* 0x000f280000300800 */
[----:B------:R-:W2:Y:S04]  /*67d30*/  LDL.LU R10, [R1+0x140] ;  /* 0x00014000010a7983 */ /* 0x000ea80000300800 */
[----:B------:R-:W2:Y:S04]  /*67d40*/  LDL.LU R11, [R1+0x1a0] ;  /* 0x0001a000010b7983 */ /* 0x000ea80000300800 */
[----:B------:R2:W-:Y:S01]  /*67d50*/  STL [R1+0x2b0c], R0 ;  /* 0x002b0c0001007387 */ /* 0x0005e20000100800 */
[----:B---3--:R-:W-:-:S02]  /*67d60*/  PRMT R3, R3, 0x5410, R14 ;  /* 0x0000541003037816 */ /* 0x008fc4000000000e */
[----:B----4-:R-:W-:Y:S02]  /*67d70*/  PRMT R8, R9, 0x5410, R8 ;  /* 0x0000541009087816 */ /* 0x010fe40000000008 */
[----:B--2---:R-:W-:Y:S02]  /*67d80*/  PRMT R0, R11, 0x5410, R10 ;  /* 0x000054100b007816 */ /* 0x004fe4000000000a */
[----:B------:R-:W-:Y:S01]  /*67d90*/  PRMT R9, R19, 0x5410, R20 ;  /* 0x0000541013097816 */ /* 0x000fe20000000014 */
[----:B------:R0:W-:Y:S04]  /*67da0*/  STL [R1+0x224], R8 ;  /* 0x0002240801007387 */ /* 0x0001e80000100800 */
[----:B------:R1:W-:Y:S04]  /*67db0*/  STL [R1+0x228], R0 ;  /* 0x0002280001007387 */ /* 0x0003e80000100800 */
[----:B------:R-:W-:Y:S01]  /*67dc0*/  STL [R1+0x22c], R9 ;  /* 0x00022c0901007387 */ /* 0x000fe20000100800 */
[----:B0-----:R-:W-:-:S02]  /*67dd0*/  PRMT R8, R17, 0x5410, R18 ;  /* 0x0000541011087816 */ /* 0x001fc40000000012 */
[----:B-1----:R-:W-:-:S03]  /*67de0*/  PRMT R0, R15, 0x5410, R16 ;  /* 0x000054100f007816 */ /* 0x002fc60000000010 */
[----:B------:R0:W-:Y:S04]  /*67df0*/  STL [R1+0x21c], R8 ;  /* 0x00021c0801007387 */ /* 0x0001e80000100800 */
[----:B------:R1:W-:Y:S04]  /*67e00*/  STL [R1+0x218], R0 ;  /* 0x0002180001007387 */ /* 0x0003e80000100800 */
[----:B------:R2:W-:Y:S01]  /*67e10*/  STL [R1+0x220], R3 ;  /* 0x0002200301007387 */ /* 0x0005e20000100800 */
[----:B0-----:R-:W-:Y:S02]  /*67e20*/  PRMT R8, R12, 0x5410, R21 ;  /* 0x000054100c087816 */ /* 0x001fe40000000015 */
[----:B-1----:R-:W-:Y:S01]  /*67e30*/  PRMT R0, R26, 0x5410, R25 ;  /* 0x000054101a007816 */ /* 0x002fe20000000019 */
[----:B--2---:R-:W2:Y:S04]  /*67e40*/  LDL.LU R3, [R1+0x120] ;  /* 0x0001200001037983 */ /* 0x004ea80000300800 */
[----:B------:R0:W-:Y:S04]  /*67e50*/  STL [R1+0x20c], R8 ;  /* 0x00020c0801007387 */ /* 0x0001e80000100800 */
[----:B------:R-:W2:Y:S04]  /*67e60*/  LDL.LU R26, [R1+0x168] ;  /* 0x00016800011a7983 */ /* 0x000ea80000300800 */
[----:B------:R1:W-:Y:S04]  /*67e70*/  STL [R1+0x214], R0 ;  /* 0x0002140001007387 */ /* 0x0003e80000100800 */
[----:B------:R-:W3:Y:S01]  /*67e80*/  LDL.LU R25, [R1+0x164] ;  /* 0x0001640001197983 */ /* 0x000ee20000300800 */
[----:B0-----:R-:W-:-:S03]  /*67e90*/  PRMT R8, R24, 0x5410, R29 ;  /* 0x0000541018087816 */ /* 0x001fc6000000001d */
[----:B------:R-:W4:Y:S01]  /*67ea0*/  LDL.LU R24, [R1+0x15c] ;  /* 0x00015c0001187983 */ /* 0x000f220000300800 */
[----:B-1----:R-:W-:-:S03]  /*67eb0*/  PRMT R0, R23, 0x5410, R13 ;  /* 0x0000541017007816 */ /* 0x002fc6000000000d */
[----:B------:R-:W-:Y:S04]  /*67ec0*/  STL [R1+0x210], R8 ;  /* 0x0002100801007387 */ /* 0x000fe80000100800 */
[----:B------:R-:W4:Y:S04]  /*67ed0*/  LDL.LU R21, [R1+0x158] ;  /* 0x0001580001157983 */ /* 0x000f280000300800 */
[----:B------:R-:W4:Y:S04]  /*67ee0*/  LDL.LU R12, [R1+0x100] ;  /* 0x00010000010c7983 */ /* 0x000f280000300800 */
[----:B------:R0:W-:Y:S04]  /*67ef0*/  STL [R1+0x200], R0 ;  /* 0x0002000001007387 */ /* 0x0001e80000100800 */
[----:B------:R-:W4:Y:S04]  /*67f00*/  LDL.LU R23, [R1+0x154] ;  /* 0x0001540001177983 */ /* 0x000f280000300800 */
[----:B------:R-:W4:Y:S01]  /*67f10*/  LDL.LU R29, [R1+0x150] ;  /* 0x00015000011d7983 */ /* 0x000f220000300800 */
[----:B------:R-:W-:-:S02]  /*67f20*/  PRMT R6, R27, 0x5410, R6 ;  /* 0x000054101b067816 */ /* 0x000fc40000000006 */
[----:B0-----:R-:W-:Y:S02]  /*67f30*/  PRMT R0, R28, 0x5410, R7 ;  /* 0x000054101c007816 */ /* 0x001fe40000000007 */
[----:B------:R-:W4:Y:S04]  /*67f40*/  LDL.LU R28, [R1+0x148] ;  /* 0x00014800011c7983 */ /* 0x000f280000300800 */
[----:B------:R0:W-:Y:S04]  /*67f50*/  STL [R1+0x208], R0 ;  /* 0x0002080001007387 */ /* 0x0001e80000100800 */
[----:B------:R-:W4:Y:S04]  /*67f60*/  LDL.LU R27, [R1+0x144] ;  /* 0x00014400011b7983 */ /* 0x000f280000300800 */
[----:B------:R-:W-:Y:S04]  /*67f70*/  STL [R1+0x204], R6 ;  /* 0x0002040601007387 */ /* 0x000fe80000100800 */
[----:B------:R-:W4:Y:S01]  /*67f80*/  LDL.LU R13, [R1+0x138] ;  /* 0x00013800010d7983 */ /* 0x000f220000300800 */
[----:B0-----:R-:W-:-:S03]  /*67f90*/  PRMT R0, R22, 0x5410, R2 ;  /* 0x0000541016007816 */ /* 0x001fc60000000002 */
[----:B------:R-:W4:Y:S04]  /*67fa0*/  LDL.LU R22, [R1+0x13c] ;  /* 0x00013c0001167983 */ /* 0x000f280000300800 */
[----:B------:R0:W-:Y:S04]  /*67fb0*/  STL [R1+0x1b0], R0 ;  /* 0x0001b00001007387 */ /* 0x0001e80000100800 */
[----:B------:R-:W4:Y:S04]  /*67fc0*/  LDL.LU R11, [R1+0x130] ;  /* 0x00013000010b7983 */ /* 0x000f280000300800 */
[----:B------:R-:W4:Y:S04]  /*67fd0*/  LDL.LU R10, [R1+0x134] ;  /* 0x00013400010a7983 */ /* 0x000f280000300800 */
[----:B------:R-:W4:Y:S04]  /*67fe0*/  LDL.LU R2, [R1+0xd0] ;  /* 0x0000d00001027983 */ /* 0x000f280000300800 */
[----:B------:R-:W4:Y:S04]  /*67ff0*/  LDL.LU R8, [R1+0x110] ;  /* 0x0001100001087983 */ /* 0x000f280000300800 */
        /* <DEDUP_REMOVED lines=11> */
[----:B--2---:R-:W-:-:S03]  /*680b0*/  PRMT R26, R26, 0x5410, R3 ;  /* 0x000054101a1a7816 */ /* 0x004fc60000000003 */
[----:B------:R-:W2:Y:S04]  /*680c0*/  LDL.LU R3, [R1+0x2b74] ;  /* 0x002b740001037983 */ /* 0x000ea80000300800 */
[----:B------:R0:W-:Y:S04]  /*680d0*/  STL [R1+0x1c0], R26 ;  /* 0x0001c01a01007387 */ /* 0x0001e80000100800 */
[----:B0-----:R-:W3:Y:S02]  /*680e0*/  LDL.LU R26, [R1+0x2b70] ;  /* 0x002b7000011a7983 */ /* 0x001ee40000300800 */
[----:B---3--:R-:W-:-:S02]  /*680f0*/  PRMT R26, R25, 0x5410, R26 ;  /* 0x00005410191a7816 */ /* 0x008fc4000000001a */
[----:B------:R-:W4:Y:S04]  /*68100*/  LDL.LU R25, [R1+0x2b6c] ;  /* 0x002b6c0001197983 */ /* 0x000f280000300800 */
[----:B------:R0:W-:Y:S04]  /*68110*/  STL [R1+0x1b8], R26 ;  /* 0x0001b81a01007387 */ /* 0x0001e80000100800 */
[----:B0-----:R-:W3:Y:S01]  /*68120*/  LDL.LU R26, [R1+0xf4] ;  /* 0x0000f400011a7983 */ /* 0x001ee20000300800 */
[----:B----4-:R-:W-:-:S03]  /*68130*/  PRMT R25, R24, 0x5410, R25 ;  /* 0x0000541018197816 */ /* 0x010fc60000000019 */
[----:B------:R-:W4:Y:S04]  /*68140*/  LDL.LU R24, [R1+0x2b68] ;  /* 0x002b680001187983 */ /* 0x000f280000300800 */
[----:B------:R0:W-:Y:S01]  /*68150*/  STL [R1+0x1bc], R25 ;  /* 0x0001bc1901007387 */ /* 0x0001e20000100800 */
[----:B------:R-:W-:-:S03]  /*68160*/  PRMT R23, R23, 0x5410, R12 ;  /* 0x0000541017177816 */ /* 0x000fc6000000000c */
[----:B0-----:R-:W3:Y:S01]  /*68170*/  LDL.LU R25, [R1+0x8c] ;  /* 0x00008c0001197983 */ /* 0x001ee20000300800 */
[----:B----4-:R-:W-:-:S03]  /*68180*/  PRMT R24, R21, 0x5410, R24 ;  /* 0x0000541015187816 */ /* 0x010fc60000000018 */
[----:B------:R-:W4:Y:S04]  /*68190*/  LDL.LU R21, [R1+0x2b64] ;  /* 0x002b640001157983 */ /* 0x000f280000300800 */
[----:B------:R0:W-:Y:S04]  /*681a0*/  STL [R1+0x1b4], R24 ;  /* 0x0001b41801007387 */ /* 0x0001e80000100800 */
[----:B0-----:R-:W3:Y:S04]  /*681b0*/  LDL.LU R24, [R1+0xf8] ;  /* 0x0000f80001187983 */ /* 0x001ee80000300800 */
[----:B------:R-:W2:Y:S04]  /*681c0*/  LDL.LU R12, [R1+0x2b60] ;  /* 0x002b6000010c7983 */ /* 0x000ea80000300800 */
[----:B------:R0:W-:Y:S04]  /*681d0*/  STL [R1+0x1c4], R23 ;  /* 0x0001c41701007387 */ /* 0x0001e80000100800 */
[----:B0-----:R-:W4:Y:S02]  /*681e0*/  LDL.LU R23, [R1+0x2b5c] ;  /* 0x002b5c0001177983 */ /* 0x001f240000300800 */
[----:B----4-:R-:W-:-:S02]  /*681f0*/  PRMT R23, R29, 0x5410, R23 ;  /* 0x000054101d177816 */ /* 0x010fc40000000017 */
[----:B------:R-:W4:Y:S04]  /*68200*/  LDL.LU R29, [R1+0x2b58] ;  /* 0x002b5800011d7983 */ /* 0x000f280000300800 */
[----:B------:R0:W-:Y:S04]  /*68210*/  STL [R1+0x194], R23 ;  /* 0x0001941701007387 */ /* 0x0001e80000100800 */
[----:B0-----:R-:W3:Y:S01]  /*68220*/  LDL.LU R23, [R1+0x94] ;  /* 0x0000940001177983 */ /* 0x001ee20000300800 */
[----:B----4-:R-:W-:-:S03]  /*68230*/  PRMT R29, R28, 0x5410, R29 ;  /* 0x000054101c1d7816 */ /* 0x010fc6000000001d */
[----:B------:R-:W4:Y:S04]  /*68240*/  LDL.LU R28, [R1+0x2b54] ;  /* 0x002b5400011c7983 */ /* 0x000f280000300800 */
[----:B------:R0:W-:Y:S04]  /*68250*/  STL [R1+0x18c], R29 ;  /* 0x00018c1d01007387 */ /* 0x0001e80000100800 */
[----:B0-----:R-:W3:Y:S01]  /*68260*/  LDL.LU R29, [R1+0xfc] ;  /* 0x0000fc00011d7983 */ /* 0x001ee20000300800 */
[----:B----4-:R-:W-:-:S03]  /*68270*/  PRMT R28, R27, 0x5410, R28 ;  /* 0x000054101b1c7816 */ /* 0x010fc6000000001c */
[----:B------:R-:W4:Y:S04]  /*68280*/  LDL.LU R27, [R1+0x2b50] ;  /* 0x002b5000011b7983 */ /* 0x000f280000300800 */
[----:B------:R0:W-:Y:S01]  /*68290*/  STL [R1+0x190], R28 ;  /* 0x0001901c01007387 */ /* 0x0001e20000100800 */
[----:B--2---:R-:W-:-:S03]  /*682a0*/  PRMT R12, R22, 0x5410, R12 ;  /* 0x00005410160c7816 */ /* 0x004fc6000000000c */
[----:B0-----:R-:W2:Y:S01]  /*682b0*/  LDL.LU R28, [R1+0x9c] ;  /* 0x00009c00011c7983 */ /* 0x001ea20000300800 */
[----:B----4-:R-:W-:-:S03]  /*682c0*/  PRMT R13, R13, 0x5410, R27 ;  /* 0x000054100d0d7816 */ /* 0x010fc6000000001b */
[----:B------:R-:W4:Y:S04]  /*682d0*/  LDL.LU R27, [R1+0x10c] ;  /* 0x00010c00011b7983 */ /* 0x000f280000300800 */
[----:B------:R0:W-:Y:S04]  /*682e0*/  STL [R1+0x2b10], R13 ;  /* 0x002b100d01007387 */ /* 0x0001e80000100800 */
[----:B0-----:R-:W4:Y:S04]  /*682f0*/  LDL.LU R13, [R1+0xb8] ;  /* 0x0000b800010d7983 */ /* 0x001f280000300800 */
[----:B------:R-:W3:Y:S04]  /*68300*/  LDL.LU R22, [R1+0x2b4c] ;  /* 0x002b4c0001167983 */ /* 0x000ee80000300800 */
[----:B------:R0:W-:Y:S01]  /*68310*/  STL [R1+0x2b1c], R12 ;  /* 0x002b1c0c01007387 */ /* 0x0001e20000100800 */
[----:B------:R-:W-:-:S03]  /*68320*/  PRMT R10, R10, 0x5410, R21 ;  /* 0x000054100a0a7816 */ /* 0x000fc60000000015 */
[----:B0-----:R-:W2:Y:S01]  /*68330*/  LDL.LU R12, [R1+0x108] ;  /* 0x00010800010c7983 */ /* 0x001ea20000300800 */
[----:B---3--:R-:W-:-:S03]  /*68340*/  PRMT R11, R11, 0x5410, R22 ;  /* 0x000054100b0b7816 */ /* 0x008fc60000000016 */
[----:B------:R-:W3:Y:S04]  /*68350*/  LDL.LU R22, [R1+0xc8] ;  /* 0x0000c80001167983 */ /* 0x000ee80000300800 */
[----:B------:R-:W4:Y:S02]  /*68360*/  LDL.LU R21, [R1+0x124] ;  /* 0x0001240001157983 */ /* 0x000f240000300800 */
[----:B----4-:R-:W-:Y:S02]  /*68370*/  PRMT R21, R21, 0x5410, R2 ;  /* 0x0000541015157816 */ /* 0x010fe40000000002 */
[----:B------:R-:W4:Y:S01]  /*68380*/  LDL.LU R2, [R1+0x2b48] ;  /* 0x002b480001027983 */ /* 0x000f220000300800 */
[----:B---3--:R-:W-:Y:S02]  /*68390*/  PRMT R9, R9, 0x5410, R22 ;  /* 0x0000541009097816 */ /* 0x008fe40000000016 */
[----:B--2---:R-:W-:Y:S01]  /*683a0*/  PRMT R3, R12, 0x5410, R3 ;  /* 0x000054100c037816 */ /* 0x004fe20000000003 */
[----:B------:R-:W-:Y:S04]  /*683b0*/  STL [R1+0x188], R21 ;  /* 0x0001881501007387 */ /* 0x000fe80000100800 */
[----:B------:R-:W-:Y:S01]  /*683c0*/  STL.64 [R1+0x2ae8], R10 ;  /* 0x002ae80a01007387 */ /* 0x000fe20000100a00 */
[----:B------:R-:W-:-:S02]  /*683d0*/  PRMT R0, R20, 0x5410, R0 ;  /* 0x0000541014007816 */ /* 0x000fc40000000000 */
[----:B----4-:R-:W-:Y:S02]  /*683e0*/  PRMT R8, R8, 0x5410, R2 ;  /* 0x0000541008087816 */ /* 0x010fe40000000002 */
[----:B------:R-:W-:-:S03]  /*683f0*/  PRMT R2, R27, 0x5410, R13 ;  /* 0x000054101b027816 */ /* 0x000fc6000000000d */
[----:B------:R-:W-:Y:S04]  /*68400*/  STL.64 [R1+0x2ae0], R8 ;  /* 0x002ae00801007387 */ /* 0x000fe80000100a00 */
[----:B------:R0:W-:Y:S04]  /*68410*/  STL [R1+0x2b20], R3 ;  /* 0x002b200301007387 */ /* 0x0001e80000100800 */
[----:B------:R1:W-:Y:S01]  /*68420*/  STL [R1+0x2b24], R2 ;  /* 0x002b240201007387 */ /* 0x0003e20000100800 */
[----:B0-----:R-:W-:Y:S02]  /*68430*/  PRMT R3, R24, 0x5410, R23 ;  /* 0x0000541018037816 */ /* 0x001fe40000000017 */
[----:B------:R-:W-:-:S02]  /*68440*/  PRMT R8, R29, 0x5410, R28 ;  /* 0x000054101d087816 */ /* 0x000fc4000000001c */
[----:B-1----:R-:W-:-:S03]  /*68450*/  PRMT R2, R26, 0x5410, R25 ;  /* 0x000054101a027816 */ /* 0x002fc60000000019 */
[----:B------:R-:W-:Y:S04]  /*68460*/  STL [R1+0x184], R8 ;  /* 0x0001840801007387 */ /* 0x000fe80000100800 */
[----:B------:R0:W-:Y:S04]  /*68470*/  STL [R1+0x180], R3 ;  /* 0x0001800301007387 */ /* 0x0001e80000100800 */
[----:B------:R1:W-:Y:S04]  /*68480*/  STL [R1+0x8c], R2 ;  /* 0x00008c0201007387 */ /* 0x0003e80000100800 */
[----:B------:R2:W-:Y:S01]  /*68490*/  STL [R1+0x90], R0 ;  /* 0x0000900001007387 */ /* 0x0005e20000100800 */
[----:B0-----:R-:W-:-:S02]  /*684a0*/  PRMT R3, R18, 0x5410, R19 ;  /* 0x0000541012037816 */ /* 0x001fc40000000013 */
[----:B-1----:R-:W-:Y:S02]  /*684b0*/  PRMT R2, R16, 0x5410, R17 ;  /* 0x0000541010027816 */ /* 0x002fe40000000011 */
[----:B--2---:R-:W-:Y:S01]  /*684c0*/  PRMT R0, R14, 0x5410, R15 ;  /* 0x000054100e007816 */ /* 0x004fe2000000000f */
[----:B------:R-:W-:Y:S04]  /*684d0*/  STL [R1+0x94], R3 ;  /* 0x0000940301007387 */ /* 0x000fe80000100800 */
[----:B------:R-:W-:Y:S04]  /*684e0*/  STL [R1+0x9c], R2 ;  /* 0x00009c0201007387 */ /* 0x000fe80000100800 */
[----:B------:R-:W2:Y:S04]  /*684f0*/  LDL.LU R15, [R1+0x4] ;  /* 0x00000400010f7983 */ /* 0x000ea80000300800 */
[----:B------:R-:W-:Y:S04]  /*68500*/  STL [R1+0x98], R0 ;  /* 0x0000980001007387 */ /* 0x000fe80000100800 */
[----:B------:R-:W2:Y:S04]  /*68510*/  LDL.LU R14, [R1+0xd4] ;  /* 0x0000d400010e7983 */ /* 0x000ea80000300800 */
[----:B------:R-:W3:Y:S04]  /*68520*/  LDL.LU R18, [R1] ;  /* 0x0000000001127983 */ /* 0x000ee80000300800 */
[----:B------:R-:W3:Y:S04]  /*68530*/  LDL.LU R16, [R1+0xb0] ;  /* 0x0000b00001107983 */ /* 0x000ee80000300800 */
[----:B------:R-:W4:Y:S04]  /*68540*/  LDL.LU R17, [R1+0xbc] ;  /* 0x0000bc0001117983 */ /* 0x000f280000300800 */
[----:B------:R-:W4:Y:S04]  /*68550*/  LDL.LU R8, [R1+0x14] ;  /* 0x0000140001087983 */ /* 0x000f280000300800 */
[----:B------:R-:W4:Y:S04]  /*68560*/  LDL.LU R25, [R1+0xac] ;  /* 0x0000ac0001197983 */ /* 0x000f280000300800 */
[----:B------:R-:W4:Y:S04]  /*68570*/  LDL.LU R21, [R1+0xa4] ;  /* 0x0000a40001157983 */ /* 0x000f280000300800 */
[----:B------:R-:W4:Y:S01]  /*68580*/  LDL.LU R9, [R1+0x28] ;  /* 0x0000280001097983 */ /* 0x000f220000300800 */
[----:B------:R-:W-:-:S03]  /*68590*/  PRMT R27, R6, 0x5410, R7 ;  /* 0x00005410061b7816 */ /* 0x000fc60000000007 */
[----:B------:R-:W4:Y:S04]  /*685a0*/  LDL.LU R22, [R1+0xa8] ;  /* 0x0000a80001167983 */ /* 0x000f280000300800 */
[----:B------:R-:W4:Y:S04]  /*685b0*/  LDL.LU R10, [R1+0x5c] ;  /* 0x00005c00010a7983 */ /* 0x000f280000300800 */
[----:B------:R-:W4:Y:S04]  /*685c0*/  LDL.LU R28, [R1+0x88] ;  /* 0x00008800011c7983 */ /* 0x000f280000300800 */
[----:B------:R-:W4:Y:S04]  /*685d0*/  LDL.LU R11, [R1+0x4c] ;  /* 0x00004c00010b7983 */ /* 0x000f280000300800 */
[----:B------:R-:W4:Y:S04]  /*685e0*/  LDL.LU R29, [R1+0xa0] ;  /* 0x0000a000011d7983 */ /* 0x000f280000300800 */
[----:B------:R0:W-:Y:S04]  /*685f0*/  STL [R1+0x2b28], R27 ;  /* 0x002b281b01007387 */ /* 0x0001e80000100800 */
        /* <DEDUP_REMOVED lines=13> */
[----:B0-----:R-:W3:Y:S01]  /*686d0*/  LDL.LU R2, [R1+0x34] ;  /* 0x0000340001027983 */ /* 0x001ee20000300800 */
[----:B------:R-:W-:-:S02]  /*686e0*/  PRMT R4, R4, 0x3340, R1 ;  /* 0x0000334004047816 */ /* 0x000fc40000000001 */
[----:B------:R-:W-:Y:S02]  /*686f0*/  PRMT R26, R14, 0x5410, R15 ;  /* 0x000054100e1a7816 */ /* 0x000fe4000000000f */
[----:B------:R-:W-:Y:S02]  /*68700*/  PRMT R24, R16, 0x5410, R18 ;  /* 0x0000541010187816 */ /* 0x000fe40000000012 */
[----:B----4-:R-:W-:Y:S02]  /*68710*/  PRMT R23, R17, 0x5410, R4 ;  /* 0x0000541011177816 */ /* 0x010fe40000000004 */
[----:B------:R-:W-:Y:S01]  /*68720*/  PRMT R4, R25, 0x5410, R8 ;  /* 0x0000541019047816 */ /* 0x000fe20000000008 */
        /* <DEDUP_REMOVED lines=12> */
[----:B------:R-:W-:-:S03]  /*687f0*/  PRMT R5, R5, 0x3340, R1 ;  /* 0x0000334005057816 */ /* 0x000fc60000000001 */
[----:B------:R-:W3:Y:S04]  /*68800*/  LDL.LU R19, [R1+0x18] ;  /* 0x0000180001137983 */ /* 0x000ee80000300800 */
[----:B------:R-:W3:Y:S04]  /*68810*/  LDL.LU R17, [R1+0x20] ;  /* 0x0000200001117983 */ /* 0x000ee80000300800 */
[----:B------:R-:W3:Y:S04]  /*68820*/  LDL.LU R18, [R1+0x174] ;  /* 0x0001740001127983 */ /* 0x000ee80000300800 */
[----:B------:R-:W3:Y:S04]  /*68830*/  LDL.LU R25, [R1+0x1a8] ;  /* 0x0001a80001197983 */ /* 0x000ee80000300800 */
[----:B------:R0:W-:Y:S01]  /*68840*/  STL [R1+0x84], R4 ;  /* 0x0000840401007387 */ /* 0x0001e20000100800 */
[----:B------:R-:W-:-:S02]  /*68850*/  PRMT R21, R21, 0x5410, R5 ;  /* 0x0000541015157816 */ /* 0x000fc40000000005 */
[----:B------:R-:W-:Y:S02]  /*68860*/  PRMT R22, R22, 0x5410, R9 ;  /* 0x0000541016167816 */ /* 0x000fe40000000009 */
[----:B------:R-:W-:Y:S02]  /*68870*/  PRMT R28, R28, 0x5410, R10 ;  /* 0x000054101c1c7816 */ /* 0x000fe4000000000a */
[----:B------:R-:W-:Y:S01]  /*68880*/  PRMT R29, R29, 0x5410, R11 ;  /* 0x000054101d1d7816 */ /* 0x000fe2000000000b */
[----:B0-----:R-:W3:Y:S04]  /*68890*/  LDL.LU R4, [R1+0x3c0] ;  /* 0x0003c00001047983 */ /* 0x001ee80000300800 */
[----:B------:R-:W3:Y:S04]  /*688a0*/  LDL.LU R5, [R1+0x3d0] ;  /* 0x0003d00001057983 */ /* 0x000ee80000300800 */
[----:B------:R-:W3:Y:S04]  /*688b0*/  LDL.LU R8, [R1+0x3bc] ;  /* 0x0003bc0001087983 */ /* 0x000ee80000300800 */
[----:B------:R-:W3:Y:S04]  /*688c0*/  LDL.LU R9, [R1+0x3c4] ;  /* 0x0003c40001097983 */ /* 0x000ee80000300800 */
[----:B------:R-:W3:Y:S04]  /*688d0*/  LDL.LU R10, [R1+0xc] ;  /* 0x00000c00010a7983 */ /* 0x000ee80000300800 */
[----:B------:R-:W3:Y:S01]  /*688e0*/  LDL.LU R11, [R1+0x1ec] ;  /* 0x0001ec00010b7983 */ /* 0x000ee20000300800 */
[----:B--2---:R-:W-:-:S03]  /*688f0*/  PRMT R27, R27, 0x5410, R2 ;  /* 0x000054101b1b7816 */ /* 0x004fc60000000002 */
[----:B------:R-:W2:Y:S04]  /*68900*/  LDL.LU R2, [R1+0x2b44] ;  /* 0x002b440001027983 */ /* 0x000ea80000300800 */
[----:B------:R0:W-:Y:S04]  /*68910*/  STL [R1+0x14], R27 ;  /* 0x0000141b01007387 */ /* 0x0001e80000100800 */
[----:B0-----:R-:W2:Y:S02]  /*68920*/  LDL.LU R27, [R1+0x2b40] ;  /* 0x002b4000011b7983 */ /* 0x001ea40000300800 */
[----:B--2---:R-:W-:-:S02]  /*68930*/  PRMT R27, R27, 0x5410, R2 ;  /* 0x000054101b1b7816 */ /* 0x004fc40000000002 */
        /* <DEDUP_REMOVED lines=8> */
[----:B------:R-:W3:Y:S04]  /*689c0*/  LDL.LU R2, [R1+0x2b2c] ;  /* 0x002b2c0001027983 */ /* 0x000ee80000300800 */
[----:B------:R0:W-:Y:S01]  /*689d0*/  STL [R1+0x8], R27 ;  /* 0x0000081b01007387 */ /* 0x0001e20000100800 */
[----:B----4-:R-:W-:-:S03]  /*689e0*/  PRMT R6, R6, 0x5410, R12 ;  /* 0x0000541006067816 */ /* 0x010fc6000000000c */
[----:B0-----:R-:W2:Y:S01]  /*689f0*/  LDL.LU R27, [R1+0x2b28] ;  /* 0x002b2800011b7983 */ /* 0x001ea20000300800 */
[----:B---3--:R-:W-:-:S03]  /*68a00*/  PRMT R3, R3, 0x5410, R2 ;  /* 0x0000541003037816 */ /* 0x008fc60000000002 */
[----:B------:R-:W3:Y:S04]  /*68a10*/  LDL.LU R2, [R1+0x2b24] ;  /* 0x002b240001027983 */ /* 0x000ee80000300800 */
[----:B------:R0:W-:Y:S04]  /*68a20*/  STL [R1+0x44], R3 ;  /* 0x0000440301007387 */ /* 0x0001e80000100800 */
[----:B0-----:R-:W4:Y:S04]  /*68a30*/  LDL.LU R3, [R1+0x2b20] ;  /* 0x002b200001037983 */ /* 0x001f280000300800 */
[----:B------:R-:W2:Y:S04]  /*68a40*/  LDL.LU R12, [R1+0x2b1c] ;  /* 0x002b1c00010c7983 */ /* 0x000ea80000300800 */
[----:B------:R0:W-:Y:S04]  /*68a50*/  STL [R1+0x28], R6 ;  /* 0x0000280601007387 */ /* 0x0001e80000100800 */
[----:B0-----:R-:W3:Y:S02]  /*68a60*/  LDL.LU R6, [R1+0x2b18] ;  /* 0x002b180001067983 */ /* 0x001ee40000300800 */
[----:B---3--:R-:W-:-:S02]  /*68a70*/  PRMT R6, R7, 0x5410, R6 ;  /* 0x0000541007067816 */ /* 0x008fc40000000006 */
[----:B------:R-:W3:Y:S04]  /*68a80*/  LDL.LU R7, [R1+0x2b14] ;  /* 0x002b140001077983 */ /* 0x000ee80000300800 */
[----:B------:R0:W-:Y:S01]  /*68a90*/  STL [R1+0x4], R6 ;  /* 0x0000040601007387 */ /* 0x0001e20000100800 */
[----:B------:R-:W-:-:S03]  /*68aa0*/  PRMT R14, R14, 0x5410, R0 ;  /* 0x000054100e0e7816 */ /* 0x000fc60000000000 */
[----:B0-----:R-:W4:Y:S01]  /*68ab0*/  LDL.LU R6, [R1+0x37c] ;  /* 0x00037c0001067983 */ /* 0x001f220000300800 */
[----:B---3--:R-:W-:-:S03]  /*68ac0*/  PRMT R7, R13, 0x5410, R7 ;  /* 0x000054100d077816 */ /* 0x008fc60000000007 */
[----:B------:R-:W3:Y:S04]  /*68ad0*/  LDL.LU R13, [R1+0x2b10] ;  /* 0x002b1000010d7983 */ /* 0x000ee80000300800 */
[----:B------:R0:W-:Y:S04]  /*68ae0*/  STL [R1], R7 ;  /* 0x0000000701007387 */ /* 0x0001e80000100800 */
[----:B0-----:R-:W2:Y:S04]  /*68af0*/  LDL.LU R7, [R1+0x380] ;  /* 0x0003800001077983 */ /* 0x001ea80000300800 */
[----:B------:R-:W3:Y:S04]  /*68b00*/  LDL.LU R0, [R1+0x2b0c] ;  /* 0x002b0c0001007983 */ /* 0x000ee80000300800 */
[----:B------:R0:W-:Y:S04]  /*68b10*/  STL [R1+0x40], R14 ;  /* 0x0000400e01007387 */ /* 0x0001e80000100800 */
[----:B0-----:R-:W4:Y:S02]  /*68b20*/  LDL.LU R14, [R1+0x2b08] ;  /* 0x002b0800010e7983 */ /* 0x001f240000300800 */
[----:B----4-:R-:W-:-:S02]  /*68b30*/  PRMT R14, R15, 0x5410, R14 ;  /* 0x000054100f0e7816 */ /* 0x010fc4000000000e */
[----:B------:R-:W4:Y:S04]  /*68b40*/  LDL.LU R15, [R1+0x2b04] ;  /* 0x002b0400010f7983 */ /* 0x000f280000300800 */
[----:B------:R0:W-:Y:S04]  /*68b50*/  STL [R1+0x24], R14 ;  /* 0x0000240e01007387 */ /* 0x0001e80000100800 */
[----:B0-----:R-:W2:Y:S01]  /*68b60*/  LDL.LU R14, [R1+0x39c] ;  /* 0x00039c00010e7983 */ /* 0x001ea20000300800 */
        /* <DEDUP_REMOVED lines=8> */
[----:B0-----:R-:W2:Y:S04]  /*68bf0*/  LDL.LU R16, [R1+0x198] ;  /* 0x0001980001107983 */ /* 0x001ea80000300800 */
[----:B------:R-:W2:Y:S04]  /*68c00*/  LDL.LU R19, [R1+0x2af8] ;  /* 0x002af80001137983 */ /* 0x000ea80000300800 */
[----:B------:R0:W-:Y:S04]  /*68c10*/  STL [R1+0x20], R17 ;  /* 0x0000201101007387 */ /* 0x0001e80000100800 */
[----:B0-----:R-:W3:Y:S02]  /*68c20*/  LDL.LU R17, [R1+0x2af4] ;  /* 0x002af40001117983 */ /* 0x001ee40000300800 */
[----:B---3--:R-:W-:-:S02]  /*68c30*/  PRMT R17, R18, 0x5410, R17 ;  /* 0x0000541012117816 */ /* 0x008fc40000000011 */
[----:B------:R-:W3:Y:S04]  /*68c40*/  LDL.LU R18, [R1+0x2af0] ;  /* 0x002af00001127983 */ /* 0x000ee80000300800 */
[----:B------:R0:W-:Y:S04]  /*68c50*/  STL [R1+0x18], R17 ;  /* 0x0000181101007387 */ /* 0x0001e80000100800 */
[----:B0-----:R-:W3:Y:S01]  /*68c60*/  LDL.LU R17, [R1+0x1c] ;  /* 0x00001c0001117983 */ /* 0x001ee20000300800 */
[----:B--2---:R-:W-:Y:S02]  /*68c70*/  PRMT R19, R16, 0x5410, R19 ;  /* 0x0000541010137816 */ /* 0x004fe40000000013 */
[----:B----4-:R-:W-:-:S02]  /*68c80*/  PRMT R16, R25, 0x5410, R20 ;  /* 0x0000541019107816 */ /* 0x010fc40000000014 */
[----:B------:R-:W2:Y:S01]  /*68c90*/  LDL.LU R20, [R1+0x60] ;  /* 0x0000600001147983 */ /* 0x000ea20000300800 */
[----:B------:R-:W0:Y:S03]  /*68ca0*/  S2R R25, SR_TID.X ;  /* 0x0000000000197919 */ /* 0x000e260000002100 */
[----:B------:R1:W-:Y:S04]  /*68cb0*/  STL [R1+0x1c], R16 ;  /* 0x00001c1001007387 */ /* 0x0003e80000100800 */
[----:B------:R-:W-:Y:S04]  /*68cc0*/  STL.64 [R1+0x2ac8], R22 ;  /* 0x002ac81601007387 */ /* 0x000fe80000100a00 */
[----:B------:R4:W-:Y:S01]  /*68cd0*/  STL [R1+0x2ac0], R21 ;  /* 0x002ac01501007387 */ /* 0x0009e20000100800 */
[----:B-1----:R-:W-:-:S02]  /*68ce0*/  LOP3.LUT R16, R14, 0xffff, RZ, 0xc0, !PT ;  /* 0x0000ffff0e107812 */ /* 0x002fc400078ec0ff */
[----:B------:R-:W-:Y:S02]  /*68cf0*/  LOP3.LUT R14, R6, 0xffff, RZ, 0xc0, !PT ;  /* 0x0000ffff060e7812 */ /* 0x000fe400078ec0ff */
[----:B----4-:R-:W-:Y:S02]  /*68d00*/  PRMT R21, R11, 0x5410, R10 ;  /* 0x000054100b157816 */ /* 0x010fe4000000000a */
[----:B0-----:R-:W-:-:S04]  /*68d10*/  LOP3.LUT R25, R25, 0x3f, RZ, 0xc0, !PT ;  /* 0x0000003f19197812 */ /* 0x001fc800078ec0ff */
[----:B------:R-:W-:Y:S02]  /*68d20*/  LEA R25, R25, UR4, 0x4 ;  /* 0x0000000419197c11 */ /* 0x000fe4000f8e20ff */
[----:B------:R-:W-:Y:S01]  /*68d30*/  PRMT R5, R5, 0x4210, R16 ;  /* 0x0000421005057816 */ /* 0x000fe20000000010 */
[----:B------:R-:W-:Y:S01]  /*68d40*/  STL [R1+0xc], R21 ;  /* 0x00000c1501007387 */ /* 0x000fe20000100800 */
[----:B------:R-:W-:Y:S01]  /*68d50*/  ULDC UR4, c[0x0][0x244] ;  /* 0x0000910000047ab9 */ /* 0x000fe20000000800 */
[----:B---3--:R-:W-:Y:S02]  /*68d60*/  PRMT R18, R17, 0x5410, R18 ;  /* 0x0000541011127816 */ /* 0x008fe40000000012 */
[----:B------:R-:W-:Y:S02]  /*68d70*/  LOP3.LUT R17, R15, 0xffff, RZ, 0xc0, !PT ;  /* 0x0000ffff0f117812 */ /* 0x000fe400078ec0ff */
[----:B------:R-:W-:Y:S02]  /*68d80*/  LOP3.LUT R15, R7, 0xffff, RZ, 0xc0, !PT ;  /* 0x0000ffff070f7812 */ /* 0x000fe400078ec0ff */
[----:B------:R-:W-:-:S02]  /*68d90*/  PRMT R7, R9, 0x4210, R14 ;  /* 0x0000421009077816 */ /* 0x000fc4000000000e */
[----:B------:R-:W-:Y:S02]  /*68da0*/  PRMT R6, R8, 0x4210, R15 ;  /* 0x0000421008067816 */ /* 0x000fe4000000000f */
[----:B------:R-:W0:Y:S01]  /*68db0*/  LDS.128 R8, [R25] ;  /* 0x0000000019087984 */ /* 0x000e220000000c00 */
[----:B------:R-:W-:Y:S01]  /*68dc0*/  BAR.SYNC.DEFER_BLOCKING 0x0 ;  /* 0x0000000000007b1d */ /* 0x000fe20000010000 */
[----:B------:R-:W-:-:S05]  /*68dd0*/  PRMT R4, R4, 0x4210, R17 ;  /* 0x0000421004047816 */ /* 0x000fca0000000011 */
[----:B------:R2:W-:Y:S02]  /*68de0*/  STSM.16.M88.4 [R0], R4 ;  /* 0x0000000400007844 */ /* 0x0005e40000000200 */
[----:B------:R-:W-:Y:S06]  /*68df0*/  BAR.SYNC.DEFER_BLOCKING 0x0 ;  /* 0x0000000000007b1d */ /* 0x000fec0000010000 */
[----:B0-----:R-:W-:Y:S04]  /*68e00*/  STL.64 [R1+0x30], R8 ;  /* 0x0000300801007387 */ /* 0x001fe80000100a00 */
[----:B------:R0:W-:Y:S01]  /*68e10*/  STL.64 [R1+0x38], R10 ;  /* 0x0000380a01007387 */ /* 0x0001e20000100a00 */
[----:B--2---:R-:W-:-:S03]  /*68e20*/  PRMT R4, R13, 0x5210, R20 ;  /* 0x000052100d047816 */ /* 0x004fc60000000014 */
[----:B0-----:R-:W2:Y:S04]  /*68e30*/  LDL.LU.64 R10, [R1+0x2ae8] ;  /* 0x002ae800010a7983 */ /* 0x001ea80000300a00 */
[----:B------:R-:W3:Y:S04]  /*68e40*/  LDL.LU.64 R8, [R1+0x2ae0] ;  /* 0x002ae00001087983 */ /* 0x000ee80000300a00 */
[----:B------:R-:W4:Y:S04]  /*68e50*/  LDL.LU R5, [R1+0x64] ;  /* 0x0000640001057983 */ /* 0x000f280000300800 */
[----:B------:R-:W2:Y:S04]  /*68e60*/  LDL.LU R6, [R1+0x68] ;  /* 0x0000680001067983 */ /* 0x000ea80000300800 */
[----:B------:R-:W3:Y:S04]  /*68e70*/  LDL.LU R7, [R1+0x70] ;  /* 0x0000700001077983 */ /* 0x000ee80000300800 */
[----:B------:R-:W3:Y:S04]  /*68e80*/  LDL.LU R13, [R1+0x4a8] ;  /* 0x0004a800010d7983 */ /* 0x000ee80000300800 */
[----:B------:R-:W4:Y:S04]  /*68e90*/  LDL.LU R21, [R1+0x360] ;  /* 0x0003600001157983 */ /* 0x000f280000300800 */
[----:B------:R-:W2:Y:S04]  /*68ea0*/  LDL.LU R22, [R1+0x370] ;  /* 0x0003700001167983 */ /* 0x000ea80000300800 */
[----:B------:R-:W2:Y:S04]  /*68eb0*/  LDL.LU R23, [R1+0x35c] ;  /* 0x00035c0001177983 */ /* 0x000ea80000300800 */
[----:B------:R-:W4:Y:S04]  /*68ec0*/  LDL.LU R20, [R1+0x364] ;  /* 0x0003640001147983 */ /* 0x000f280000300800 */
[----:B--2---:R-:W-:Y:S04]  /*68ed0*/  STL.64 [R1+0x2ad8], R22 ;  /* 0x002ad81601007387 */ /* 0x004fe80000100a00 */
[----:B----4-:R-:W-:Y:S04]  /*68ee0*/  STL.64 [R1+0x2ad0], R20 ;  /* 0x002ad01401007387 */ /* 0x010fe80000100a00 */
[----:B------:R-:W0:Y:S01]  /*68ef0*/  LDS.128 R20, [R25] ;  /* 0x0000000019147984 */ /* 0x000e220000000c00 */
[----:B------:R-:W-:Y:S01]  /*68f00*/  BAR.SYNC.DEFER_BLOCKING 0x0 ;  /* 0x0000000000007b1d */ /* 0x000fe20000010000 */
[----:B------:R-:W-:-:S02]  /*68f10*/  PRMT R5, R12, 0x5210, R5 ;  /* 0x000052100c057816 */ /* 0x000fc40000000005 */
[----:B------:R-:W-:Y:S02]  /*68f20*/  PRMT R6, R11, 0x5210, R6 ;  /* 0x000052100b067816 */ /* 0x000fe40000000006 */
[----:B---3--:R-:W-:Y:S02]  /*68f30*/  PRMT R7, R10, 0x5210, R7 ;  /* 0x000052100a077816 */ /* 0x008fe40000000007 */
[----:B------:R-:W-:Y:S02]  /*68f40*/  PRMT R8, R8, 0x5210, R17 ;  /* 0x0000521008087816 */ /* 0x000fe40000000011 */
[----:B------:R-:W-:Y:S01]  /*68f50*/  PRMT R9, R9, 0x5210, R16 ;  /* 0x0000521009097816 */ /* 0x000fe20000000010 */
[----:B------:R-:W2:Y:S04]  /*68f60*/  LDL.LU R12, [R1+0x4ac] ;  /* 0x0004ac00010c7983 */ /* 0x000ea80000300800 */
[----:B------:R-:W3:Y:S04]  /*68f70*/  LDL.LU R17, [R1+0x398] ;  /* 0x0003980001117983 */ /* 0x000ee80000300800 */
[----:B------:R-:W4:Y:S04]  /*68f80*/  LDL.LU R16, [R1+0x3a0] ;  /* 0x0003a00001107983 */ /* 0x000f280000300800 */
[----:B------:R1:W-:Y:S01]  /*68f90*/  STSM.16.M88.4 [R0], R4 ;  /* 0x0000000400007844 */ /* 0x0003e20000000200 */
[----:B------:R-:W-:Y:S01]  /*68fa0*/  BAR.SYNC.DEFER_BLOCKING 0x0 ;  /* 0x0000000000007b1d */ /* 0x000fe20000010000 */
[----:B------:R-:W-:-:S02]  /*68fb0*/  PRMT R10, R3, 0x5210, R15 ;  /* 0x00005210030a7816 */ /* 0x000fc4000000000f */
[----:B------:R-:W-:-:S03]  /*68fc0*/  PRMT R11, R2, 0x5210, R14 ;  /* 0x00005210020b7816 */ /* 0x000fc6000000000e */
[----:B------:R-:W4:Y:S04]  /*68fd0*/  LDL.LU R3, [R1+0x4bc] ;  /* 0x0004bc0001037983 */ /* 0x000f280000300800 */
[----:B------:R-:W4:Y:S04]  /*68fe0*/  LDL.LU R15, [R1+0x3c8] ;  /* 0x0003c800010f7983 */ /* 0x000f280000300800 */
[----:B------:R-:W4:Y:S04]  /*68ff0*/  LDL.LU R2, [R1+0x4c8] ;  /* 0x0004c80001027983 */ /* 0x000f280000300800 */
[----:B------:R-:W4:Y:S04]  /*69000*/  LDL.LU R14, [R1+0x3cc] ;  /* 0x0003cc00010e7983 */ /* 0x000f280000300800 */
[----:B0-----:R-:W-:Y:S04]  /*69010*/  STL.64 [R1+0x160], R20 ;  /* 0x0001601401007387 */ /* 0x001fe80000100a00 */
[----:B------:R-:W-:Y:S04]  /*69020*/  STL.64 [R1+0x168], R22 ;  /* 0x0001681601007387 */ /* 0x000fe80000100a00 */
[----:B-1----:R-:W4:Y:S04]  /*69030*/  LDL.LU R4, [R1+0x3a8] ;  /* 0x0003a80001047983 */ /* 0x002f280000300800 */
[----:B------:R-:W4:Y:S04]  /*69040*/  LDL.LU R5, [R1+0x388] ;  /* 0x0003880001057983 */ /* 0x000f280000300800 */
[----:B------:R-:W4:Y:S04]  /*69050*/  LDL.LU R6, [R1+0x384] ;  /* 0x0003840001067983 */ /* 0x000f280000300800 */
[----:B------:R-:W4:Y:S04]  /*69060*/  LDL.LU R7, [R1+0x374] ;  /* 0x0003740001077983 */ /* 0x000f280000300800 */
[----:B------:R-:W0:Y:S01]  /*69070*/  LDS.128 R20, [R25] ;  /* 0x0000000019147984 */ /* 0x000e220000000c00 */
[----:B------:R-:W-:Y:S06]  /*69080*/  BAR.SYNC.DEFER_BLOCKING 0x0 ;  /* 0x0000000000007b1d */ /* 0x000fec0000010000 */
[----:B0-----:R-:W-:Y:S04]  /*69090*/  STL.64 [R1+0x170], R20 ;  /* 0x0001701401007387 */ /* 0x001fe80000100a00 */
[----:B------:R0:W-:Y:S04]  /*690a0*/  STL.64 [R1+0x178], R22 ;  /* 0x0001781601007387 */ /* 0x0001e80000100a00 */
[----:B0-----:R-:W4:Y:S04]  /*690b0*/  LDL.LU.64 R22, [R1+0x2ad8] ;  /* 0x002ad80001167983 */ /* 0x001f280000300a00 */
[----:B------:R-:W4:Y:S04]  /*690c0*/  LDL.LU.64 R20, [R1+0x2ad0] ;  /* 0x002ad00001147983 */ /* 0x000f280000300a00 */
[----:B------:R0:W-:Y:S01]  /*690d0*/  STSM.16.M88.4 [R0], R8 ;  /* 0x0000000800007844 */ /* 0x0001e20000000200 */
[----:B------:R-:W-:Y:S01]  /*690e0*/  BAR.SYNC.DEFER_BLOCKING 0x0 ;  /* 0x0000000000007b1d */ /* 0x000fe20000010000 */
[----:B------:R-:W-:-:S02]  /*690f0*/  LOP3.LUT R13, R13, 0xffff, RZ, 0xc0, !PT ;  /* 0x0000ffff0d0d7812 */ /* 0x000fc400078ec0ff */
[----:B--2---:R-:W-:Y:S02]  /*69100*/  LOP3.LUT R12, R12, 0xffff, RZ, 0xc0, !PT ;  /* 0x0000ffff0c0c7812 */ /* 0x004fe400078ec0ff */
[----:B---3--:R-:W-:Y:S02]  /*69110*/  LOP3.LUT R17, R17, 0xffff, RZ, 0xc0, !PT ;  /* 0x0000ffff11117812 */ /* 0x008fe400078ec0ff */
[----:B----4-:R-:W-:Y:S02]  /*69120*/  LOP3.LUT R16, R16, 0xffff, RZ, 0xc0, !PT ;  /* 0x0000ffff10107812 */ /* 0x010fe400078ec0ff */
[----:B------:R-:W-:Y:S02]  /*69130*/  LOP3.LUT R3, R3, 0xffff, RZ, 0xc0, !PT ;  /* 0x0000ffff03037812 */ /* 0x000fe400078ec0ff */
[----:B------:R-:W-:Y:S02]  /*69140*/  LOP3.LUT R15, R15, 0xffff, RZ, 0xc0, !PT ;  /* 0x0000ffff0f0f7812 */ /* 0x000fe400078ec0ff */
[----:B------:R-:W-:-:S02]  /*69150*/  LOP3.LUT R2, R2, 0xffff, RZ, 0xc0, !PT ;  /* 0x0000ffff02027812 */ /* 0x000fc400078ec0ff */
[----:B------:R-:W-:Y:S02]  /*69160*/  LOP3.LUT R14, R14, 0xffff, RZ, 0xc0, !PT ;  /* 0x0000ffff0e0e7812 */ /* 0x000fe400078ec0ff */
[----:B0-----:R-:W-:Y:S02]  /*69170*/  PRMT R8, R4, 0x4210, R2 ;  /* 0x0000421004087816 */ /* 0x001fe40000000002 */
[----:B------:R-:W-:Y:S02]  /*69180*/  PRMT R9, R5, 0x4210, R3 ;  /* 0x0000421005097816 */ /* 0x000fe40000000003 */
[----:B------:R-:W-:Y:S02]  /*69190*/  PRMT R10, R6, 0x4210, R12 ;  /* 0x00004210060a7816 */ /* 0x000fe4000000000c */
[----:B------:R-:W-:Y:S02]  /*691a0*/  PRMT R11, R7, 0x4210, R13 ;  /* 0x00004210070b7816 */ /* 0x000fe4000000000d */
[----:B------:R-:W-:-:S02]  /*691b0*/  PRMT R5, R22, 0x4210, R15 ;  /* 0x0000421016057816 */ /* 0x000fc4000000000f */
[----:B------:R-:W-:Y:S02]  /*691c0*/  PRMT R4, R21, 0x4210, R14 ;  /* 0x0000421015047816 */ /* 0x000fe4000000000e */
[----:B------:R-:W-:Y:S02]  /*691d0*/  PRMT R6, R23, 0x4210, R16 ;  /* 0x0000421017067816 */ /* 0x000fe40000000010 */
[----:B------:R-:W-:Y:S02]  /*691e0*/  PRMT R7, R20, 0x4210, R17 ;  /* 0x0000421014077816 */ /* 0x000fe40000000011 */
[----:B------:R-:W0:Y:S01]  /*691f0*/  LDS.128 R20, [R25] ;  /* 0x0000000019147984 */ /* 0x000e220000000c00 */
[----:B------:R-:W-:Y:S06]  /*69200*/  BAR.SYNC.DEFER_BLOCKING 0x0 ;  /* 0x0000000000007b1d */ /* 0x000fec0000010000 */
[----:B0-----:R-:W-:Y:S04]  /*69210*/  STL.64 [R1+0x150], R20 ;  /* 0x0001501401007387 */ /* 0x001fe80000100a00 */
[----:B------:R0:W-:Y:S04]  /*69220*/  STL.64 [R1+0x158], R22 ;  /* 0x0001581601007387 */ /* 0x0001e80000100a00 */
[----:B0-----:R-:W2:Y:S04]  /*69230*/  LDL.LU.64 R22, [R1+0x2ac8] ;  /* 0x002ac80001167983 */ /* 0x001ea80000300a00 */
[----:B------:R-:W-:Y:S01]  /*69240*/  STSM.16.M88.4 [R0], R8 ;  /* 0x0000000800007844 */ /* 0x000fe20000000200 */
[----:B------:R-:W-:Y:S06]  /*69250*/  BAR.SYNC.DEFER_BLOCKING 0x0 ;  /* 0x0000000000007b1d */ /* 0x000fec0000010000 */
[----:B------:R-:W3:Y:S04]  /*69260*/  LDL.LU R21, [R1+0x2ac0] ;  /* 0x002ac00001157983 */ /* 0x000ee80000300800 */
[----:B------:R-:W4:Y:S04]  /*69270*/  LDL.LU R20, [R1+0x4dc] ;  /* 0x0004dc0001147983 */ /* 0x000f280000300800 */
[----:B------:R-:W0:Y:S01]  /*69280*/  LDS.128 R8, [R25] ;  /* 0x0000000019087984 */ /* 0x000e220000000c00 */
[----:B------:R-:W-:Y:S06]  /*69290*/  BAR.SYNC.DEFER_BLOCKING 0x0 ;  /* 0x0000000000007b1d */ /* 0x000fec0000010000 */
[----:B0-----:R0:W-:Y:S04]  /*692a0*/  STL.64 [R1+0x140], R8 ;  /* 0x0001400801007387 */ /* 0x0011e80000100a00 */
[----:B------:R1:W-:Y:S01]  /*692b0*/  STL.64 [R1+0x148], R10 ;  /* 0x0001480a01007387 */ /* 0x0003e20000100a00 */
[----:B0-----:R-:W-:-:S02]  /*692c0*/  PRMT R8, R27, 0x5210, R2 ;  /* 0x000052101b087816 */ /* 0x001fc40000000002 */
[----:B-1----:R-:W-:Y:S01]  /*692d0*/  PRMT R10, R24, 0x5210, R12 ;  /* 0x00005210180a7816 */ /* 0x002fe2000000000c */
[----:B------:R-:W4:Y:S04]  /*692e0*/  LDL.LU R2, [R1+0x4ec] ;  /* 0x0004ec0001027983 */ /* 0x000f280000300800 */
[----:B------:R-:W4:Y:S04]  /*692f0*/  LDL.LU R27, [R1+0x4d8] ;  /* 0x0004d800011b7983 */ /* 0x000f280000300800 */
[----:B------:R-:W4:Y:S04]  /*69300*/  LDL.LU R24, [R1+0x4cc] ;  /* 0x0004cc0001187983 */ /* 0x000f280000300800 */
[----:B------:R-:W4:Y:S01]  /*69310*/  LDL.LU R12, [R1+0x3e4] ;  /* 0x0003e400010c7983 */ /* 0x000f220000300800 */
[----:B--2---:R-:W-:-:S03]  /*69320*/  PRMT R11, R23, 0x5210, R13 ;  /* 0x00005210170b7816 */ /* 0x004fc6000000000d */
[----:B------:R-:W2:Y:S04]  /*69330*/  LDL.LU R23, [R1+0x340] ;  /* 0x0003400001177983 */ /* 0x000ea80000300800 */
[----:B------:R3:W-:Y:S01]  /*69340*/  STSM.16.M88.4 [R0], R4 ;  /* 0x0000000400007844 */ /* 0x0007e20000000200 */
[----:B------:R-:W-:Y:S01]  /*69350*/  BAR.SYNC.DEFER_BLOCKING 0x0 ;  /* 0x0000000000007b1d */ /* 0x000fe20000010000 */
[----:B---3--:R-:W-:-:S05]  /*69360*/  PRMT R4, R21, 0x5210, R14 ;  /* 0x0000521015047816 */ /* 0x008fca000000000e */
[----:B------:R-:W3:Y:S01]  /*69370*/  LDL.LU R14, [R1+0x3e0] ;  /* 0x0003e000010e7983 */ /* 0x000ee20000300800 */
[----:B------:R-:W-:Y:S02]  /*69380*/  PRMT R5, R22, 0x5210, R15 ;  /* 0x0000521016057816 */ /* 0x000fe4000000000f */
[----:B------:R-:W-:Y:S02]  /*69390*/  PRMT R9, R26, 0x5210, R3 ;  /* 0x000052101a097816 */ /* 0x000fe40000000003 */
[----:B------:R-:W-:Y:S01]  /*693a0*/  PRMT R7, R29, 0x5210, R17 ;  /* 0x000052101d077816 */ /* 0x000fe20000000011 */
[----:B--2---:R-:W-:Y:S04]  /*693b0*/  STL [R1+0x2abc], R23 ;  /* 0x002abc1701007387 */ /* 0x004fe80000100800 */
[----:B----4-:R-:W-:Y:S04]  /*693c0*/  STL [R1+0x2ab8], R20 ;  /* 0x002ab81401007387 */ /* 0x010fe80000100800 */
[----:B------:R-:W0:Y:S01]  /*693d0*/  LDS.128 R20, [R25] ;  /* 0x0000000019147984 */ /* 0x000e220000000c00 */
[----:B------:R-:W-:Y:S06]  /*693e0*/  BAR.SYNC.DEFER_BLOCKING 0x0 ;  /* 0x0000000000007b1d */ /* 0x000fec0000010000 */
[----:B------:R-:W2:Y:S04]  /*693f0*/  LDL.LU R15, [R1+0x3d8] ;  /* 0x0003d800010f7983 */ /* 0x000ea80000300800 */
[----:B------:R-:W4:Y:S04]  /*69400*/  LDL.LU R17, [R1+0x3d4] ;  /* 0x0003d40001117983 */ /* 0x000f280000300800 */
[----:B------:R-:W4:Y:S04]  /*69410*/  LDL.LU R29, [R1+0x2f0] ;  /* 0x0002f000011d7983 */ /* 0x000f280000300800 */
[----:B------:R1:W-:Y:S01]  /*69420*/  STSM.16.M88.4 [R0], R8 ;  /* 0x0000000800007844 */ /* 0x0003e20000000200 */
[----:B------:R-:W-:Y:S06]  /*69430*/  BAR.SYNC.DEFER_BLOCKING 0x0 ;  /* 0x0000000000007b1d */ /* 0x000fec0000010000 */
[----:B0-----:R-:W-:Y:S04]  /*69440*/  STL.64 [R1+0x130], R20 ;  /* 0x0001301401007387 */ /* 0x001fe80000100a00 */
[----:B------:R-:W-:Y:S04]  /*69450*/  STL.64 [R1+0x138], R22 ;  /* 0x0001381601007387 */ /* 0x000fe80000100a00 */
[----:B-1----:R-:W3:Y:S04]  /*69460*/  LDL.LU R9, [R1+0x34c] ;  /* 0x00034c0001097983 */ /* 0x002ee80000300800 */
[----:B------:R-:W2:Y:S04]  /*69470*/  LDL.LU R10, [R1+0x334] ;  /* 0x00033400010a7983 */ /* 0x000ea80000300800 */
[----:B------:R-:W4:Y:S04]  /*69480*/  LDL.LU R11, [R1+0x338] ;  /* 0x00033800010b7983 */ /* 0x000f280000300800 */
[----:B------:R-:W0:Y:S01]  /*69490*/  LDS.128 R20, [R25] ;  /* 0x0000000019147984 */ /* 0x000e220000000c00 */
[----:B------:R-:W-:Y:S06]  /*694a0*/  BAR.SYNC.DEFER_BLOCKING 0x0 ;  /* 0x0000000000007b1d */ /* 0x000fec0000010000 */
[----:B0-----:R-:W-:Y:S04]  /*694b0*/  STL.64 [R1+0xc0], R20 ;  /* 0x0000c01401007387 */ /* 0x001fe80000100a00 */
[----:B------:R0:W-:Y:S04]  /*694c0*/  STL.64 [R1+0xc8], R22 ;  /* 0x0000c81601007387 */ /* 0x0001e80000100a00 */
[----:B0-----:R-:W3:Y:S04]  /*694d0*/  LDL.LU R23, [R1+0x2abc] ;  /* 0x002abc0001177983 */ /* 0x001ee80000300800 */
[----:B------:R-:W2:Y:S01]  /*694e0*/  LDL.LU R20, [R1+0x2ab8] ;  /* 0x002ab80001147983 */ /* 0x000ea20000300800 */
[----:B------:R-:W-:-:S05]  /*694f0*/  PRMT R6, R28, 0x5210, R16 ;  /* 0x000052101c067816 */ /* 0x000fca0000000010 */
[----:B------:R0:W-:Y:S01]  /*69500*/  STSM.16.M88.4 [R0], R4 ;  /* 0x0000000400007844 */ /* 0x0001e20000000200 */
[----:B------:R-:W-:Y:S02]  /*69510*/  LOP3.LUT R13, R27, 0xffff, RZ, 0xc0, !PT ;  /* 0x0000ffff1b0d7812 */ /* 0x000fe400078ec0ff */
[----:B------:R-:W-:Y:S02]  /*69520*/  LOP3.LUT R2, R2, 0xffff, RZ, 0xc0, !PT ;  /* 0x0000ffff02027812 */ /* 0x000fe400078ec0ff */
[----:B------:R-:W-:Y:S01]  /*69530*/  LOP3.LUT R16, R24, 0xffff, RZ, 0xc0, !PT ;  /* 0x0000ffff18107812 */ /* 0x000fe200078ec0ff */
[----:B0-----:R-:W4:Y:S04]  /*69540*/  LDL.LU R5, [R1+0x330] ;  /* 0x0003300001057983 */ /* 0x001f280000300800 */
[----:B------:R-:W4:Y:S04]  /*69550*/  LDL.LU R6, [R1+0x32c] ;  /* 0x00032c0001067983 */ /* 0x000f280000300800 */
[----:B------:R-:W4:Y:S04]  /*69560*/  LDL.LU R7, [R1+0x2f4] ;  /* 0x0002f40001077983 */ /* 0x000f280000300800 */
[----:B------:R-:W4:Y:S01]  /*69570*/  LDL.LU R26, [R1+0x14] ;  /* 0x00001400011a7983 */ /* 0x000f220000300800 */
[----:B------:R-:W-:Y:S01]  /*69580*/  BAR.SYNC.DEFER_BLOCKING 0x0 ;  /* 0x0000000000007b1d */ /* 0x000fe20000010000 */
[----:B--2---:R-:W-:-:S05]  /*69590*/  LOP3.LUT R3, R20, 0xffff, RZ, 0xc0, !PT ;  /* 0x0000ffff14037812 */ /* 0x004fca00078ec0ff */
[----:B------:R-:W2:Y:S04]  /*695a0*/  LDL.LU R20, [R1+0x10] ;  /* 0x0000100001147983 */ /* 0x000ea80000300800 */
[----:B------:R-:W2:Y:S04]  /*695b0*/  LDL.LU R27, [R1+0x4c] ;  /* 0x00004c00011b7983 */ /* 0x000ea80000300800 */
[----:B------:R-:W2:Y:S04]  /*695c0*/  LDL.LU R28, [R1+0x8] ;  /* 0x00000800011c7983 */ /* 0x000ea80000300800 */
[----:B------:R-:W2:Y:S04]  /*695d0*/  LDL.LU R22, [R1+0x44] ;  /* 0x0000440001167983 */ /* 0x000ea80000300800 */
[----:B------:R-:W2:Y:S04]  /*695e0*/  LDL.LU R24, [R1+0x28] ;  /* 0x0000280001187983 */ /* 0x000ea80000300800 */
[----:B------:R-:W2:Y:S01]  /*695f0*/  LDL.LU R21, [R1+0x4] ;  /* 0x0000040001157983 */ /* 0x000ea20000300800 */
[----:B---3--:R-:W-:-:S03]  /*69600*/  PRMT R8, R23, 0x4210, R2 ;  /* 0x0000421017087816 */ /* 0x008fc60000000002 */
[----:B------:R-:W2:Y:S01]  /*69610*/  LDL.LU R23, [R1] ;  /* 0x0000000001177983 */ /* 0x000ea20000300800 */
[----:B------:R-:W-:Y:S02]  /*69620*/  PRMT R9, R9, 0x4210, R3 ;  /* 0x0000421009097816 */ /* 0x000fe40000000003 */
[----:B------:R-:W-:Y:S02]  /*69630*/  PRMT R10, R10, 0x4210, R13 ;  /* 0x000042100a0a7816 */ /* 0x000fe4000000000d */
[----:B----4-:R-:W-:Y:S01]  /*69640*/  PRMT R11, R11, 0x4210, R16 ;  /* 0x000042100b0b7816 */ /* 0x010fe20000000010 */
[----:B--2---:R-:W-:Y:S04]  /*69650*/  STL.64 [R1+0x2ab0], R22 ;  /* 0x002ab01601007387 */ /* 0x004fe80000100a00 */
[----:B------:R-:W-:Y:S04]  /*69660*/  STL.64 [R1+0x2aa8], R20 ;  /* 0x002aa81401007387 */ /* 0x000fe80000100a00 */
[----:B------:R-:W0:Y:S01]  /*69670*/  LDS.128 R20, [R25] ;  /* 0x0000000019147984 */ /* 0x000e220000000c00 */
[----:B------:R-:W-:Y:S06]  /*69680*/  BAR.SYNC.DEFER_BLOCKING 0x0 ;  /* 0x0000000000007b1d */ /* 0x000fec0000010000 */
[----:B0-----:R-:W-:Y:S04]  /*69690*/  STL.64 [R1+0x120], R20 ;  /* 0x0001201401007387 */ /* 0x001fe80000100a00 */
[----:B------:R0:W-:Y:S04]  /*696a0*/  STL.64 [R1+0x128], R22 ;  /* 0x0001281601007387 */ /* 0x0001e80000100a00 */
[----:B0-----:R-:W2:Y:S04]  /*696b0*/  LDL.LU.64 R22, [R1+0x2ab0] ;  /* 0x002ab00001167983 */ /* 0x001ea80000300a00 */
[----:B------:R-:W3:Y:S04]  /*696c0*/  LDL.LU.64 R20, [R1+0x2aa8] ;  /* 0x002aa80001147983 */ /* 0x000ee80000300a00 */
[----:B------:R-:W-:Y:S01]  /*696d0*/  STSM.16.M88.4 [R0], R8 ;  /* 0x0000000800007844 */ /* 0x000fe20000000200 */
[----:B------:R-:W-:Y:S06]  /*696e0*/  BAR.SYNC.DEFER_BLOCKING 0x0 ;  /* 0x0000000000007b1d */ /* 0x000fec0000010000 */
[----:B------:R-:W0:Y:S02]  /*696f0*/  LDS.128 R8, [R25] ;  /* 0x0000000019087984 */ /* 0x000e240000000c00 */
[----:B------:R-:W-:Y:S01]  /*69700*/  BAR.SYNC.DEFER_BLOCKING 0x0 ;  /* 0x0000000000007b1d */ /* 0x000fe20000010000 */
[----:B------:R-:W-:-:S02]  /*69710*/  LOP3.LUT R12, R12, 0xffff, RZ, 0xc0, !PT ;  /* 0x0000ffff0c0c7812 */ /* 0x000fc400078ec0ff */
[----:B------:R-:W-:Y:S02]  /*69720*/  LOP3.LUT R14, R14, 0xffff, RZ, 0xc0, !PT ;  /* 0x0000ffff0e0e7812 */ /* 0x000fe400078ec0ff */
[----:B------:R-:W-:Y:S02]  /*69730*/  LOP3.LUT R15, R15, 0xffff, RZ, 0xc0, !PT ;  /* 0x0000ffff0f0f7812 */ /* 0x000fe400078ec0ff */
[----:B------:R-:W-:Y:S02]  /*69740*/  LOP3.LUT R17, R17, 0xffff, RZ, 0xc0, !PT ;  /* 0x0000ffff11117812 */ /* 0x000fe400078ec0ff */
[----:B------:R-:W-:Y:S02]  /*69750*/  PRMT R4, R5, 0x4210, R12 ;  /* 0x0000421005047816 */ /* 0x000fe4000000000c */
[----:B------:R-:W-:Y:S02]  /*69760*/  PRMT R5, R6, 0x4210, R14 ;  /* 0x0000421006057816 */ /* 0x000fe4000000000e */
[----:B------:R-:W-:-:S02]  /*69770*/  PRMT R6, R7, 0x4210, R15 ;  /* 0x0000421007067816 */ /* 0x000fc4000000000f */
[----:B------:R-:W-:-:S05]  /*69780*/  PRMT R7, R29, 0x4210, R17 ;  /* 0x000042101d077816 */ /* 0x000fca0000000011 */
[----:B------:R1:W-:Y:S01]  /*69790*/  STSM.16.M88.4 [R0], R4 ;  /* 0x0000000400007844 */ /* 0x0003e20000000200 */
[----:B------:R-:W-:Y:S06]  /*697a0*/  BAR.SYNC.DEFER_BLOCKING 0x0 ;  /* 0x0000000000007b1d */ /* 0x000fec0000010000 */
[----:B0-----:R0:W-:Y:S04]  /*697b0*/  STL.64 [R1+0x110], R8 ;  /* 0x0001100801007387 */ /* 0x0011e80000100a00 */
[----:B------:R4:W-:Y:S01]  /*697c0*/  STL.64 [R1+0x118], R10 ;  /* 0x0001180a01007387 */ /* 0x0009e20000100a00 */
[----:B-1----:R-:W-:-:S02]  /*697d0*/  PRMT R4, R27, 0x5210, R12 ;  /* 0x000052101b047816 */ /* 0x002fc4000000000c */
[----:B------:R-:W-:Y:S02]  /*697e0*/  PRMT R6, R24, 0x5210, R15 ;  /* 0x0000521018067816 */ /* 0x000fe4000000000f */
[----:B0-----:R-:W-:Y:S02]  /*697f0*/  PRMT R8, R26, 0x5210, R2 ;  /* 0x000052101a087816 */ /* 0x001fe40000000002 */
[----:B------:R-:W2:Y:S01]  /*69800*/  LDL.LU R26, [R1+0x528] ;  /* 0x00052800011a7983 */ /* 0x000ea20000300800 */
[----:B----4-:R-:W-:Y:S02]  /*69810*/  PRMT R10, R28, 0x5210, R13 ;  /* 0x000052101c0a7816 */ /* 0x010fe4000000000d */
[----:B---3--:R-:W-:Y:S02]  /*69820*/  PRMT R9, R20, 0x5210, R3 ;  /* 0x0000521014097816 */ /* 0x008fe40000000003 */
[----:B------:R-:W3:Y:S04]  /*69830*/  LDL.LU R20, [R1+0x51c] ;  /* 0x00051c0001147983 */ /* 0x000ee80000300800 */
[----:B------:R-:W4:Y:S04]  /*69840*/  LDL.LU R27, [R1+0x50c] ;  /* 0x00050c00011b7983 */ /* 0x000f280000300800 */
[----:B------:R-:W4:Y:S04]  /*69850*/  LDL.LU R24, [R1+0x508] ;  /* 0x0005080001187983 */ /* 0x000f280000300800 */
[----:B------:R-:W4:Y:S01]  /*69860*/  LDL.LU R2, [R1+0x3f4] ;  /* 0x0003f40001027983 */ /* 0x000f220000300800 */
[----:B--2---:R-:W-:-:S03]  /*69870*/  PRMT R5, R22, 0x5210, R14 ;  /* 0x0000521016057816 */ /* 0x004fc6000000000e */
[----:B------:R-:W2:Y:S01]  /*69880*/  LDL.LU R3, [R1+0x3f0] ;  /* 0x0003f00001037983 */ /* 0x000ea20000300800 */
[----:B------:R-:W-:-:S03]  /*69890*/  PRMT R11, R21, 0x5210, R16 ;  /* 0x00005210150b7816 */ /* 0x000fc60000000010 */
[----:B------:R-:W2:Y:S04]  /*698a0*/  LDL.LU R22, [R1+0x3ec] ;  /* 0x0003ec0001167983 */ /* 0x000ea80000300800 */
[----:B------:R-:W2:Y:S04]  /*698b0*/  LDL.LU R21, [R1+0x3e8] ;  /* 0x0003e80001157983 */ /* 0x000ea80000300800 */
[----:B------:R-:W0:Y:S01]  /*698c0*/  LDS.128 R12, [R25] ;  /* 0x00000000190c7984 */ /* 0x000e220000000c00 */
[----:B------:R-:W-:Y:S06]  /*698d0*/  BAR.SYNC.DEFER_BLOCKING 0x0 ;  /* 0x0000000000007b1d */ /* 0x000fec0000010000 */
[----:B------:R-:W2:Y:S04]  /*698e0*/  LDL.LU R29, [R1+0x344] ;  /* 0x00034400011d7983 */ /* 0x000ea80000300800 */
[----:B------:R1:W-:Y:S01]  /*698f0*/  STSM.16.M88.4 [R0], R8 ;  /* 0x0000000800007844 */ /* 0x0003e20000000200 */
[----:B------:R-:W-:Y:S06]  /*69900*/  BAR.SYNC.DEFER_BLOCKING 0x0 ;  /* 0x0000000000007b1d */ /* 0x000fec0000010000 */
[----:B0-----:R-:W-:Y:S04]  /*69910*/  STL.64 [R1+0x100], R12 ;  /* 0x0001000c01007387 */ /* 0x001fe80000100a00 */
[----:B------:R-:W-:Y:S01]  /*69920*/  STL.64 [R1+0x108], R14 ;  /* 0x0001080e01007387 */ /* 0x000fe20000100a00 */
[----:B------:R-:W-:-:S03]  /*69930*/  PRMT R7, R23, 0x5210, R17 ;  /* 0x0000521017077816 */ /* 0x000fc60000000011 */
[----:B-1----:R-:W2:Y:S04]  /*69940*/  LDL.LU R8, [R1+0x3b0] ;  /* 0x0003b00001087983 */ /* 0x002ea80000300800 */
[----:B------:R-:W2:Y:S04]  /*69950*/  LDL.LU R9, [R1+0x3ac] ;  /* 0x0003ac0001097983 */ /* 0x000ea80000300800 */
[----:B------:R-:W2:Y:S04]  /*69960*/  LDL.LU R10, [R1+0x390] ;  /* 0x00039000010a7983 */ /* 0x000ea80000300800 */
[----:B------:R-:W2:Y:S04]  /*69970*/  LDL.LU R11, [R1+0x394] ;  /* 0x00039400010b7983 */ /* 0x000ea80000300800 */
[----:B------:R-:W0:Y:S01]  /*69980*/  LDS.128 R12, [R25] ;  /* 0x00000000190c7984 */ /* 0x000e220000000c00 */
[----:B------:R-:W-:Y:S06]  /*69990*/  BAR.SYNC.DEFER_BLOCKING 0x0 ;  /* 0x0000000000007b1d */ /* 0x000fec0000010000 */
[----:B------:R1:W-:Y:S02]  /*699a0*/  STSM.16.M88.4 [R0], R4 ;  /* 0x0000000400007844 */ /* 0x0003e40000000200 */
[----:B------:R-:W-:Y:S06]  /*699b0*/  BAR.SYNC.DEFER_BLOCKING 0x0 ;  /* 0x0000000000007b1d */ /* 0x000fec0000010000 */
[----:B0-----:R0:W-:Y:S04]  /*699c0*/  STL.64 [R1+0xb0], R12 ;  /* 0x0000b00c01007387 */ /* 0x0011e80000100a00 */
[----:B------:R3:W-:Y:S04]  /*699d0*/  STL.64 [R1+0xb8], R14 ;  /* 0x0000b80e01007387 */ /* 0x0007e80000100a00 */
[----:B-1----:R-:W2:Y:S04]  /*699e0*/  LDL.LU R5, [R1+0x3dc] ;  /* 0x0003dc0001057983 */ /* 0x002ea80000300800 */
[----:B------:R-:W2:Y:S04]  /*699f0*/  LDL.LU R6, [R1+0x3b8] ;  /* 0x0003b80001067983 */ /* 0x000ea80000300800 */
[----:B------:R-:W2:Y:S01]  /*69a00*/  LDL.LU R7, [R1+0x3b4] ;  /* 0x0003b40001077983 */ /* 0x000ea20000300800 */
[----:B0-----:R-:W-:-:S03]  /*69a10*/  LOP3.LUT R13, R26, 0xffff, RZ, 0xc0, !PT ;  /* 0x0000ffff1a0d7812 */ /* 0x001fc600078ec0ff */
[----:B------:R-:W2:Y:S01]  /*69a20*/  LDL.LU R26, [R1+0x8c] ;  /* 0x00008c00011a7983 */ /* 0x000ea20000300800 */
[----:B---3--:R-:W-:-:S03]  /*69a30*/  LOP3.LUT R14, R20, 0xffff, RZ, 0xc0, !PT ;  /* 0x0000ffff140e7812 */ /* 0x008fc600078ec0ff */
[----:B------:R-:W3:Y:S04]  /*69a40*/  LDL.LU R20, [R1+0x90] ;  /* 0x0000900001147983 */ /* 0x000ee80000300800 */
[----:B------:R-:W3:Y:S01]  /*69a50*/  LDL.LU R28, [R1+0x94] ;  /* 0x00009400011c7983 */ /* 0x000ee20000300800 */
[----:B----4-:R-:W-:-:S03]  /*69a60*/  LOP3.LUT R15, R27, 0xffff, RZ, 0xc0, !PT ;  /* 0x0000ffff1b0f7812 */ /* 0x010fc600078ec0ff */
[----:B------:R-:W4:Y:S04]  /*69a70*/  LDL.LU R23, [R1+0x9c] ;  /* 0x00009c0001177983 */ /* 0x000f280000300800 */
[----:B------:R-:W3:Y:S01]  /*69a80*/  LDL.LU R27, [R1+0x98] ;  /* 0x00009800011b7983 */ /* 0x000ee20000300800 */
[----:B------:R-:W-:Y:S02]  /*69a90*/  LOP3.LUT R16, R24, 0xffff, RZ, 0xc0, !PT ;  /* 0x0000ffff18107812 */ /* 0x000fe400078ec0ff */
[----:B--2---:R-:W-:Y:S01]  /*69aa0*/  LOP3.LUT R12, R3, 0xffff, RZ, 0xc0, !PT ;  /* 0x0000ffff030c7812 */ /* 0x004fe200078ec0ff */
[----:B------:R-:W2:Y:S01]  /*69ab0*/  LDL.LU R24, [R1+0x84] ;  /* 0x0000840001187983 */ /* 0x000ea20000300800 */
[----:B------:R-:W-:Y:S02]  /*69ac0*/  LOP3.LUT R3, R22, 0xffff, RZ, 0xc0, !PT ;  /* 0x0000ffff16037812 */ /* 0x000fe400078ec0ff */
[----:B------:R-:W-:Y:S01]  /*69ad0*/  LOP3.LUT R17, R21, 0xffff, RZ, 0xc0, !PT ;  /* 0x0000ffff15117812 */ /* 0x000fe200078ec0ff */
[----:B------:R-:W4:Y:S04]  /*69ae0*/  LDL.LU R22, [R1+0x24] ;  /* 0x0000240001167983 */ /* 0x000f280000300800 */
[----:B------:R-:W3:Y:S04]  /*69af0*/  LDL.LU R21, [R1+0x40] ;  /* 0x0000400001157983 */ /* 0x000ee80000300800 */
[----:B----4-:R-:W-:Y:S04]  /*69b00*/  STL.64 [R1+0x2aa0], R22 ;  /* 0x002aa01601007387 */ /* 0x010fe80000100a00 */
[----:B---3--:R-:W-:Y:S04]  /*69b10*/  STL.64 [R1+0x2a98], R20 ;  /* 0x002a981401007387 */ /* 0x008fe80000100a00 */
[----:B------:R-:W0:Y:S01]  /*69b20*/  LDS.128 R20, [R25] ;  /* 0x0000000019147984 */ /* 0x000e220000000c00 */
[----:B------:R-:W-:Y:S06]  /*69b30*/  BAR.SYNC.DEFER_BLOCKING 0x0 ;  /* 0x0000000000007b1d */ /* 0x000fec0000010000 */
[----:B0-----:R-:W-:Y:S04]  /*69b40*/  STL.64 [R1+0xe0], R20 ;  /* 0x0000e01401007387 */ /* 0x001fe80000100a00 */
[----:B------:R0:W-:Y:S04]  /*69b50*/  STL.64 [R1+0xe8], R22 ;  /* 0x0000e81601007387 */ /* 0x0001e80000100a00 */
[----:B0-----:R-:W3:Y:S04]  /*69b60*/  LDL.LU.64 R22, [R1+0x2aa0] ;  /* 0x002aa00001167983 */ /* 0x001ee80000300a00 */
[----:B------:R-:W4:Y:S01]  /*69b70*/  LDL.LU.64 R20, [R1+0x2a98] ;  /* 0x002a980001147983 */ /* 0x000f220000300a00 */
[----:B------:R-:W-:-:S02]  /*69b80*/  PRMT R8, R8, 0x4210, R13 ;  /* 0x0000421008087816 */ /* 0x000fc4000000000d */
[----:B------:R-:W-:Y:S02]  /*69b90*/  PRMT R9, R9, 0x4210, R14 ;  /* 0x0000421009097816 */ /* 0x000fe4000000000e */
[----:B------:R-:W-:Y:S02]  /*69ba0*/  PRMT R10, R10, 0x4210, R15 ;  /* 0x000042100a0a7816 */ /* 0x000fe4000000000f */
[----:B------:R-:W-:-:S05]  /*69bb0*/  PRMT R11, R11, 0x4210, R16 ;  /* 0x000042100b0b7816 */ /* 0x000fca0000000010 */
[----:B------:R-:W-:Y:S01]  /*69bc0*/  STSM.16.M88.4 [R0], R8 ;  /* 0x0000000800007844 */ /* 0x000fe20000000200 */
[----:B------:R-:W-:Y:S06]  /*69bd0*/  BAR.SYNC.DEFER_BLOCKING 0x0 ;  /* 0x0000000000007b1d */ /* 0x000fec0000010000 */
[----:B------:R-:W0:Y:S02]  /*69be0*/  LDS.128 R8, [R25] ;  /* 0x0000000019087984 */ /* 0x000e240000000c00 */
[----:B------:R-:W-:Y:S01]  /*69bf0*/  BAR.SYNC.DEFER_BLOCKING 0x0 ;  /* 0x0000000000007b1d */ /* 0x000fe20000010000 */
[----:B------:R-:W-:-:S04]  /*69c00*/  LOP3.LUT R2, R2, 0xffff, RZ, 0xc0, !PT ;  /* 0x0000ffff02027812 */ /* 0x000fc800078ec0ff */
[----:B------:R-:W-:Y:S02]  /*69c10*/  PRMT R4, R5, 0x4210, R2 ;  /* 0x0000421005047816 */ /* 0x000fe40000000002 */
[----:B------:R-:W-:Y:S02]  /*69c20*/  PRMT R5, R6, 0x4210, R12 ;  /* 0x0000421006057816 */ /* 0x000fe4000000000c */
[----:B------:R-:W-:Y:S02]  /*69c30*/  PRMT R6, R7, 0x4210, R3 ;  /* 0x0000421007067816 */ /* 0x000fe40000000003 */
[----:B------:R-:W-:-:S05]  /*69c40*/  PRMT R7, R29, 0x4210, R17 ;  /* 0x000042101d077816 */ /* 0x000fca0000000011 */
[----:B------:R1:W-:Y:S01]  /*69c50*/  STSM.16.M88.4 [R0], R4 ;  /* 0x0000000400007844 */ /* 0x0003e20000000200 */
[----:B------:R-:W-:Y:S06]  /*69c60*/  BAR.SYNC.DEFER_BLOCKING 0x0 ;  /* 0x0000000000007b1d */ /* 0x000fec0000010000 */
[----:B0-----:R0:W-:Y:S04]  /*69c70*/  STL.64 [R1+0x50], R8 ;  /* 0x0000500801007387 */ /* 0x0011e80000100a00 */
[----:B------:R2:W-:Y:S01]  /*69c80*/  STL.64 [R1+0x58], R10 ;  /* 0x0000580a01007387 */ /* 0x0005e20000100a00 */
[----:B-1----:R-:W-:-:S03]  /*69c90*/  PRMT R4, R26, 0x5210, R2 ;  /* 0x000052101a047816 */ /* 0x002fc60000000002 */
[----:B------:R-:W2:Y:S01]  /*69ca0*/  LDL.LU R26, [R1+0x54c] ;  /* 0x00054c00011a7983 */ /* 0x000ea20000300800 */
[----:B0-----:R-:W-:Y:S02]  /*69cb0*/  PRMT R9, R27, 0x5210, R14 ;  /* 0x000052101b097816 */ /* 0x001fe4000000000e */
[----:B----4-:R-:W-:Y:S02]  /*69cc0*/  PRMT R6, R20, 0x5210, R3 ;  /* 0x0000521014067816 */ /* 0x010fe40000000003 */
[----:B---3--:R-:W-:Y:S01]  /*69cd0*/  PRMT R8, R23, 0x5210, R13 ;  /* 0x0000521017087816 */ /* 0x008fe2000000000d */
[----:B------:R-:W3:Y:S04]  /*69ce0*/  LDL.LU R20, [R1+0x53c] ;  /* 0x00053c0001147983 */ /* 0x000ee80000300800 */
[----:B------:R-:W4:Y:S04]  /*69cf0*/  LDL.LU R27, [R1+0x538] ;  /* 0x00053800011b7983 */ /* 0x000f280000300800 */
[----:B------:R-:W3:Y:S01]  /*69d00*/  LDL.LU R23, [R1+0x52c] ;  /* 0x00052c0001177983 */ /* 0x000ee20000300800 */
[----:B--2---:R-:W-:-:S02]  /*69d10*/  PRMT R11, R22, 0x5210, R16 ;  /* 0x00005210160b7816 */ /* 0x004fc40000000010 */
[----:B------:R-:W-:Y:S02]  /*69d20*/  PRMT R7, R21, 0x5210, R17 ;  /* 0x0000521015077816 */ /* 0x000fe40000000011 */
[----:B------:R-:W-:Y:S02]  /*69d30*/  PRMT R10, R24, 0x5210, R15 ;  /* 0x00005210180a7816 */ /* 0x000fe4000000000f */
[----:B------:R-:W-:Y:S01]  /*69d40*/  PRMT R5, R28, 0x5210, R12 ;  /* 0x000052101c057816 */ /* 0x000fe2000000000c */
[----:B---3--:R-:W-:Y:S04]  /*69d50*/  STL [R1+0x2a94], R23 ;  /* 0x002a941701007387 */ /* 0x008fe80000100800 */
[----:B------:R-:W-:Y:S04]  /*69d60*/  STL [R1+0x2a90], R20 ;  /* 0x002a901401007387 */ /* 0x000fe80000100800 */
[----:B------:R-:W0:Y:S01]  /*69d70*/  LDS.128 R20, [R25] ;  /* 0x0000000019147984 */ /* 0x000e220000000c00 */
[----:B------:R-:W-:Y:S06]  /*69d80*/  BAR.SYNC.DEFER_BLOCKING 0x0 ;  /* 0x0000000000007b1d */ /* 0x000fec0000010000 */
[----:B------:R-:W2:Y:S04]  /*69d90*/  LDL.LU R24, [R1+0x404] ;  /* 0x0004040001187983 */ /* 0x000ea80000300800 */
[----:B------:R-:W3:Y:S04]  /*69da0*/  LDL.LU R12, [R1+0x400] ;  /* 0x00040000010c7983 */ /* 0x000ee80000300800 */
[----:B------:R-:W3:Y:S04]  /*69db0*/  LDL.LU R3, [R1+0x3fc] ;  /* 0x0003fc0001037983 */ /* 0x000ee80000300800 */
[----:B------:R1:W-:Y:S01]  /*69dc0*/  STSM.16.M88.4 [R0], R8 ;  /* 0x0000000800007844 */ /* 0x0003e20000000200 */
[----:B------:R-:W-:Y:S06]  /*69dd0*/  BAR.SYNC.DEFER_BLOCKING 0x0 ;  /* 0x0000000000007b1d */ /* 0x000fec0000010000 */
[----:B0-----:R-:W-:Y:S04]  /*69de0*/  STL.64 [R1+0x70], R20 ;  /* 0x0000701401007387 */ /* 0x001fe80000100a00 */
[----:B------:R-:W-:Y:S04]  /*69df0*/  STL.64 [R1+0x78], R22 ;  /* 0x0000781601007387 */ /* 0x000fe80000100a00 */
[----:B------:R-:W3:Y:S04]  /*69e00*/  LDL.LU R17, [R1+0x3f8] ;  /* 0x0003f80001117983 */ /* 0x000ee80000300800 */
[----:B------:R-:W3:Y:S04]  /*69e10*/  LDL.LU R29, [R1+0x450] ;  /* 0x00045000011d7983 */ /* 0x000ee80000300800 */
[----:B-1----:R-:W3:Y:S04]  /*69e20*/  LDL.LU R8, [R1+0x420] ;  /* 0x0004200001087983 */ /* 0x002ee80000300800 */
[----:B------:R-:W3:Y:S04]  /*69e30*/  LDL.LU R9, [R1+0x41c] ;  /* 0x00041c0001097983 */ /* 0x000ee80000300800 */
[----:B------:R-:W3:Y:S04]  /*69e40*/  LDL.LU R10, [R1+0x418] ;  /* 0x00041800010a7983 */ /* 0x000ee80000300800 */
[----:B------:R-:W3:Y:S04]  /*69e50*/  LDL.LU R11, [R1+0x350] ;  /* 0x00035000010b7983 */ /* 0x000ee80000300800 */
[----:B------:R-:W0:Y:S01]  /*69e60*/  LDS.128 R20, [R25] ;  /* 0x0000000019147984 */ /* 0x000e220000000c00 */
[----:B------:R-:W-:Y:S06]  /*69e70*/  BAR.SYNC.DEFER_BLOCKING 0x0 ;  /* 0x0000000000007b1d */ /* 0x000fec0000010000 */
[----:B0-----:R-:W-:Y:S04]  /*69e80*/  STL.64 [R1+0xd0], R20 ;  /* 0x0000d01401007387 */ /* 0x001fe80000100a00 */
[----:B------:R0:W-:Y:S04]  /*69e90*/  STL.64 [R1+0xd8], R22 ;  /* 0x0000d81601007387 */ /* 0x0001e80000100a00 */
[----:B0-----:R-:W2:Y:S04]  /*69ea0*/  LDL.LU R23, [R1+0x2a94] ;  /* 0x002a940001177983 */ /* 0x001ea80000300800 */
[----:B------:R-:W3:Y:S04]  /*69eb0*/  LDL.LU R20, [R1+0x2a90] ;  /* 0x002a900001147983 */ /* 0x000ee80000300800 */
[----:B------:R0:W-:Y:S01]  /*69ec0*/  STSM.16.M88.4 [R0], R4 ;  /* 0x0000000400007844 */ /* 0x0001e20000000200 */
[----:B------:R-:W-:-:S02]  /*69ed0*/  LOP3.LUT R13, R26, 0xffff, RZ, 0xc0, !PT ;  /* 0x0000ffff1a0d7812 */ /* 0x000fc400078ec0ff */
[----:B----4-:R-:W-:Y:S01]  /*69ee0*/  LOP3.LUT R15, R27, 0xffff, RZ, 0xc0, !PT ;  /* 0x0000ffff1b0f7812 */ /* 0x010fe200078ec0ff */
[----:B------:R-:W-:Y:S06]  /*69ef0*/  BAR.SYNC.DEFER_BLOCKING 0x0 ;  /* 0x0000000000007b1d */ /* 0x000fec0000010000 */
[----:B0-----:R-:W4:Y:S04]  /*69f00*/  LDL.LU R5, [R1+0x44c] ;  /* 0x00044c0001057983 */ /* 0x001f280000300800 */
[----:B------:R-:W4:Y:S04]  /*69f10*/  LDL.LU R6, [R1+0x440] ;  /* 0x0004400001067983 */ /* 0x000f280000300800 */
[----:B------:R-:W4:Y:S04]  /*69f20*/  LDL.LU R7, [R1+0x434] ;  /* 0x0004340001077983 */ /* 0x000f280000300800 */
[----:B------:R-:W4:Y:S04]  /*69f30*/  LDL.LU R26, [R1+0x194] ;  /* 0x00019400011a7983 */ /* 0x000f280000300800 */
[----:B------:R-:W4:Y:S04]  /*69f40*/  LDL.LU R28, [R1+0x18c] ;  /* 0x00018c00011c7983 */ /* 0x000f280000300800 */
[----:B------:R-:W4:Y:S01]  /*69f50*/  LDL.LU R21, [R1+0x190] ;  /* 0x0001900001157983 */ /* 0x000f220000300800 */
[----:B---3--:R-:W-:-:S03]  /*69f60*/  LOP3.LUT R14, R20, 0xffff, RZ, 0xc0, !PT ;  /* 0x0000ffff140e7812 */ /* 0x008fc600078ec0ff */
[----:B------:R-:W4:Y:S04]  /*69f70*/  LDL.LU R20, [R1+0x188] ;  /* 0x0001880001147983 */ /* 0x000f280000300800 */
[----:B------:R-:W3:Y:S01]  /*69f80*/  LDL.LU R27, [R1+0x184] ;  /* 0x00018400011b7983 */ /* 0x000ee20000300800 */
[----:B--2---:R-:W-:-:S03]  /*69f90*/  LOP3.LUT R16, R23, 0xffff, RZ, 0xc0, !PT ;  /* 0x0000ffff17107812 */ /* 0x004fc600078ec0ff */
[----:B------:R-:W2:Y:S04]  /*69fa0*/  LDL.LU R22, [R1+0x180] ;  /* 0x0001800001167983 */ /* 0x000ea80000300800 */
[----:B------:R-:W2:Y:S01]  /*69fb0*/  LDL.LU R23, [R1+0x48] ;  /* 0x0000480001177983 */ /* 0x000ea20000300800 */
[----:B------:R-:W-:Y:S02]  /*69fc0*/  LOP3.LUT R2, R24, 0xffff, RZ, 0xc0, !PT ;  /* 0x0000ffff18027812 */ /* 0x000fe400078ec0ff */
[----:B------:R-:W-:Y:S02]  /*69fd0*/  PRMT R8, R8, 0x4210, R13 ;  /* 0x0000421008087816 */ /* 0x000fe4000000000d */
[----:B------:R-:W-:Y:S02]  /*69fe0*/  PRMT R9, R9, 0x4210, R14 ;  /* 0x0000421009097816 */ /* 0x000fe4000000000e */
[----:B------:R-:W-:-:S02]  /*69ff0*/  PRMT R10, R10, 0x4210, R15 ;  /* 0x000042100a0a7816 */ /* 0x000fc4000000000f */
[----:B------:R-:W-:Y:S01]  /*6a000*/  PRMT R11, R11, 0x4210, R16 ;  /* 0x000042100b0b7816 */ /* 0x000fe20000000010 */
[----:B--2---:R-:W-:Y:S04]  /*6a010*/  STL.64 [R1+0x2a88], R22 ;  /* 0x002a881601007387 */ /* 0x004fe80000100a00 */
[----:B----4-:R-:W-:Y:S04]  /*6a020*/  STL.64 [R1+0x2a80], R20 ;  /* 0x002a801401007387 */ /* 0x010fe80000100a00 */
[----:B------:R-:W0:Y:S04]  /*6a030*/  LDS.128 R20, [R25] ;  /* 0x0000000019147984 */ /* 0x000e280000000c00 */
[----:B------:R-:W2:Y:S01]  /*6a040*/  LDL.LU R24, [R1+0x2c] ;  /* 0x00002c0001187983 */ /* 0x000ea20000300800 */
[----:B------:R-:W-:Y:S06]  /*6a050*/  BAR.SYNC.DEFER_BLOCKING 0x0 ;  /* 0x0000000000007b1d */ /* 0x000fec0000010000 */
[----:B0-----:R-:W-:Y:S04]  /*6a060*/  STL.64 [R1+0xa0], R20 ;  /* 0x0000a01401007387 */ /* 0x001fe80000100a00 */
[----:B------:R0:W-:Y:S04]  /*6a070*/  STL.64 [R1+0xa8], R22 ;  /* 0x0000a81601007387 */ /* 0x0001e80000100a00 */
[----:B0-----:R-:W4:Y:S04]  /*6a080*/  LDL.LU.64 R22, [R1+0x2a88] ;  /* 0x002a880001167983 */ /* 0x001f280000300a00 */
[----:B------:R-:W4:Y:S04]  /*6a090*/  LDL.LU.64 R20, [R1+0x2a80] ;  /* 0x002a800001147983 */ /* 0x000f280000300a00 */
[----:B------:R-:W-:Y:S01]  /*6a0a0*/  STSM.16.M88.4 [R0], R8 ;  /* 0x0000000800007844 */ /* 0x000fe20000000200 */
[----:B------:R-:W-:Y:S01]  /*6a0b0*/  BAR.SYNC.DEFER_BLOCKING 0x0 ;  /* 0x0000000000007b1d */ /* 0x000fe20000010000 */
[----:B------:R-:W-:-:S02]  /*6a0c0*/  LOP3.LUT R12, R12, 0xffff, RZ, 0xc0, !PT ;  /* 0x0000ffff0c0c7812 */ /* 0x000fc400078ec0ff */
[----:B------:R-:W-:Y:S02]  /*6a0d0*/  LOP3.LUT R3, R3, 0xffff, RZ, 0xc0, !PT ;  /* 0x0000ffff03037812 */ /* 0x000fe400078ec0ff */
[----:B------:R-:W-:Y:S02]  /*6a0e0*/  LOP3.LUT R17, R17, 0xffff, RZ, 0xc0, !PT ;  /* 0x0000ffff11117812 */ /* 0x000fe400078ec0ff */
[----:B------:R-:W-:Y:S02]  /*6a0f0*/  PRMT R4, R5, 0x4210, R2 ;  /* 0x0000421005047816 */ /* 0x000fe40000000002 */
[----:B------:R-:W-:Y:S01]  /*6a100*/  PRMT R5, R6, 0x4210, R12 ;  /* 0x0000421006057816 */ /* 0x000fe2000000000c */
[----:B------:R-:W0:Y:S01]  /*6a110*/  LDS.128 R8, [R25] ;  /* 0x0000000019087984 */ /* 0x000e220000000c00 */
[----:B------:R-:W-:Y:S01]  /*6a120*/  BAR.SYNC.DEFER_BLOCKING 0x0 ;  /* 0x0000000000007b1d */ /* 0x000fe20000010000 */
[----:B------:R-:W-:Y:S02]  /*6a130*/  PRMT R6, R7, 0x4210, R3 ;  /* 0x0000421007067816 */ /* 0x000fe40000000003 */
[----:B------:R-:W-:-:S05]  /*6a140*/  PRMT R7, R29, 0x4210, R17 ;  /* 0x000042101d077816 */ /* 0x000fca0000000011 */
[----:B------:R1:W-:Y:S01]  /*6a150*/  STSM.16.M88.4 [R0], R4 ;  /* 0x0000000400007844 */ /* 0x0003e20000000200 */
[----:B------:R-:W-:Y:S06]  /*6a160*/  BAR.SYNC.DEFER_BLOCKING 0x0 ;  /* 0x0000000000007b1d */ /* 0x000fec0000010000 */
[----:B0-----:R3:W-:Y:S04]  /*6a170*/  STL.64 [R1+0xf0], R8 ;  /* 0x0000f00801007387 */ /* 0x0017e80000100a00 */
[----:B------:R0:W-:Y:S01]  /*6a180*/  STL.64 [R1+0xf8], R10 ;  /* 0x0000f80a01007387 */ /* 0x0001e20000100a00 */
[----:B-1----:R-:W-:-:S02]  /*6a190*/  PRMT R4, R26, 0x5210, R2 ;  /* 0x000052101a047816 */ /* 0x002fc40000000002 */
[----:B------:R-:W-:Y:S01]  /*6a1a0*/  PRMT R6, R28, 0x5210, R3 ;  /* 0x000052101c067816 */ /* 0x000fe20000000003 */
[----:B------:R-:W4:Y:S01]  /*6a1b0*/  LDL.LU R26, [R1+0x588] ;  /* 0x00058800011a7983 */ /* 0x000f220000300800 */
[----:B---3--:R-:W-:Y:S02]  /*6a1c0*/  PRMT R9, R27, 0x5210, R14 ;  /* 0x000052101b097816 */ /* 0x008fe4000000000e */
[----:B--2---:R-:W-:Y:S02]  /*6a1d0*/  PRMT R7, R24, 0x5210, R17 ;  /* 0x0000521018077816 */ /* 0x004fe40000000011 */
[----:B----4-:R-:W-:Y:S02]  /*6a1e0*/  PRMT R5, R21, 0x5210, R12 ;  /* 0x0000521015057816 */ /* 0x010fe4000000000c */
[----:B------:R-:W-:Y:S02]  /*6a1f0*/  PRMT R8, R20, 0x5210, R13 ;  /* 0x0000521014087816 */ /* 0x000fe4000000000d */
[----:B------:R-:W2:Y:S04]  /*6a200*/  LDL.LU R20, [R1+0x57c] ;  /* 0x00057c0001147983 */ /* 0x000ea80000300800 */
[----:B------:R-:W3:Y:S04]  /*6a210*/  LDL.LU R21, [R1+0x56c] ;  /* 0x00056c0001157983 */ /* 0x000ee80000300800 */
[----:B------:R-:W4:Y:S04]  /*6a220*/  LDL.LU R27, [R1+0x568] ;  /* 0x00056800011b7983 */ /* 0x000f280000300800 */
[----:B------:R-:W-:Y:S04]  /*6a230*/  STL.64 [R1+0x2a78], R6 ;  /* 0x002a780601007387 */ /* 0x000fe80000100a00 */
[----:B------:R-:W-:Y:S04]  /*6a240*/  STL.64 [R1+0x2a70], R4 ;  /* 0x002a700401007387 */ /* 0x000fe80000100a00 */
[----:B------:R-:W1:Y:S01]  /*6a250*/  LDS.128 R4, [R25] ;  /* 0x0000000019047984 */ /* 0x000e620000000c00 */
[----:B------:R-:W-:Y:S01]  /*6a260*/  BAR.SYNC.DEFER_BLOCKING 0x0 ;  /* 0x0000000000007b1d */ /* 0x000fe20000010000 */
[----:B0-----:R-:W-:-:S02]  /*6a270*/  PRMT R10, R22, 0x5210, R15 ;  /* 0x00005210160a7816 */ /* 0x001fc4000000000f */
[----:B------:R-:W-:-:S03]  /*6a280*/  PRMT R11, R23, 0x5210, R16 ;  /* 0x00005210170b7816 */ /* 0x000fc60000000010 */
[----:B------:R-:W4:Y:S04]  /*6a290*/  LDL.LU R23, [R1+0x428] ;  /* 0x0004280001177983 */ /* 0x000f280000300800 */
[----:B------:R-:W4:Y:S04]  /*6a2a0*/  LDL.LU R2, [R1+0x424] ;  /* 0x0004240001027983 */ /* 0x000f280000300800 */
[----:B------:R-:W4:Y:S04]  /*6a2b0*/  LDL.LU R13, [R1+0x40c] ;  /* 0x00040c00010d7983 */ /* 0x000f280000300800 */
[----:B------:R0:W-:Y:S01]  /*6a2c0*/  STSM.16.M88.4 [R0], R8 ;  /* 0x0000000800007844 */ /* 0x0001e20000000200 */
[----:B------:R-:W-:Y:S06]  /*6a2d0*/  BAR.SYNC.DEFER_BLOCKING 0x0 ;  /* 0x0000000000007b1d */ /* 0x000fec0000010000 */
[----:B-1----:R-:W-:Y:S04]  /*6a2e0*/  STL.64 [R1+0x180], R4 ;  /* 0x0001800401007387 */ /* 0x002fe80000100a00 */
[----:B------:R-:W-:Y:S04]  /*6a2f0*/  STL.64 [R1+0x188], R6 ;  /* 0x0001880601007387 */ /* 0x000fe80000100a00 */
[----:B------:R-:W4:Y:S04]  /*6a300*/  LDL.LU R17, [R1+0x408] ;  /* 0x0004080001117983 */ /* 0x000f280000300800 */
[----:B------:R-:W4:Y:S04]  /*6a310*/  LDL.LU R29, [R1+0x2d0] ;  /* 0x0002d000011d7983 */ /* 0x000f280000300800 */
[----:B0-----:R-:W4:Y:S04]  /*6a320*/  LDL.LU R8, [R1+0x4a4] ;  /* 0x0004a40001087983 */ /* 0x001f280000300800 */
        /* <DEDUP_REMOVED lines=8> */
[----:B------:R-:W4:Y:S01]  /*6a3b0*/  LDL.LU.64 R4, [R1+0x2a70] ;  /* 0x002a700001047983 */ /* 0x000f220000300a00 */
[----:B------:R-:W-:-:S02]  /*6a3c0*/  LOP3.LUT R12, R26, 0xffff, RZ, 0xc0, !PT ;  /* 0x0000ffff1a0c7812 */ /* 0x000fc400078ec0ff */
[----:B--2---:R-:W-:Y:S02]  /*6a3d0*/  LOP3.LUT R14, R20, 0xffff, RZ, 0xc0, !PT ;  /* 0x0000ffff140e7812 */ /* 0x004fe400078ec0ff */
[----:B---3--:R-:W-:Y:S02]  /*6a3e0*/  LOP3.LUT R15, R21, 0xffff, RZ, 0xc0, !PT ;  /* 0x0000ffff150f7812 */ /* 0x008fe400078ec0ff */
[----:B----4-:R-:W-:Y:S02]  /*6a3f0*/  LOP3.LUT R16, R27, 0xffff, RZ, 0xc0, !PT ;  /* 0x0000ffff1b107812 */ /* 0x010fe400078ec0ff */
[----:B------:R-:W-:Y:S01]  /*6a400*/  LOP3.LUT R3, R23, 0xffff, RZ, 0xc0, !PT ;  /* 0x0000ffff17037812 */ /* 0x000fe200078ec0ff */
[----:B------:R0:W-:Y:S01]  /*6a410*/  STSM.16.M88.4 [R0], R4 ;  /* 0x0000000400007844 */ /* 0x0001e20000000200 */
[----:B------:R-:W-:Y:S06]  /*6a420*/  BAR.SYNC.DEFER_BLOCKING 0x0 ;  /* 0x0000000000007b1d */ /* 0x000fec0000010000 */
[----:B0-----:R-:W2:Y:S04]  /*6a430*/  LDL.LU R5, [R1+0x4f4] ;  /* 0x0004f40001057983 */ /* 0x001ea80000300800 */
[----:B------:R-:W3:Y:S04]  /*6a440*/  LDL.LU R6, [R1+0x4f0] ;  /* 0x0004f00001067983 */ /* 0x000ee80000300800 */
[----:B------:R-:W4:Y:S04]  /*6a450*/  LDL.LU R7, [R1+0x4b0] ;  /* 0x0004b00001077983 */ /* 0x000f280000300800 */
[----:B------:R-:W4:Y:S04]  /*6a460*/  LDL.LU R28, [R1+0x1b0] ;  /* 0x0001b000011c7983 */ /* 0x000f280000300800 */
[----:B------:R-:W4:Y:S04]  /*6a470*/  LDL.LU R24, [R1+0x1c0] ;  /* 0x0001c00001187983 */ /* 0x000f280000300800 */
[----:B------:R-:W4:Y:S04]  /*6a480*/  LDL.LU R26, [R1+0x1b8] ;  /* 0x0001b800011a7983 */ /* 0x000f280000300800 */
[----:B------:R-:W2:Y:S04]  /*6a490*/  LDL.LU R20, [R1+0x1bc] ;  /* 0x0001bc0001147983 */ /* 0x000ea80000300800 */
[----:B------:R-:W3:Y:S04]  /*6a4a0*/  LDL.LU R22, [R1+0x1b4] ;  /* 0x0001b40001167983 */ /* 0x000ee80000300800 */
[----:B------:R-:W2:Y:S04]  /*6a4b0*/  LDL.LU R21, [R1+0x1c4] ;  /* 0x0001c40001157983 */ /* 0x000ea80000300800 */
[----:B------:R-:W4:Y:S04]  /*6a4c0*/  LDL.LU R27, [R1+0x18] ;  /* 0x00001800011b7983 */ /* 0x000f280000300800 */
[----:B------:R-:W3:Y:S01]  /*6a4d0*/  LDL.LU R23, [R1+0x20] ;  /* 0x0000200001177983 */ /* 0x000ee20000300800 */
[----:B------:R-:W-:-:S02]  /*6a4e0*/  PRMT R8, R8, 0x4210, R12 ;  /* 0x0000421008087816 */ /* 0x000fc4000000000c */
[----:B------:R-:W-:Y:S02]  /*6a4f0*/  PRMT R9, R9, 0x4210, R14 ;  /* 0x0000421009097816 */ /* 0x000fe4000000000e */
[----:B------:R-:W-:Y:S02]  /*6a500*/  PRMT R10, R10, 0x4210, R15 ;  /* 0x000042100a0a7816 */ /* 0x000fe4000000000f */
[----:B------:R-:W-:Y:S01]  /*6a510*/  PRMT R11, R11, 0x4210, R16 ;  /* 0x000042100b0b7816 */ /* 0x000fe20000000010 */
[----:B---3--:R-:W-:Y:S04]  /*6a520*/  STL.64 [R1+0x2a68], R22 ;  /* 0x002a681601007387 */ /* 0x008fe80000100a00 */
[----:B--2---:R-:W-:Y:S04]  /*6a530*/  STL.64 [R1+0x2a60], R20 ;  /* 0x002a601401007387 */ /* 0x004fe80000100a00 */
[----:B------:R-:W0:Y:S01]  /*6a540*/  LDS.128 R20, [R25] ;  /* 0x0000000019147984 */ /* 0x000e220000000c00 */
[----:B------:R-:W-:Y:S06]  /*6a550*/  BAR.SYNC.DEFER_BLOCKING 0x0 ;  /* 0x0000000000007b1d */ /* 0x000fec0000010000 */
[----:B0-----:R-:W-:Y:S04]  /*6a560*/  STL.64 [R1+0x190], R20 ;  /* 0x0001901401007387 */ /* 0x001fe80000100a00 */
[----:B------:R0:W-:Y:S04]  /*6a570*/  STL.64 [R1+0x198], R22 ;  /* 0x0001981601007387 */ /* 0x0001e80000100a00 */
[----:B0-----:R-:W2:Y:S04]  /*6a580*/  LDL.LU.64 R22, [R1+0x2a68] ;  /* 0x002a680001167983 */ /* 0x001ea80000300a00 */
[----:B------:R-:W3:Y:S04]  /*6a590*/  LDL.LU.64 R20, [R1+0x2a60] ;  /* 0x002a600001147983 */ /* 0x000ee80000300a00 */
        /* <DEDUP_REMOVED lines=9> */
[----:B----4-:R-:W-:Y:S02]  /*6a630*/  PRMT R6, R7, 0x4210, R13 ;  /* 0x0000421007067816 */ /* 0x010fe4000000000d */
[----:B------:R-:W-:-:S05]  /*6a640*/  PRMT R7, R29, 0x4210, R17 ;  /* 0x000042101d077816 */ /* 0x000fca0000000011 */
[----:B------:R1:W-:Y:S01]  /*6a650*/  STSM.16.M88.4 [R0], R4 ;  /* 0x0000000400007844 */ /* 0x0003e20000000200 */
[----:B------:R-:W-:Y:S06]  /*6a660*/  BAR.SYNC.DEFER_BLOCKING 0x0 ;  /* 0x0000000000007b1d */ /* 0x000fec0000010000 */
[----:B0-----:R0:W-:Y:S04]  /*6a670*/  STL.64 [R1+0x1d0], R8 ;  /* 0x0001d00801007387 */ /* 0x0011e80000100a00 */
[----:B------:R4:W-:Y:S01]  /*6a680*/  STL.64 [R1+0x1d8], R10 ;  /* 0x0001d80a01007387 */ /* 0x0009e20000100a00 */
[----:B-1----:R-:W-:-:S02]  /*6a690*/  PRMT R4, R24, 0x5210, R3 ;  /* 0x0000521018047816 */ /* 0x002fc40000000003 */
[----:B------:R-:W-:Y:S01]  /*6a6a0*/  PRMT R5, R28, 0x5210, R2 ;  /* 0x000052101c057816 */ /* 0x000fe20000000002 */
[----:B------:R-:W3:Y:S01]  /*6a6b0*/  LDL.LU R24, [R1+0x5ac] ;  /* 0x0005ac0001187983 */ /* 0x000ee20000300800 */
[----:B0-----:R-:W-:Y:S02]  /*6a6c0*/  PRMT R8, R26, 0x5210, R12 ;  /* 0x000052101a087816 */ /* 0x001fe4000000000c */
[----:B----4-:R-:W-:Y:S01]  /*6a6d0*/  PRMT R11, R27, 0x5210, R16 ;  /* 0x000052101b0b7816 */ /* 0x010fe20000000010 */
[----:B------:R-:W4:Y:S01]  /*6a6e0*/  LDL.LU R26, [R1+0x59c] ;  /* 0x00059c00011a7983 */ /* 0x000f220000300800 */
[----:B--2---:R-:W-:Y:S02]  /*6a6f0*/  PRMT R7, R23, 0x5210, R17 ;  /* 0x0000521017077816 */ /* 0x004fe40000000011 */
[----:B---3--:R-:W-:Y:S02]  /*6a700*/  PRMT R6, R20, 0x5210, R13 ;  /* 0x0000521014067816 */ /* 0x008fe4000000000d */
[----:B------:R-:W2:Y:S04]  /*6a710*/  LDL.LU R20, [R1+0x598] ;  /* 0x0005980001147983 */ /* 0x000ea80000300800 */
[----:B------:R-:W3:Y:S04]  /*6a720*/  LDL.LU R27, [R1+0x58c] ;  /* 0x00058c00011b7983 */ /* 0x000ee80000300800 */
[----:B------:R-:W-:Y:S04]  /*6a730*/  STL.64 [R1+0x2a58], R6 ;  /* 0x002a580601007387 */ /* 0x000fe80000100a00 */
[----:B------:R-:W-:Y:S04]  /*6a740*/  STL.64 [R1+0x2a50], R4 ;  /* 0x002a500401007387 */ /* 0x000fe80000100a00 */
[----:B------:R-:W0:Y:S01]  /*6a750*/  LDS.128 R4, [R25] ;  /* 0x0000000019047984 */ /* 0x000e220000000c00 */
[----:B------:R-:W-:Y:S01]  /*6a760*/  BAR.SYNC.DEFER_BLOCKING 0x0 ;  /* 0x0000000000007b1d */ /* 0x000fe20000010000 */
[----:B------:R-:W-:-:S02]  /*6a770*/  PRMT R9, R22, 0x5210, R14 ;  /* 0x0000521016097816 */ /* 0x000fc4000000000e */
[----:B------:R-:W-:-:S03]  /*6a780*/  PRMT R10, R21, 0x5210, R15 ;  /* 0x00005210150a7816 */ /* 0x000fc6000000000f */
[----:B------:R-:W4:Y:S04]  /*6a790*/  LDL.LU R3, [R1+0x468] ;  /* 0x0004680001037983 */ /* 0x000f280000300800 */
[----:B------:R-:W3:Y:S04]  /*6a7a0*/  LDL.LU R2, [R1+0x45c] ;  /* 0x00045c0001027983 */ /* 0x000ee80000300800 */
[----:B------:R-:W3:Y:S04]  /*6a7b0*/  LDL.LU R12, [R1+0x448] ;  /* 0x00044800010c7983 */ /* 0x000ee80000300800 */
[----:B------:R-:W3:Y:S04]  /*6a7c0*/  LDL.LU R17, [R1+0x42c] ;  /* 0x00042c0001117983 */ /* 0x000ee80000300800 */
[----:B------:R-:W3:Y:S04]  /*6a7d0*/  LDL.LU R29, [R1+0x500] ;  /* 0x00050000011d7983 */ /* 0x000ee80000300800 */
[----:B------:R-:W3:Y:S04]  /*6a7e0*/  LDL.LU R28, [R1+0x354] ;  /* 0x00035400011c7983 */ /* 0x000ee80000300800 */
[----:B------:R-:W3:Y:S04]  /*6a7f0*/  LDL.LU R22, [R1+0x5dc] ;  /* 0x0005dc0001167983 */ /* 0x000ee80000300800 */
[----:B------:R1:W-:Y:S01]  /*6a800*/  STSM.16.M88.4 [R0], R8 ;  /* 0x0000000800007844 */ /* 0x0003e20000000200 */
[----:B------:R-:W-:Y:S06]  /*6a810*/  BAR.SYNC.DEFER_BLOCKING 0x0 ;  /* 0x0000000000007b1d */ /* 0x000fec0000010000 */
[----:B0-----:R-:W-:Y:S04]  /*6a820*/  STL.64 [R1+0x1e0], R4 ;  /* 0x0001e00401007387 */ /* 0x001fe80000100a00 */
[----:B------:R-:W-:Y:S04]  /*6a830*/  STL.64 [R1+0x1e8], R6 ;  /* 0x0001e80601007387 */ /* 0x000fe80000100a00 */
        /* <DEDUP_REMOVED lines=8> */
[----:B0-----:R-:W4:Y:S04]  /*6a8c0*/  LDL.LU.64 R6, [R1+0x2a58] ;  /* 0x002a580001067983 */ /* 0x001f280000300a00 */
[----:B------:R-:W4:Y:S04]  /*6a8d0*/  LDL.LU.64 R4, [R1+0x2a50] ;  /* 0x002a500001047983 */ /* 0x000f280000300a00 */
[----:B------:R-:W3:Y:S04]  /*6a8e0*/  LDL.LU R21, [R1+0x20c] ;  /* 0x00020c0001157983 */ /* 0x000ee80000300800 */
[----:B------:R-:W3:Y:S01]  /*6a8f0*/  LDL.LU R23, [R1+0x214] ;  /* 0x0002140001177983 */ /* 0x000ee20000300800 */
[----:B------:R-:W-:-:S02]  /*6a900*/  LOP3.LUT R14, R24, 0xffff, RZ, 0xc0, !PT ;  /* 0x0000ffff180e7812 */ /* 0x000fc400078ec0ff */
[----:B--2---:R-:W-:Y:S01]  /*6a910*/  LOP3.LUT R15, R20, 0xffff, RZ, 0xc0, !PT ;  /* 0x0000ffff140f7812 */ /* 0x004fe200078ec0ff */
[----:B----4-:R0:W-:Y:S01]  /*6a920*/  STSM.16.M88.4 [R0], R4 ;  /* 0x0000000400007844 */ /* 0x0101e20000000200 */
[----:B------:R-:W-:Y:S06]  /*6a930*/  BAR.SYNC.DEFER_BLOCKING 0x0 ;  /* 0x0000000000007b1d */ /* 0x000fec0000010000 */
[----:B0-----:R-:W2:Y:S04]  /*6a940*/  LDL.LU R7, [R1+0x5b4] ;  /* 0x0005b40001077983 */ /* 0x001ea80000300800 */
[----:B------:R-:W4:Y:S04]  /*6a950*/  LDL.LU R24, [R1+0x210] ;  /* 0x0002100001187983 */ /* 0x000f280000300800 */
[----:B------:R-:W4:Y:S01]  /*6a960*/  LDL.LU R20, [R1+0x200] ;  /* 0x0002000001147983 */ /* 0x000f220000300800 */
[----:B------:R-:W-:-:S02]  /*6a970*/  LOP3.LUT R3, R3, 0xffff, RZ, 0xc0, !PT ;  /* 0x0000ffff03037812 */ /* 0x000fc400078ec0ff */
[----:B---3--:R-:W-:Y:S01]  /*6a980*/  LOP3.LUT R17, R17, 0xffff, RZ, 0xc0, !PT ;  /* 0x0000ffff11117812 */ /* 0x008fe200078ec0ff */
[----:B------:R-:W-:Y:S01]  /*6a990*/  STL [R1+0x2a48], R23 ;  /* 0x002a481701007387 */ /* 0x000fe20000100800 */
[----:B------:R-:W-:Y:S02]  /*6a9a0*/  LOP3.LUT R13, R26, 0xffff, RZ, 0xc0, !PT ;  /* 0x0000ffff1a0d7812 */ /* 0x000fe400078ec0ff */
[----:B------:R-:W-:Y:S02]  /*6a9b0*/  LOP3.LUT R16, R27, 0xffff, RZ, 0xc0, !PT ;  /* 0x0000ffff1b107812 */ /* 0x000fe400078ec0ff */
[----:B------:R-:W-:Y:S02]  /*6a9c0*/  LOP3.LUT R2, R2, 0xffff, RZ, 0xc0, !PT ;  /* 0x0000ffff02027812 */ /* 0x000fe400078ec0ff */
[----:B------:R-:W-:Y:S02]  /*6a9d0*/  LOP3.LUT R12, R12, 0xffff, RZ, 0xc0, !PT ;  /* 0x0000ffff0c0c7812 */ /* 0x000fe400078ec0ff */
[----:B------:R-:W-:-:S02]  /*6a9e0*/  PRMT R5, R8, 0x4210, R2 ;  /* 0x0000421008057816 */ /* 0x000fc40000000002 */
[----:B------:R-:W-:Y:S02]  /*6a9f0*/  PRMT R6, R9, 0x4210, R12 ;  /* 0x0000421009067816 */ /* 0x000fe4000000000c */
[----:B------:R-:W-:Y:S02]  /*6aa00*/  PRMT R8, R10, 0x4210, R14 ;  /* 0x000042100a087816 */ /* 0x000fe4000000000e */
[----:B------:R-:W-:Y:S02]  /*6aa10*/  PRMT R9, R11, 0x4210, R13 ;  /* 0x000042100b097816 */ /* 0x000fe4000000000d */
[----:B------:R-:W-:Y:S02]  /*6aa20*/  PRMT R10, R29, 0x4210, R15 ;  /* 0x000042101d0a7816 */ /* 0x000fe4000000000f */
[----:B------:R-:W-:Y:S02]  /*6aa30*/  PRMT R11, R28, 0x4210, R16 ;  /* 0x000042101c0b7816 */ /* 0x000fe40000000010 */
[----:B--2---:R-:W-:-:S02]  /*6aa40*/  PRMT R4, R7, 0x4210, R3 ;  /* 0x0000421007047816 */ /* 0x004fc40000000003 */
[----:B------:R-:W-:Y:S01]  /*6aa50*/  PRMT R7, R22, 0x4210, R17 ;  /* 0x0000421016077816 */ /* 0x000fe20000000011 */
[----:B----4-:R-:W-:Y:S04]  /*6aa60*/  STL.64 [R1+0x2a40], R20 ;  /* 0x002a401401007387 */ /* 0x010fe80000100a00 */
[----:B------:R-:W0:Y:S04]  /*6aa70*/  LDS.128 R20, [R25] ;  /* 0x0000000019147984 */ /* 0x000e280000000c00 */
[----:B------:R-:W2:Y:S04]  /*6aa80*/  LDL.LU R26, [R1+0x208] ;  /* 0x00020800011a7983 */ /* 0x000ea80000300800 */
[----:B------:R-:W3:Y:S01]  /*6aa90*/  LDL.LU R27, [R1+0x204] ;  /* 0x00020400011b7983 */ /* 0x000ee20000300800 */
[----:B------:R-:W-:Y:S06]  /*6aaa0*/  BAR.SYNC.DEFER_BLOCKING 0x0 ;  /* 0x0000000000007b1d */ /* 0x000fec0000010000 */
[----:B0-----:R-:W-:Y:S04]  /*6aab0*/  STL.64 [R1+0x1b0], R20 ;  /* 0x0001b01401007387 */ /* 0x001fe80000100a00 */
[----:B------:R0:W-:Y:S04]  /*6aac0*/  STL.64 [R1+0x1b8], R22 ;  /* 0x0001b81601007387 */ /* 0x0001e80000100a00 */
[----:B0-----:R-:W4:Y:S04]  /*6aad0*/  LDL.LU R23, [R1+0x2a48] ;  /* 0x002a480001177983 */ /* 0x001f280000300800 */
[----:B------:R-:W2:Y:S04]  /*6aae0*/  LDL.LU.64 R20, [R1+0x2a40] ;  /* 0x002a400001147983 */ /* 0x000ea80000300a00 */
[----:B------:R-:W-:Y:S01]  /*6aaf0*/  STSM.16.M88.4 [R0], R8 ;  /* 0x0000000800007844 */ /* 0x000fe20000000200 */
[----:B------:R-:W-:Y:S06]  /*6ab00*/  BAR.SYNC.DEFER_BLOCKING 0x0 ;  /* 0x0000000000007b1d */ /* 0x000fec0000010000 */
[----:B------:R-:W0:Y:S02]  /*6ab10*/  LDS.128 R8, [R25] ;  /* 0x0000000019087984 */ /* 0x000e240000000c00 */
[----:B------:R-:W-:Y:S06]  /*6ab20*/  BAR.SYNC.DEFER_BLOCKING 0x0 ;  /* 0x0000000000007b1d */ /* 0x000fec0000010000 */
[----:B------:R1:W-:Y:S02]  /*6ab30*/  STSM.16.M88.4 [R0], R4 ;  /* 0x0000000400007844 */ /* 0x0003e40000000200 */
[----:B------:R-:W-:Y:S06]  /*6ab40*/  BAR.SYNC.DEFER_BLOCKING 0x0 ;  /* 0x0000000000007b1d */ /* 0x000fec0000010000 */
[----:B0-----:R0:W-:Y:S04]  /*6ab50*/  STL.64 [R1+0x1f0], R8 ;  /* 0x0001f00801007387 */ /* 0x0011e80000100a00 */
[----:B------:R3:W-:Y:S01]  /*6ab60*/  STL.64 [R1+0x1f8], R10 ;  /* 0x0001f80a01007387 */ /* 0x0007e20000100a00 */
[----:B-1----:R-:W-:-:S02]  /*6ab70*/  PRMT R6, R24, 0x5210, R12 ;  /* 0x0000521018067816 */ /* 0x002fc4000000000c */
[----:B----4-:R-:W-:Y:S02]  /*6ab80*/  PRMT R4, R23, 0x5210, R3 ;  /* 0x0000521017047816 */ /* 0x010fe40000000003 */
[----:B--2---:R-:W-:Y:S02]  /*6ab90*/  PRMT R5, R21, 0x5210, R2 ;  /* 0x0000521015057816 */ /* 0x004fe40000000002 */
[----:B------:R-:W2:Y:S04]  /*6aba0*/  LDL.LU R2, [R1+0x5f8] ;  /* 0x0005f80001027983 */ /* 0x000ea80000300800 */
[----:B------:R-:W4:Y:S04]  /*6abb0*/  LDL.LU R3, [R1+0x5cc] ;  /* 0x0005cc0001037983 */ /* 0x000f280000300800 */
[----:B------:R-:W2:Y:S04]  /*6abc0*/  LDL.LU R12, [R1+0x5ec] ;  /* 0x0005ec00010c7983 */ /* 0x000ea80000300800 */
[----:B------:R-:W4:Y:S01]  /*6abd0*/  LDL.LU R29, [R1+0x5c8] ;  /* 0x0005c800011d7983 */ /* 0x000f220000300800 */
[----:B0-----:R-:W-:-:S02]  /*6abe0*/  PRMT R9, R20, 0x5210, R13 ;  /* 0x0000521014097816 */ /* 0x001fc4000000000d */
[----:B------:R-:W-:Y:S01]  /*6abf0*/  PRMT R8, R26, 0x5210, R14 ;  /* 0x000052101a087816 */ /* 0x000fe2000000000e */
[----:B------:R-:W4:Y:S01]  /*6ac00*/  LDL.LU R20, [R1+0x48c] ;  /* 0x00048c0001147983 */ /* 0x000f220000300800 */
[----:B---3--:R-:W-:Y:S02]  /*6ac10*/  PRMT R10, R27, 0x5210, R15 ;  /* 0x000052101b0a7816 */ /* 0x008fe4000000000f */
[----:B------:R-:W-:Y:S02]  /*6ac20*/  PRMT R11, R18, 0x5210, R16 ;  /* 0x00005210120b7816 */ /* 0x000fe40000000010 */
[----:B------:R-:W-:Y:S01]  /*6ac30*/  PRMT R7, R19, 0x5210, R17 ;  /* 0x0000521013077816 */ /* 0x000fe20000000011 */
[----:B--2---:R-:W-:Y:S04]  /*6ac40*/  STL [R1+0x2a3c], R12 ;  /* 0x002a3c0c01007387 */ /* 0x004fe80000100800 */
[----:B------:R-:W0:Y:S01]  /*6ac50*/  LDS.128 R12, [R25] ;  /* 0x00000000190c7984 */ /* 0x000e220000000c00 */
[----:B------:R-:W-:Y:S06]  /*6ac60*/  BAR.SYNC.DEFER_BLOCKING 0x0 ;  /* 0x0000000000007b1d */ /* 0x000fec0000010000 */
[----:B------:R-:W2:Y:S04]  /*6ac70*/  LDL.LU R21, [R1+0x47c] ;  /* 0x00047c0001157983 */ /* 0x000ea80000300800 */
        /* <DEDUP_REMOVED lines=14> */
[----:B------:R-:W0:Y:S01]  /*6ad60*/  LDS.128 R12, [R25] ;  /* 0x00000000190c7984 */ /* 0x000e220000000c00 */
[----:B------:R-:W-:Y:S06]  /*6ad70*/  BAR.SYNC.DEFER_BLOCKING 0x0 ;  /* 0x0000000000007b1d */ /* 0x000fec0000010000 */
[----:B0-----:R0:W-:Y:S04]  /*6ad80*/  STL.64 [R1+0x60], R12 ;  /* 0x0000600c01007387 */ /* 0x0011e80000100a00 */
[----:B------:R-:W-:Y:S04]  /*6ad90*/  STL.64 [R1+0x68], R14 ;  /* 0x0000680e01007387 */ /* 0x000fe80000100a00 */
[----:B0-----:R-:W3:Y:S04]  /*6ada0*/  LDL.LU R12, [R1+0x2a3c] ;  /* 0x002a3c00010c7983 */ /* 0x001ee80000300800 */
[----:B------:R-:W3:Y:S04]  /*6adb0*/  LDL.LU R16, [R1+0x21c] ;  /* 0x00021c0001107983 */ /* 0x000ee80000300800 */
[----:B------:R0:W-:Y:S01]  /*6adc0*/  STSM.16.M88.4 [R0], R4 ;  /* 0x0000000400007844 */ /* 0x0001e20000000200 */
[----:B------:R-:W-:Y:S01]  /*6add0*/  BAR.SYNC.DEFER_BLOCKING 0x0 ;  /* 0x0000000000007b1d */ /* 0x000fe20000010000 */
[----:B------:R-:W-:-:S02]  /*6ade0*/  LOP3.LUT R2, R2, 0xffff, RZ, 0xc0, !PT ;  /* 0x0000ffff02027812 */ /* 0x000fc400078ec0ff */
[----:B----4-:R-:W-:Y:S02]  /*6adf0*/  LOP3.LUT R20, R20, 0xffff, RZ, 0xc0, !PT ;  /* 0x0000ffff14147812 */ /* 0x010fe400078ec0ff */
[----:B------:R-:W-:Y:S02]  /*6ae00*/  LOP3.LUT R3, R3, 0xffff, RZ, 0xc0, !PT ;  /* 0x0000ffff03037812 */ /* 0x000fe400078ec0ff */
[----:B------:R-:W-:Y:S02]  /*6ae10*/  LOP3.LUT R13, R29, 0xffff, RZ, 0xc0, !PT ;  /* 0x0000ffff1d0d7812 */ /* 0x000fe400078ec0ff */
[----:B--2---:R-:W-:Y:S02]  /*6ae20*/  LOP3.LUT R21, R21, 0xffff, RZ, 0xc0, !PT ;  /* 0x0000ffff15157812 */ /* 0x004fe400078ec0ff */
[----:B---3--:R-:W-:Y:S02]  /*6ae30*/  LOP3.LUT R22, R22, 0xffff, RZ, 0xc0, !PT ;  /* 0x0000ffff16167812 */ /* 0x008fe400078ec0ff */
[----:B------:R-:W-:-:S02]  /*6ae40*/  PRMT R8, R18, 0x4210, R2 ;  /* 0x0000421012087816 */ /* 0x000fc40000000002 */
[----:B0-----:R-:W-:Y:S02]  /*6ae50*/  PRMT R5, R19, 0x4210, R21 ;  /* 0x0000421013057816 */ /* 0x001fe40000000015 */
[----:B------:R-:W-:Y:S02]  /*6ae60*/  PRMT R6, R17, 0x4210, R22 ;  /* 0x0000421011067816 */ /* 0x000fe40000000016 */
[----:B------:R-:W-:Y:S02]  /*6ae70*/  PRMT R10, R24, 0x4210, R3 ;  /* 0x00004210180a7816 */ /* 0x000fe40000000003 */
[----:B------:R-:W-:Y:S02]  /*6ae80*/  PRMT R4, R11, 0x4210, R20 ;  /* 0x000042100b047816 */ /* 0x000fe40000000014 */
[----:B------:R-:W-:Y:S01]  /*6ae90*/  PRMT R11, R26, 0x4210, R13 ;  /* 0x000042101a0b7816 */ /* 0x000fe2000000000d */
[----:B------:R-:W-:Y:S04]  /*6aea0*/  STL [R1+0x2a38], R16 ;  /* 0x002a381001007387 */ /* 0x000fe80000100800 */
[----:B------:R-:W0:Y:S01]  /*6aeb0*/  LDS.128 R16, [R25] ;  /* 0x0000000019107984 */ /* 0x000e220000000c00 */
[----:B------:R-:W-:Y:S01]  /*6aec0*/  BAR.SYNC.DEFER_BLOCKING 0x0 ;  /* 0x0000000000007b1d */ /* 0x000fe20000010000 */
[----:B------:R-:W-:-:S04]  /*6aed0*/  LOP3.LUT R12, R12, 0xffff, RZ, 0xc0, !PT ;  /* 0x0000ffff0c0c7812 */ /* 0x000fc800078ec0ff */
[----:B------:R-:W-:Y:S01]  /*6aee0*/  PRMT R9, R28, 0x4210, R12 ;  /* 0x000042101c097816 */ /* 0x000fe2000000000c */
[----:B------:R-:W2:Y:S04]  /*6aef0*/  LDL.LU R15, [R1+0x218] ;  /* 0x00021800010f7983 */ /* 0x000ea80000300800 */
[----:B------:R-:W3:Y:S04]  /*6af00*/  LDL.LU R14, [R1+0x220] ;  /* 0x00022000010e7983 */ /* 0x000ee80000300800 */
[----:B------:R-:W4:Y:S04]  /*6af10*/  LDL R29, [R1+0x1c] ;  /* 0x00001c00011d7983 */ /* 0x000f280000100800 */
[----:B------:R-:W4:Y:S04]  /*6af20*/  LDL.LU R28, [R1+0x228] ;  /* 0x00022800011c7983 */ /* 0x000f280000300800 */
[----:B------:R-:W4:Y:S04]  /*6af30*/  LDL R24, [R1+0x1010] ;  /* 0x0010100001187983 */ /* 0x000f280000100800 */
[----:B------:R1:W-:Y:S01]  /*6af40*/  STSM.16.M88.4 [R0], R8 ;  /* 0x0000000800007844 */ /* 0x0003e20000000200 */
[----:B------:R-:W-:Y:S06]  /*6af50*/  BAR.SYNC.DEFER_BLOCKING 0x0 ;  /* 0x0000000000007b1d */ /* 0x000fec0000010000 */
[----:B0-----:R-:W-:Y:S04]  /*6af60*/  STL.64 [R1+0x80], R16 ;  /* 0x0000801001007387 */ /* 0x001fe80000100a00 */
[----:B------:R-:W-:Y:S04]  /*6af70*/  STL.64 [R1+0x88], R18 ;  /* 0x0000881201007387 */ /* 0x000fe80000100a00 */
[----:B-1----:R-:W4:Y:S04]  /*6af80*/  LDL R10, [R1+0x122c] ;  /* 0x00122c00010a7983 */ /* 0x002f280000100800 */
[----:B------:R-:W4:Y:S04]  /*6af90*/  LDL.LU R11, [R1+0x224] ;  /* 0x00022400010b7983 */ /* 0x000f280000300800 */
[----:B------:R-:W0:Y:S01]  /*6afa0*/  LDS.128 R16, [R25] ;  /* 0x0000000019107984 */ /* 0x000e220000000c00 */
[----:B------:R-:W-:Y:S06]  /*6afb0*/  BAR.SYNC.DEFER_BLOCKING 0x0 ;  /* 0x0000000000007b1d */ /* 0x000fec0000010000 */
[----:B0-----:R0:W-:Y:S04]  /*6afc0*/  STL.64 [R1+0x40], R16 ;  /* 0x0000401001007387 */ /* 0x0011e80000100a00 */
[----:B------:R1:W-:Y:S04]  /*6afd0*/  STL.64 [R1+0x48], R18 ;  /* 0x0000481201007387 */ /* 0x0003e80000100a00 */
[----:B0-----:R-:W4:Y:S04]  /*6afe0*/  LDL.LU R16, [R1+0x2a38] ;  /* 0x002a380001107983 */ /* 0x001f280000300800 */
[----:B------:R-:W4:Y:S01]  /*6aff0*/  LDL.LU R26, [R1+0x22c] ;  /* 0x00022c00011a7983 */ /* 0x000f220000300800 */
[----:B------:R-:W-:Y:S01]  /*6b000*/  LOP3.LUT R23, R23, 0xffff, RZ, 0xc0, !PT ;  /* 0x0000ffff17177812 */ /* 0x000fe200078ec0ff */
[----:B-1----:R-:W0:Y:S08]  /*6b010*/  LDC R18, c[0x0][0x244] ;  /* 0x00009100ff127b82 */ /* 0x002e300000000800 */
[----:B------:R-:W1:Y:S01]  /*6b020*/  LDC R19, c[0x0][0x244] ;  /* 0x00009100ff137b82 */ /* 0x000e620000000800 */
[----:B------:R-:W-:-:S02]  /*6b030*/  PRMT R7, R27, 0x4210, R23 ;  /* 0x000042101b077816 */ /* 0x000fc40000000017 */
[----:B------:R-:W4:Y:S04]  /*6b040*/  LDL.LU R27, [R1+0xc] ;  /* 0x00000c00011b7983 */ /* 0x000f280000300800 */
[----:B------:R2:W-:Y:S01]  /*6b050*/  STSM.16.M88.4 [R0], R4 ;  /* 0x0000000400007844 */ /* 0x0005e20000000200 */
[----:B------:R-:W-:Y:S01]  /*6b060*/  BAR.SYNC.DEFER_BLOCKING 0x0 ;  /* 0x0000000000007b1d */ /* 0x000fe20000010000 */
[----:B--2---:R-:W-:Y:S02]  /*6b070*/  PRMT R6, R15, 0x5210, R3 ;  /* 0x000052100f067816 */ /* 0x004fe40000000003 */
[----:B---3--:R-:W-:Y:S02]  /*6b080*/  PRMT R5, R14, 0x5210, R12 ;  /* 0x000052100e057816 */ /* 0x008fe4000000000c */
[----:B----4-:R-:W-:-:S02]  /*6b090*/  PRMT R7, R29, 0x5210, R13 ;  /* 0x000052101d077816 */ /* 0x010fc4000000000d */
[----:B------:R-:W2:Y:S01]  /*6b0a0*/  LDS.128 R12, [R25] ;  /* 0x00000000190c7984 */ /* 0x000ea20000000c00 */
[----:B------:R-:W-:Y:S06]  /*6b0b0*/  BAR.SYNC.DEFER_BLOCKING 0x0 ;  /* 0x0000000000007b1d */ /* 0x000fec0000010000 */
[----:B------:R-:W3:Y:S01]  /*6b0c0*/  LDL.LU R29, [R1+0x30] ;  /* 0x00003000011d7983 */ /* 0x000ee20000300800 */
[----:B------:R-:W-:Y:S01]  /*6b0d0*/  IMAD R17, R10, UR4, RZ ;  /* 0x000000040a117c24 */ /* 0x000fe2000f8e02ff */
[----:B------:R-:W-:Y:S01]  /*6b0e0*/  ULDC.64 UR4, c[0x0][0x220] ;  /* 0x0000880000047ab9 */ /* 0x000fe20000000a00 */
[----:B------:R-:W-:-:S02]  /*6b0f0*/  PRMT R20, R11, 0x5210, R20 ;  /* 0x000052100b147816 */ /* 0x000fc40000000014 */
[----:B------:R-:W-:-:S05]  /*6b100*/  PRMT R4, R16, 0x5210, R2 ;  /* 0x0000521010047816 */ /* 0x000fca0000000002 */
[----:B------:R4:W-:Y:S01]  /*6b110*/  STSM.16.M88.4 [R0], R4 ;  /* 0x0000000400007844 */ /* 0x0009e20000000200 */
[----:B------:R-:W-:Y:S01]  /*6b120*/  BAR.SYNC.DEFER_BLOCKING 0x0 ;  /* 0x0000000000007b1d */ /* 0x000fe20000010000 */
[----:B------:R-:W-:-:S05]  /*6b130*/  IADD3 R16, P1, R17, UR4, RZ ;  /* 0x0000000411107c10 */ /* 0x000fca000ff3e0ff */
[----:B--2---:R-:W-:Y:S01]  /*6b140*/  STL.64 [R1+0x26f8], R12 ;  /* 0x0026f80c01007387 */ /* 0x004fe20000100a00 */
[----:B------:R-:W-:Y:S01]  /*6b150*/  ULDC UR4, c[0x0][0x248] ;  /* 0x0000920000047ab9 */ /* 0x000fe20000000800 */
[----:B----4-:R-:W-:Y:S02]  /*6b160*/  LEA.HI.X.SX32 R6, R17, UR5, 0x1, P1 ;  /* 0x0000000511067c11 */ /* 0x010fe400088f0eff */
[----:B------:R-:W-:Y:S01]  /*6b170*/  ISETP.GE.AND P1, PT, R10, UR6, PT ;  /* 0x000000060a007c0c */ /* 0x000fe2000bf26270 */
[----:B------:R-:W-:Y:S01]  /*6b180*/  STL.64 [R1+0x26d8], R14 ;  /* 0x0026d80e01007387 */ /* 0x000fe20000100a00 */
[----:B------:R-:W-:Y:S02]  /*6b190*/  PRMT R22, R26, 0x5210, R22 ;  /* 0x000052101a167816 */ /* 0x000fe40000000016 */
[----:B------:R-:W-:Y:S02]  /*6b1a0*/  PRMT R21, R28, 0x5210, R21 ;  /* 0x000052101c157816 */ /* 0x000fe40000000015 */
[----:B------:R-:W-:Y:S01]  /*6b1b0*/  PRMT R23, R27, 0x5210, R23 ;  /* 0x000052101b177816 */ /* 0x000fe20000000017 */
[----:B------:R-:W2:Y:S01]  /*6b1c0*/  LDC R5, c[0x0][0x244] ;  /* 0x00009100ff057b82 */ /* 0x000ea20000000800 */
[----:B------:R-:W4:Y:S04]  /*6b1d0*/  LDS.128 R8, [R25] ;  /* 0x0000000019087984 */ /* 0x000f280000000c00 */
[----:B------:R1:W-:Y:S03]  /*6b1e0*/  STL [R1+0x28f8], R15 ;  /* 0x0028f80f01007387 */ /* 0x0003e60000100800 */
[----:B------:R-:W-:Y:S01]  /*6b1f0*/  BAR.SYNC.DEFER_BLOCKING 0x0 ;  /* 0x0000000000007b1d */ /* 0x000fe20000010000 */
[----:B------:R-:W-:Y:S01]  /*6b200*/  ISETP.LT.AND P1, PT, R24, UR27, !P1 ;  /* 0x0000001b18007c0c */ /* 0x000fe2000cf21270 */
[----:B0-----:R-:W-:-:S06]  /*6b210*/  IMAD R4, R18, 0x40, R17 ;  /* 0x0000004012047824 */ /* 0x001fcc00078e0211 */
[----:B------:R-:W0:Y:S01]  /*6b220*/  LDC R28, c[0x0][0x244] ;  /* 0x00009100ff1c7b82 */ /* 0x000e220000000800 */
[----:B------:R-:W-:Y:S01]  /*6b230*/  ULDC UR6, c[0x0][0x22c] ;  /* 0x00008b0000067ab9 */ /* 0x000fe20000000800 */
[----:B-1----:R-:W-:Y:S01]  /*6b240*/  IMAD R15, R24, UR4, RZ ;  /* 0x00000004180f7c24 */ /* 0x002fe2000f8e02ff */
[----:B------:R-:W-:Y:S01]  /*6b250*/  ULDC.64 UR4, c[0x0][0x220] ;  /* 0x0000880000047ab9 */ /* 0x000fe20000000a00 */
[----:B------:R1:W-:Y:S03]  /*6b260*/  STSM.16.M88.4 [R0], R20 ;  /* 0x0000001400007844 */ /* 0x0003e60000000200 */
[----:B------:R-:W-:Y:S01]  /*6b270*/  SHF.R.S32.HI R7, RZ, 0x1f, R15 ;  /* 0x0000001fff077819 */ /* 0x000fe2000001140f */
[----:B------:R-:W-:Y:S06]  /*6b280*/  BAR.SYNC.DEFER_BLOCKING 0x0 ;  /* 0x0000000000007b1d */ /* 0x000fec0000010000 */
[----:B------:R-:W-:Y:S04]  /*6b290*/  STL [R1], R7 ;  /* 0x0000000701007387 */ /* 0x000fe80000100800 */
[----:B------:R-:W3:Y:S04]  /*6b2a0*/  LDL R26, [R1+0x1c70] ;  /* 0x001c7000011a7983 */ /* 0x000ee80000100800 */
[----:B------:R-:W3:Y:S04]  /*6b2b0*/  LDL R13, [R1+0x1c48] ;  /* 0x001c4800010d7983 */ /* 0x000ee80000100800 */
[----:B------:R-:W3:Y:S04]  /*6b2c0*/  LDL R14, [R1+0x1c30] ;  /* 0x001c3000010e7983 */ /* 0x000ee80000100800 */
[----:B------:R-:W3:Y:S04]  /*6b2d0*/  LDL R12, [R1+0x1b38] ;  /* 0x001b3800010c7983 */ /* 0x000ee80000100800 */
[----:B----4-:R4:W-:Y:S01]  /*6b2e0*/  STL [R1+0x2708], R8 ;  /* 0x0027080801007387 */ /* 0x0109e20000100800 */
[----:B------:R-:W-:Y:S01]  /*6b2f0*/  IADD3 R2, P2, R15, R16, RZ ;  /* 0x000000100f027210 */ /* 0x000fe20007f5e0ff */
[----:B------:R-:W-:Y:S01]  /*6b300*/  IMAD R19, R19, 0x40, R4 ;  /* 0x0000004013137824 */ /* 0x000fe200078e0204 */
[----:B-1----:R-:W1:Y:S08]  /*6b310*/  LDC R23, c[0x0][0x244] ;  /* 0x00009100ff177b82 */ /* 0x002e700000000800 */
[----:B------:R-:W0:Y:S01]  /*6b320*/  LDC R24, c[0x0][0x244] ;  /* 0x00009100ff187b82 */ /* 0x000e220000000800 */
[----:B------:R-:W-:Y:S01]  /*6b330*/  ULDC UR27, c[0x0][0x248] ;  /* 0x00009200001b7ab9 */ /* 0x000fe20000000800 */
[----:B----4-:R-:W4:Y:S04]  /*6b340*/  LDL R8, [R1+0x1b78] ;  /* 0x001b780001087983 */ /* 0x010f280000100800 */
[----:B------:R2:W-:Y:S04]  /*6b350*/  STL [R1+0x26f0], R25 ;  /* 0x0026f01901007387 */ /* 0x0005e80000100800 */
[----:B--2---:R-:W2:Y:S04]  /*6b360*/  LDL R25, [R1+0x1f90] ;  /* 0x001f900001197983 */ /* 0x004ea80000100800 */
[----:B------:R1:W-:Y:S04]  /*6b370*/  STL [R1+0x26ec], R9 ;  /* 0x0026ec0901007387 */ /* 0x0003e80000100800 */
[----:B-1----:R-:W4:Y:S04]  /*6b380*/  LDL.LU R9, [R1+0x1010] ;  /* 0x0010100001097983 */ /* 0x002f280000300800 */
[----:B------:R1:W-:Y:S04]  /*6b390*/  STL [R1+0x26d4], R10 ;  /* 0x0026d40a01007387 */ /* 0x0003e80000100800 */
[----:B-1----:R-:W2:Y:S04]  /*6b3a0*/  LDL.LU R10, [R1+0x122c] ;  /* 0x00122c00010a7983 */ /* 0x002ea80000300800 */
[----:B------:R1:W-:Y:S04]  /*6b3b0*/  STL [R1+0x26c8], R11 ;  /* 0x0026c80b01007387 */ /* 0x0003e80000100800 */
[----:B-1----:R-:W2:Y:S01]  /*6b3c0*/  LDL.LU R11, [R1+0x1d38] ;  /* 0x001d3800010b7983 */ /* 0x002ea20000300800 */
[----:B------:R-:W-:Y:S01]  /*6b3d0*/  IMAD.X R3, R7, 0x1, R6, P2 ;  /* 0x0000000107037824 */ /* 0x000fe200010e0606 */
[----:B------:R-:W-:-:S04]  /*6b3e0*/  IADD3 R22, P2, R4, UR4, RZ ;  /* 0x0000000404167c10 */ /* 0x000fc8000ff5e0ff */
[----:B------:R-:W-:Y:S01]  /*6b3f0*/  LEA.HI.X.SX32 R4, R4, UR5, 0x1, P2 ;  /* 0x0000000504047c11 */ /* 0x000fe200090f0eff */
[----:B------:R-:W-:Y:S02]  /*6b400*/  ULDC.64 UR4, c[0x0][0x220] ;  /* 0x0000880000047ab9 */ /* 0x000fe40000000a00 */
[----:B------:R-:W-:Y:S02]  /*6b410*/  IADD3 R17, P3, R19, UR4, RZ ;  /* 0x0000000413117c10 */ /* 0x000fe4000ff7e0ff */
[----:B------:R-:W-:Y:S01]  /*6b420*/  IADD3 R20, P4, R15, R22, RZ ;  /* 0x000000160f147210 */ /* 0x000fe20007f9e0ff */
[----:B------:R-:W-:Y:S01]  /*6b430*/  IMAD R5, R5, 0x40, R19 ;  /* 0x0000004005057824 */ /* 0x000fe200078e0213 */
[----:B------:R-:W-:Y:S01]  /*6b440*/  LEA.HI.X.SX32 R19, R19, UR5, 0x1, P3 ;  /* 0x0000000513137c11 */ /* 0x000fe200098f0eff */
[----:B------:R-:W-:Y:S02]  /*6b450*/  ULDC.64 UR4, c[0x0][0x220] ;  /* 0x0000880000047ab9 */ /* 0x000fe40000000a00 */
[----:B------:R-:W-:-:S02]  /*6b460*/  IMAD.X R21, R7, 0x1, R4, P4 ;  /* 0x0000000107157824 */ /* 0x000fc400020e0604 */
[----:B------:R-:W-:Y:S01]  /*6b470*/  STL [R1+0x2a34], R19 ;  /* 0x002a341301007387 */ /* 0x000fe20000100800 */
[----:B---3--:R-:W-:-:S05]  /*6b480*/  PRMT R0, R29, 0x7770, RZ ;  /* 0x000077701d007816 */ /* 0x008fca00000000ff */
[----:B------:R1:W-:Y:S02]  /*6b490*/  @P1 STG.E.U8 desc[UR32][R2.64], R0 ;  /* 0x0000000002001986 */ /* 0x0003e4000c101120 */
[----:B-1----:R-:W-:Y:S02]  /*6b4a0*/  IADD3 R2, P3, R15, R17, RZ ;  /* 0x000000110f027210 */ /* 0x002fe40007f7e0ff */
[----:B------:R-:W-:-:S03]  /*6b4b0*/  PRMT R0, R29, 0x7771, RZ ;  /* 0x000077711d007816 */ /* 0x000fc600000000ff */
[----:B------:R-:W-:Y:S01]  /*6b4c0*/  IMAD.X R3, R7, 0x1, R19, P3 ;  /* 0x0000000107037824 */ /* 0x000fe200018e0613 */
[----:B------:R-:W-:Y:S01]  /*6b4d0*/  IADD3 R18, P3, R5, UR4, RZ ;  /* 0x0000000405127c10 */ /* 0x000fe2000ff7e0ff */
[----:B------:R-:W3:Y:S01]  /*6b4e0*/  LDL.LU R19, [R1+0x160] ;  /* 0x0001600001137983 */ /* 0x000ee20000300800 */
[----:B------:R-:W-:Y:S02]  /*6b4f0*/  PRMT R7, R29, 0x7772, RZ ;  /* 0x000077721d077816 */ /* 0x000fe400000000ff */
[----:B----4-:R-:W-:-:S04]  /*6b500*/  ISETP.GE.AND P1, PT, R9, UR7, PT ;  /* 0x0000000709007c0c */ /* 0x010fc8000bf26270 */
[----:B--2---:R-:W-:Y:S01]  /*6b510*/  ISETP.LT.AND P5, PT, R25, UR22, !P1 ;  /* 0x0000001619007c0c */ /* 0x004fe2000cfa1270 */
[----:B------:R-:W-:-:S12]  /*6b520*/  ULDC UR22, c[0x0][0x248] ;  /* 0x0000920000167ab9 */ /* 0x000fd80000000800 */
[----:B------:R1:W-:Y:S01]  /*6b530*/  @P5 STG.E.U8 desc[UR32][R20.64], R0 ;  /* 0x0000000014005986 */ /* 0x0003e2000c101120 */
[----:B------:R-:W-:Y:S01]  /*6b540*/  ISETP.LT.AND P5, PT, R26, UR18, !P1 ;  /* 0x000000121a007c0c */ /* 0x000fe2000cfa1270 */
[----:B------:R-:W-:Y:S01]  /*6b550*/  ULDC UR18, c[0x0][0x248] ;  /* 0x0000920000127ab9 */ /* 0x000fe20000000800 */
[----:B-1----:R-:W-:Y:S01]  /*6b560*/  IMAD R0, R23, 0x40, R5 ;  /* 0x0000004017007824 */ /* 0x002fe200078e0205 */
[----:B------:R-:W-:Y:S01]  /*6b570*/  LEA.HI.X.SX32 R5, R5, UR5, 0x1, P3 ;  /* 0x0000000505057c11 */ /* 0x000fe200098f0eff */
[----:B------:R-:W-:-:S03]  /*6b580*/  ULDC.64 UR4, c[0x0][0x220] ;  /* 0x0000880000047ab9 */ /* 0x000fc60000000a00 */
[----:B------:R-:W-:-:S04]  /*6b590*/  IADD3 R20, P3, R0, UR4, RZ ;  /* 0x0000000400147c10 */ /* 0x000fc8000ff7e0ff */
[----:B------:R-:W-:Y:S02]  /*6b5a0*/  LEA.HI.X.SX32 R21, R0, UR5, 0x1, P3 ;  /* 0x0000000500157c11 */ /* 0x000fe400098f0eff */
[----:B------:R-:W-:Y:S01]  /*6b5b0*/  IADD3 R26, P3, R15, R20, RZ ;  /* 0x000000140f1a7210 */ /* 0x000fe20007f7e0ff */
[----:B------:R1:W-:Y:S01]  /*6b5c0*/  STL [R1+0x2a30], R20 ;  /* 0x002a301401007387 */ /* 0x0003e20000100800 */
[----:B------:R-:W-:Y:S01]  /*6b5d0*/  ISETP.LT.AND P2, PT, R11, UR20, !P1 ;  /* 0x000000140b007c0c */ /* 0x000fe2000cf41270 */
[----:B0-----:R-:W-:Y:S01]  /*6b5e0*/  IMAD R23, R24, 0x40, R0 ;  /* 0x0000004018177824 */ /* 0x001fe200078e0200 */
[----:B------:R-:W-:Y:S01]  /*6b5f0*/  ULDC.64 UR4, c[0x0][0x220] ;  /* 0x0000880000047ab9 */ /* 0x000fe20000000a00 */
[----:B------:R-:W-:Y:S01]  /*6b600*/  ULDC UR20, c[0x0][0x248] ;  /* 0x0000920000147ab9 */ /* 0x000fe20000000800 */
[----:B-1----:R-:W2:Y:S09]  /*6b610*/  LDL.LU R20, [R1] ;  /* 0x0000000001147983 */ /* 0x002eb20000300800 */
[----:B------:R0:W-:Y:S01]  /*6b620*/  @P2 STG.E.U8 desc[UR32][R2.64], R7 ;  /* 0x0000000702002986 */ /* 0x0001e2000c101120 */
[----:B------:R-:W-:-:S03]  /*6b630*/  ISETP.LT.AND P2, PT, R13, UR16, !P1 ;  /* 0x000000100d007c0c */ /* 0x000fc6000cf41270 */
[----:B------:R-:W4:Y:S01]  /*6b640*/  LDL.LU R13, [R1+0x170] ;  /* 0x00017000010d7983 */ /* 0x000f220000300800 */
[----:B------:R-:W-:Y:S02]  /*6b650*/  PRMT R0, R29, 0x7773, RZ ;  /* 0x000077731d007816 */ /* 0x000fe400000000ff */
[----:B0-----:R-:W-:Y:S01]  /*6b660*/  IADD3 R2, P4, R15, R18, RZ ;  /* 0x000000120f027210 */ /* 0x001fe20007f9e0ff */
[----:B------:R-:W-:Y:S04]  /*6b670*/  STL [R1+0x2a20], R9 ;  /* 0x002a200901007387 */ /* 0x000fe80000100800 */
[----:B------:R-:W-:Y:S01]  /*6b680*/  STL.64 [R1+0x2a28], R10 ;  /* 0x002a280a01007387 */ /* 0x000fe20000100a00 */
[----:B------:R-:W-:Y:S01]  /*6b690*/  ULDC UR16, c[0x0][0x248] ;  /* 0x0000920000107ab9 */ /* 0x000fe20000000800 */
[----:B---3--:R-:W-:-:S02]  /*6b6a0*/  PRMT R24, R19, 0x7770, RZ ;  /* 0x0000777013187816 */ /* 0x008fc400000000ff */
[----:B------:R-:W-:Y:S01]  /*6b6b0*/  PRMT R29, R19, 0x7771, RZ ;  /* 0x00007771131d7816 */ /* 0x000fe200000000ff */
[----:B--2---:R-:W-:-:S05]  /*6b6c0*/  IMAD.X R3, R20, 0x1, R5, P4 ;  /* 0x0000000114037824 */ /* 0x004fca00020e0605 */
[----:B------:R0:W-:Y:S01]  /*6b6d0*/  @P5 STG.E.U8 desc[UR32][R2.64], R0 ;  /* 0x0000000002005986 */ /* 0x0001e2000c101120 */
[----:B------:R-:W-:Y:S02]  /*6b6e0*/  IMAD.X R27, R20, 0x1, R21, P3 ;  /* 0x00000001141b7824 */ /* 0x000fe400018e0615 */
[----:B0-----:R-:W-:Y:S02]  /*6b6f0*/  VIADD R2, R9, 0x2 ;  /* 0x0000000209027836 */ /* 0x001fe40000000000 */
[----:B------:R-:W0:Y:S01]  /*6b700*/  LDC R9, c[0x0][0x244] ;  /* 0x00009100ff097b82 */ /* 0x000e220000000800 */
[C---:B------:R-:W-:Y:S01]  /*6b710*/  IADD3 R7, P3, R23.reuse, UR4, RZ ;  /* 0x0000000417077c10 */ /* 0x040fe2000ff7e0ff */
[----:B------:R-:W-:Y:S01]  /*6b720*/  IMAD R0, R28, 0x40, R23 ;  /* 0x000000401c007824 */ /* 0x000fe200078e0217 */
[----:B------:R-:W-:Y:S01]  /*6b730*/  ISETP.LT.AND P4, PT, R14, UR14, !P1 ;  /* 0x0000000e0e007c0c */ /* 0x000fe2000cf81270 */
[----:B------:R1:W-:Y:S01]  /*6b740*/  @P2 STG.E.U8 desc[UR32][R26.64], R24 ;  /* 0x000000181a002986 */ /* 0x0003e2000c101120 */
[----:B------:R-:W-:Y:S01]  /*6b750*/  LEA.HI.X.SX32 R3, R23, UR5, 0x1, P3 ;  /* 0x0000000517037c11 */ /* 0x000fe200098f0eff */
[----:B------:R-:W-:Y:S01]  /*6b760*/  ULDC.64 UR4, c[0x0][0x220] ;  /* 0x0000880000047ab9 */ /* 0x000fe20000000a00 */
[----:B------:R-:W-:Y:S01]  /*6b770*/  ULDC UR14, c[0x0][0x228] ;  /* 0x00008a00000e7ab9 */ /* 0x000fe20000000800 */
[----:B------:R-:W-:-:S02]  /*6b780*/  IADD3 R23, P5, R0, UR4, RZ ;  /* 0x0000000400177c10 */ /* 0x000fc4000ffbe0ff */
[----:B------:R-:W-:Y:S02]  /*6b790*/  ISETP.LT.AND P3, PT, R8, UR12, !P1 ;  /* 0x0000000c08007c0c */ /* 0x000fe4000cf61270 */
[C---:B-1----:R-:W-:Y:S02]  /*6b7a0*/  IADD3 R26, P2, R15.reuse, R7, RZ ;  /* 0x000000070f1a7210 */ /* 0x042fe40007f5e0ff */
[----:B------:R-:W-:Y:S02]  /*6b7b0*/  LEA.HI.X.SX32 R24, R0, UR5, 0x1, P5 ;  /* 0x0000000500187c11 */ /* 0x000fe4000a8f0eff */
[----:B------:R-:W-:Y:S01]  /*6b7c0*/  IADD3 R28, P5, R15, R23, RZ ;  /* 0x000000170f1c7210 */ /* 0x000fe20007fbe0ff */
[----:B------:R-:W-:Y:S01]  /*6b7d0*/  ULDC.64 UR4, c[0x0][0x220] ;  /* 0x0000880000047ab9 */ /* 0x000fe20000000a00 */
[----:B------:R-:W-:Y:S01]  /*6b7e0*/  ULDC UR12, c[0x0][0x228] ;  /* 0x00008a00000c7ab9 */ /* 0x000fe20000000800 */
[----:B------:R-:W-:Y:S02]  /*6b7f0*/  IMAD.X R27, R20, 0x1, R3, P2 ;  /* 0x00000001141b7824 */ /* 0x000fe400010e0603 */
[----:B0-----:R-:W-:Y:S01]  /*6b800*/  IMAD R0, R9, 0x40, R0 ;  /* 0x0000004009007824 */ /* 0x001fe200078e0200 */
[----:B------:R-:W-:-:S02]  /*6b810*/  ISETP.GE.AND P2, PT, R2, UR6, PT ;  /* 0x0000000602007c0c */ /* 0x000fc4000bf46270 */
[----:B------:R0:W-:Y:S01]  /*6b820*/  @P4 STG.E.U8 desc[UR32][R26.64], R29 ;  /* 0x0000001d1a004986 */ /* 0x0001e2000c101120 */
[----:B------:R-:W-:Y:S01]  /*6b830*/  ISETP.LT.AND P1, PT, R12, UR10, !P1 ;  /* 0x0000000a0c007c0c */ /* 0x000fe2000cf21270 */
[----:B------:R-:W-:Y:S01]  /*6b840*/  ULDC.64 UR6, c[0x0][0x228] ;  /* 0x00008a0000067ab9 */ /* 0x000fe20000000a00 */
[C---:B------:R-:W-:Y:S01]  /*6b850*/  IADD3 R2, P4, R0.reuse, UR4, RZ ;  /* 0x0000000400027c10 */ /* 0x040fe2000ff9e0ff */
[----:B------:R-:W-:Y:S01]  /*6b860*/  ULDC UR4, c[0x0][0x248] ;  /* 0x0000920000047ab9 */ /* 0x000fe20000000800 */
[----:B------:R-:W-:Y:S02]  /*6b870*/  ULDC UR10, c[0x0][0x228] ;  /* 0x00008a00000a7ab9 */ /* 0x000fe40000000800 */
[----:B------:R-:W-:Y:S01]  /*6b880*/  LEA.HI.X.SX32 R0, R0, UR5, 0x1, P4 ;  /* 0x0000000500007c11 */ /* 0x000fe2000a0f0eff */
[----:B0-----:R-:W-:Y:S01]  /*6b890*/  IMAD.X R29, R20, 0x1, R24, P5 ;  /* 0x00000001141d7824 */ /* 0x001fe200028e0618 */
[----:B------:R-:W-:-:S05]  /*6b8a0*/  PRMT R26, R19, 0x7772, RZ ;  /* 0x00007772131a7816 */ /* 0x000fca00000000ff */
[----:B------:R0:W-:Y:S01]  /*6b8b0*/  @P3 STG.E.U8 desc[UR32][R28.64], R26 ;  /* 0x0000001a1c003986 */ /* 0x0001e2000c101120 */
[----:B------:R-:W-:Y:S01]  /*6b8c0*/  ISETP.LT.AND P3, PT, R10, UR8, !P0 ;  /* 0x000000080a007c0c */ /* 0x000fe2000c761270 */
[----:B------:R-:W-:Y:S01]  /*6b8d0*/  ULDC UR8, c[0x0][0x228] ;  /* 0x00008a0000087ab9 */ /* 0x000fe20000000800 */
[C---:B0-----:R-:W-:Y:S01]  /*6b8e0*/  IADD3 R26, P4, R15.reuse, R2, RZ ;  /* 0x000000020f1a7210 */ /* 0x041fe20007f9e0ff */
[----:B------:R-:W-:Y:S01]  /*6b8f0*/  VIADD R15, R15, UR4 ;  /* 0x000000040f0f7c36 */ /* 0x000fe20008000000 */
[----:B------:R-:W-:Y:S01]  /*6b900*/  PRMT R29, R19, 0x7773, RZ ;  /* 0x00007773131d7816 */ /* 0x000fe200000000ff */
[----:B------:R-:W-:Y:S02]  /*6b910*/  ULDC.64 UR4, c[0x0][0x228] ;  /* 0x00008a0000047ab9 */ /* 0x000fe40000000a00 */
[----:B------:R-:W-:Y:S01]  /*6b920*/  IMAD.X R27, R20, 0x1, R0, P4 ;  /* 0x00000001141b7824 */ /* 0x000fe200020e0600 */
[----:B------:R-:W-:Y:S02]  /*6b930*/  SHF.R.S32.HI R9, RZ, 0x1f, R15 ;  /* 0x0000001fff097819 */ /* 0x000fe4000001140f */
[----:B------:R-:W-:-:S02]  /*6b940*/  IADD3 R28, P4, R15, R16, RZ ;  /* 0x000000100f1c7210 */ /* 0x000fc40007f9e0ff */
[----:B------:R0:W-:Y:S01]  /*6b950*/  @P1 STG.E.U8 desc[UR32][R26.64], R29 ;  /* 0x0000001d1a001986 */ /* 0x0001e2000c101120 */
[----:B------:R-:W-:Y:S02]  /*6b960*/  ISETP.LT.AND P1, PT, R25, UR6, !P0 ;  /* 0x0000000619007c0c */ /* 0x000fe4000c721270 */
[C---:B----4-:R-:W-:Y:S02]  /*6b970*/  PRMT R19, R13.reuse, 0x7770, RZ ;  /* 0x000077700d137816 */ /* 0x050fe400000000ff */
[----:B------:R-:W-:Y:S01]  /*6b980*/  PRMT R20, R13, 0x7771, RZ ;  /* 0x000077710d147816 */ /* 0x000fe200000000ff */
[----:B------:R-:W-:Y:S01]  /*6b990*/  ULDC UR6, c[0x0][0x228] ;  /* 0x00008a0000067ab9 */ /* 0x000fe20000000800 */
[----:B0-----:R-:W-:Y:S01]  /*6b9a0*/  IADD3 R26, P5, R15, R22, RZ ;  /* 0x000000160f1a7210 */ /* 0x001fe20007fbe0ff */
[----:B------:R-:W-:Y:S01]  /*6b9b0*/  IMAD.X R29, R9, 0x1, R6, P4 ;  /* 0x00000001091d7824 */ /* 0x000fe200020e0606 */
[----:B------:R-:W-:Y:S01]  /*6b9c0*/  ISETP.LT.AND P4, PT, R11, UR4, !P0 ;  /* 0x000000040b007c0c */ /* 0x000fe2000c781270 */
[----:B------:R-:W-:Y:S01]  /*6b9d0*/  ULDC UR4, c[0x0][0x228] ;  /* 0x00008a0000047ab9 */ /* 0x000fe20000000800 */
[----:B------:R-:W2:Y:S01]  /*6b9e0*/  LDL R11, [R1+0x1c70] ;  /* 0x001c7000010b7983 */ /* 0x000ea20000100800 */
[----:B------:R-:W-:-:S03]  /*6b9f0*/  IMAD.X R27, R9, 0x1, R4, P5 ;  /* 0x00000001091b7824 */ /* 0x000fc600028e0604 */
[----:B------:R0:W-:Y:S04]  /*6ba00*/  @P3 STG.E.U8 desc[UR32][R28.64], R19 ;  /* 0x000000131c003986 */ /* 0x0001e8000c101120 */
[----:B------:R1:W-:Y:S04]  /*6ba10*/  @P1 STG.E.U8 desc[UR32][R26.64], R20 ;  /* 0x000000141a001986 */ /* 0x0003e8000c101120 */
[----:B0-----:R-:W3:Y:S04]  /*6ba20*/  LDL.LU R19, [R1+0x2a34] ;  /* 0x002a340001137983 */ /* 0x001ee80000300800 */
[----:B-1----:R-:W4:Y:S04]  /*6ba30*/  LDL.LU R20, [R1+0x2a30] ;  /* 0x002a300001147983 */ /* 0x002f280000300800 */
[----:B------:R-:W4:Y:S01]  /*6ba40*/  LDL R27, [R1+0x1c48] ;  /* 0x001c4800011b7983 */ /* 0x000f220000100800 */
[----:B------:R-:W-:-:S02]  /*6ba50*/  IADD3 R10, P5, R15, R17, RZ ;  /* 0x000000110f0a7210 */ /* 0x000fc40007fbe0ff */
[----:B------:R-:W-:Y:S01]  /*6ba60*/  PRMT R26, R13, 0x7772, RZ ;  /* 0x000077720d1a7816 */ /* 0x000fe200000000ff */
[----:B------:R-:W-:Y:S01]  /*6ba70*/  STL [R1+0x2a08], R18 ;  /* 0x002a081201007387 */ /* 0x000fe20000100800 */
[----:B--2---:R-:W-:Y:S01]  /*6ba80*/  ISETP.LT.AND P3, PT, R11, UR24, !P0 ;  /* 0x000000180b007c0c */ /* 0x004fe2000c761270 */
[----:B------:R-:W-:Y:S01]  /*6ba90*/  ULDC UR24, c[0x0][0x248] ;  /* 0x0000920000187ab9 */ /* 0x000fe20000000800 */
[----:B---3--:R-:W-:Y:S01]  /*6baa0*/  IMAD.X R11, R9, 0x1, R19, P5 ;  /* 0x00000001090b7824 */ /* 0x008fe200028e0613 */
[----:B------:R-:W-:Y:S02]  /*6bab0*/  IADD3 R28, P5, R15, R18, RZ ;  /* 0x000000120f1c7210 */ /* 0x000fe40007fbe0ff */
[----:B----4-:R-:W-:-:S03]  /*6bac0*/  ISETP.LT.AND P1, PT, R27, UR26, !P0 ;  /* 0x0000001a1b007c0c */ /* 0x010fc6000c721270 */
[----:B------:R-:W-:Y:S01]  /*6bad0*/  IMAD.X R29, R9, 0x1, R5, P5 ;  /* 0x00000001091d7824 */ /* 0x000fe200028e0605 */
[----:B------:R-:W-:Y:S01]  /*6bae0*/  PRMT R27, R13, 0x7773, RZ ;  /* 0x000077730d1b7816 */ /* 0x000fe200000000ff */
[----:B------:R0:W-:Y:S04]  /*6baf0*/  @P4 STG.E.U8 desc[UR32][R10.64], R26 ;  /* 0x0000001a0a004986 */ /* 0x0001e8000c101120 */
[----:B------:R-:W2:Y:S04]  /*6bb00*/  LDL.LU R13, [R1+0x34] ;  /* 0x00003400010d7983 */ /* 0x000ea80000300800 */
[----:B------:R1:W-:Y:S04]  /*6bb10*/  @P3 STG.E.U8 desc[UR32][R28.64], R27 ;  /* 0x0000001b1c003986 */ /* 0x0003e8000c101120 */
[----:B------:R3:W-:Y:S01]  /*6bb20*/  STL.64 [R1+0x2a10], R20 ;  /* 0x002a101401007387 */ /* 0x0007e20000100a00 */
[----:B------:R-:W-:Y:S01]  /*6bb30*/  ULDC UR26, c[0x0][0x248] ;  /* 0x00009200001a7ab9 */ /* 0x000fe20000000800 */
[----:B0-----:R-:W-:-:S05]  /*6bb40*/  IADD3 R26, P4, R15, R20, RZ ;  /* 0x000000140f1a7210 */ /* 0x001fca0007f9e0ff */
[----:B-1----:R-:W-:Y:S02]  /*6bb50*/  IMAD.X R27, R9, 0x1, R21, P4 ;  /* 0x00000001091b7824 */ /* 0x002fe400020e0615 */
[----:B---3--:R-:W3:Y:S01]  /*6bb60*/  LDL.LU R21, [R1+0x150] ;  /* 0x0001500001157983 */ /* 0x008ee20000300800 */
[----:B------:R-:W-:Y:S02]  /*6bb70*/  ISETP.LT.AND P3, PT, R14, UR4, !P0 ;  /* 0x000000040e007c0c */ /* 0x000fe4000c761270 */
[----:B------:R-:W-:Y:S01]  /*6bb80*/  IADD3 R10, P5, R15, R7, RZ ;  /* 0x000000070f0a7210 */ /* 0x000fe20007fbe0ff */
[----:B------:R-:W-:Y:S01]  /*6bb90*/  STL.64 [R1+0x2a18], R2 ;  /* 0x002a180201007387 */ /* 0x000fe20000100a00 */
[----:B------:R-:W-:-:S03]  /*6bba0*/  ULDC UR4, c[0x0][0x228] ;  /* 0x00008a0000047ab9 */ /* 0x000fc60000000800 */
[----:B------:R-:W-:Y:S01]  /*6bbb0*/  IMAD.X R11, R9, 0x1, R3, P5 ;  /* 0x00000001090b7824 */ /* 0x000fe200028e0603 */
[----:B---3--:R-:W-:-:S05]  /*6bbc0*/  PRMT R28, R21, 0x7770, RZ ;  /* 0x00007770151c7816 */ /* 0x008fca00000000ff */
[----:B------:R0:W-:Y:S02]  /*6bbd0*/  @P1 STG.E.U8 desc[UR32][R26.64], R28 ;  /* 0x0000001c1a001986 */ /* 0x0001e4000c101120 */
[----:B0-----:R-:W-:-:S05]  /*6bbe0*/  PRMT R27, R21, 0x7771, RZ ;  /* 0x00007771151b7816 */ /* 0x001fca00000000ff */
[----:B------:R0:W-:Y:S04]  /*6bbf0*/  @P3 STG.E.U8 desc[UR32][R10.64], R27 ;  /* 0x0000001b0a003986 */ /* 0x0001e8000c101120 */
[----:B0-----:R-:W3:Y:S01]  /*6bc00*/  LDL.LU.64 R10, [R1+0x2a28] ;  /* 0x002a2800010a7983 */ /* 0x001ee20000300a00 */
[C---:B------:R-:W-:Y:S02]  /*6bc10*/  IADD3 R28, P1, R15.reuse, R23, RZ ;  /* 0x000000170f1c7210 */ /* 0x040fe40007f3e0ff */
[----:B------:R-:W-:-:S03]  /*6bc20*/  IADD3 R26, P5, R15, R2, RZ ;  /* 0x000000020f1a7210 */ /* 0x000fc60007fbe0ff */
[C---:B------:R-:W-:Y:S02]  /*6bc30*/  IMAD.X R29, R9.reuse, 0x1, R24, P1 ;  /* 0x00000001091d7824 */ /* 0x040fe400008e0618 */
[----:B------:R-:W-:Y:S02]  /*6bc40*/  IMAD.X R27, R9, 0x1, R0, P5 ;  /* 0x00000001091b7824 */ /* 0x000fe400028e0600 */
[----:B------:R-:W4:Y:S01]  /*6bc50*/  LDL.LU R9, [R1+0x2a20] ;  /* 0x002a200001097983 */ /* 0x000f220000300800 */
[----:B------:R-:W-:Y:S02]  /*6bc60*/  ISETP.LT.AND P4, PT, R8, UR4, !P0 ;  /* 0x0000000408007c0c */ /* 0x000fe4000c781270 */
[----:B------:R-:W-:Y:S02]  /*6bc70*/  ISETP.LT.AND P0, PT, R12, UR6, !P0 ;  /* 0x000000060c007c0c */ /* 0x000fe4000c701270 */
[C---:B------:R-:W-:Y:S01]  /*6bc80*/  PRMT R18, R21.reuse, 0x7772, RZ ;  /* 0x0000777215127816 */ /* 0x040fe200000000ff */
[----:B------:R-:W-:Y:S01]  /*6bc90*/  ULDC UR4, c[0x0][0x248] ;  /* 0x0000920000047ab9 */ /* 0x000fe20000000800 */
[----:B------:R-:W-:Y:S01]  /*6bca0*/  PRMT R2, R21, 0x7773, RZ ;  /* 0x0000777315027816 */ /* 0x000fe200000000ff */
[----:B------:R-:W-:Y:S01]  /*6bcb0*/  ULDC UR6, c[0x0][0x228] ;  /* 0x00008a0000067ab9 */ /* 0x000fe20000000800 */
[----:B------:R-:W-:Y:S01]  /*6bcc0*/  ISETP.LT.AND P3, PT, R25, UR8, !P2 ;  /* 0x0000000819007c0c */ /* 0x000fe2000d761270 */
[----:B------:R-:W-:-:S04]  /*6bcd0*/  ULDC UR8, c[0x0][0x228] ;  /* 0x00008a0000087ab9 */ /* 0x000fc80000000800 */
[----:B------:R0:W-:Y:S04]  /*6bce0*/  @P4 STG.E.U8 desc[UR32][R28.64], R18 ;  /* 0x000000121c004986 */ /* 0x0001e8000c101120 */
[----:B------:R2:W-:Y:S01]  /*6bcf0*/  @P0 STG.E.U8 desc[UR32][R26.64], R2 ;  /* 0x000000021a000986 */ /* 0x0005e2000c101120 */
[----:B0-----:R-:W-:Y:S01]  /*6bd00*/  VIADD R28, R15, UR4 ;  /* 0x000000040f1c7c36 */ /* 0x001fe20008000000 */
[C---:B--2---:R-:W-:Y:S02]  /*6bd10*/  PRMT R27, R13.reuse, 0x7770, RZ ;  /* 0x000077700d1b7816 */ /* 0x044fe400000000ff */
[----:B------:R-:W-:Y:S01]  /*6bd20*/  PRMT R18, R13, 0x7771, RZ ;  /* 0x000077710d127816 */ /* 0x000fe200000000ff */
[----:B------:R-:W2:Y:S01]  /*6bd30*/  LDL.LU R15, [R1+0x164] ;  /* 0x00016400010f7983 */ /* 0x000ea20000300800 */
[----:B------:R-:W-:Y:S01]  /*6bd40*/  ULDC UR4, c[0x0][0x228] ;  /* 0x00008a0000047ab9 */ /* 0x000fe20000000800 */
[----:B------:R-:W-:-:S02]  /*6bd50*/  SHF.R.S32.HI R29, RZ, 0x1f, R28 ;  /* 0x0000001fff1d7819 */ /* 0x000fc4000001141c */
[C---:B------:R-:W-:Y:S02]  /*6bd60*/  IADD3 R2, P1, R28.reuse, R16, RZ ;  /* 0x000000101c027210 */ /* 0x040fe40007f3e0ff */
[----:B------:R-:W-:-:S03]  /*6bd70*/  IADD3 R20, P5, R28, R22, RZ ;  /* 0x000000161c147210 */ /* 0x000fc60007fbe0ff */
[C---:B------:R-:W-:Y:S02]  /*6bd80*/  IMAD.X R3, R29.reuse, 0x1, R6, P1 ;  /* 0x000000011d037824 */ /* 0x040fe400008e0606 */
[----:B------:R-:W-:Y:S01]  /*6bd90*/  IMAD.X R21, R29, 0x1, R4, P5 ;  /* 0x000000011d157824 */ /* 0x000fe200028e0604 */
[----:B------:R0:W-:Y:S04]  /*6bda0*/  STL.64 [R1+0x2a00], R24 ;  /* 0x002a001801007387 */ /* 0x0001e80000100a00 */
[----:B0-----:R-:W2:Y:S01]  /*6bdb0*/  LDL R25, [R1+0x1c70] ;  /* 0x001c700001197983 */ /* 0x001ea20000100800 */
[----:B------:R-:W-:Y:S02]  /*6bdc0*/  PRMT R24, R13, 0x7772, RZ ;  /* 0x000077720d187816 */ /* 0x000fe400000000ff */
[----:B---3--:R-:W-:-:S02]  /*6bdd0*/  ISETP.LT.AND P4, PT, R10, UR6, !P2 ;  /* 0x000000060a007c0c */ /* 0x008fc4000d781270 */
[----:B------:R-:W-:Y:S01]  /*6bde0*/  ISETP.LT.AND P0, PT, R11, UR4, !P2 ;  /* 0x000000040b007c0c */ /* 0x000fe2000d701270 */
[----:B------:R-:W-:Y:S01]  /*6bdf0*/  ULDC UR6, c[0x0][0x228] ;  /* 0x00008a0000067ab9 */ /* 0x000fe20000000800 */
[----:B----4-:R-:W-:Y:S01]  /*6be00*/  VIADD R26, R9, 0x3f ;  /* 0x0000003f091a7836 */ /* 0x010fe20000000000 */
[----:B------:R-:W-:Y:S01]  /*6be10*/  PRMT R13, R13, 0x7773, RZ ;  /* 0x000077730d0d7816 */ /* 0x000fe200000000ff */
[----:B------:R-:W-:-:S07]  /*6be20*/  ULDC UR4, c[0x0][0x22c] ;  /* 0x00008b0000047ab9 */ /* 0x000fce0000000800 */
[----:B------:R0:W-:Y:S04]  /*6be30*/  @P4 STG.E.U8 desc[UR32][R2.64], R27 ;  /* 0x0000001b02004986 */ /* 0x0001e8000c101120 */
[----:B------:R1:W-:Y:S01]  /*6be40*/  @P3 STG.E.U8 desc[UR32][R20.64], R18 ;  /* 0x0000001214003986 */ /* 0x0003e2000c101120 */
[----:B------:R-:W-:-:S03]  /*6be50*/  ISETP.GE.AND P1, PT, R26, UR25, PT ;  /* 0x000000191a007c0c */ /* 0x000fc6000bf26270 */
[----:B0-----:R-:W3:Y:S04]  /*6be60*/  LDL.LU.64 R2, [R1+0x2a18] ;  /* 0x002a180001027983 */ /* 0x001ee80000300a00 */
[----:B-1----:R-:W4:Y:S04]  /*6be70*/  LDL.LU.64 R20, [R1+0x2a10] ;  /* 0x002a100001147983 */ /* 0x002f280000300a00 */
[----:B------:R-:W3:Y:S01]  /*6be80*/  LDL.LU R18, [R1+0x2a08] ;  /* 0x002a080001127983 */ /* 0x000ee20000300800 */
[----:B------:R-:W-:Y:S02]  /*6be90*/  IADD3 R26, P5, R28, R17, RZ ;  /* 0x000000111c1a7210 */ /* 0x000fe40007fbe0ff */
[----:B------:R-:W-:Y:S01]  /*6bea0*/  ISETP.LT.AND P6, PT, R14, UR8, !P2 ;  /* 0x000000080e007c0c */ /* 0x000fe2000d7c1270 */
[----:B------:R-:W-:Y:S01]  /*6beb0*/  ULDC UR8, c[0x0][0x228] ;  /* 0x00008a0000087ab9 */ /* 0x000fe20000000800 */
[----:B------:R-:W-:Y:S01]  /*6bec0*/  ULDC UR25, c[0x0][0x248] ;  /* 0x0000920000197ab9 */ /* 0x000fe20000000800 */
[----:B------:R-:W-:-:S05]  /*6bed0*/  IMAD.X R27, R29, 0x1, R19, P5 ;  /* 0x000000011d1b7824 */ /* 0x000fca00028e0613 */
[----:B------:R0:W-:Y:S04]  /*6bee0*/  @P0 STG.E.U8 desc[UR32][R26.64], R24 ;  /* 0x000000181a000986 */ /* 0x0001e8000c101120 */
[----:B0-----:R-:W4:Y:S01]  /*6bef0*/  LDL R27, [R1+0x1c48] ;  /* 0x001c4800011b7983 */ /* 0x001f220000100800 */
[----:B--2---:R-:W-:Y:S01]  /*6bf00*/  ISETP.LT.AND P3, PT, R25, UR6, !P2 ;  /* 0x0000000619007c0c */ /* 0x004fe2000d761270 */
[----:B------:R-:W-:Y:S01]  /*6bf10*/  ULDC UR6, c[0x0][0x228] ;  /* 0x00008a0000067ab9 */ /* 0x000fe20000000800 */
[----:B---3--:R-:W-:Y:S01]  /*6bf20*/  IADD3 R24, P0, R28, R18, RZ ;  /* 0x000000121c187210 */ /* 0x008fe20007f1e0ff */
[----:B------:R-:W-:Y:S04]  /*6bf30*/  STL.64 [R1+0x29f0], R18 ;  /* 0x0029f01201007387 */ /* 0x000fe80000100a00 */
[----:B------:R-:W-:Y:S01]  /*6bf40*/  IMAD.X R25, R29, 0x1, R5, P0 ;  /* 0x000000011d197824 */ /* 0x000fe200000e0605 */
[----:B------:R-:W-:Y:S05]  /*6bf50*/  STL.64 [R1+0x29f8], R4 ;  /* 0x0029f80401007387 */ /* 0x000fea0000100a00 */
[----:B------:R0:W-:Y:S04]  /*6bf60*/  @P3 STG.E.U8 desc[UR32][R24.64], R13 ;  /* 0x0000000d18003986 */ /* 0x0001e8000c101120 */
[----:B0-----:R-:W2:Y:S01]  /*6bf70*/  LDL.LU.64 R24, [R1+0x2a00] ;  /* 0x002a000001187983 */ /* 0x001ea20000300a00 */
[----:B----4-:R-:W-:Y:S01]  /*6bf80*/  ISETP.LT.AND P4, PT, R27, UR6, !P2 ;  /* 0x000000061b007c0c */ /* 0x010fe2000d781270 */
[----:B------:R-:W-:-:S02]  /*6bf90*/  ULDC UR6, c[0x0][0x228] ;  /* 0x00008a0000067ab9 */ /* 0x000fc40000000800 */
[----:B------:R0:W-:Y:S01]  /*6bfa0*/  STL [R1+0x29e0], R8 ;  /* 0x0029e00801007387 */ /* 0x0001e20000100800 */
[----:B------:R-:W-:Y:S01]  /*6bfb0*/  ISETP.LT.AND P3, PT, R8, UR6, !P2 ;  /* 0x0000000608007c0c */ /* 0x000fe2000d761270 */
[----:B------:R-:W-:Y:S01]  /*6bfc0*/  VIADD R26, R9, 0x3 ;  /* 0x00000003091a7836 */ /* 0x000fe20000000000 */
[----:B------:R-:W-:Y:S02]  /*6bfd0*/  IADD3 R18, P5, R28, R20, RZ ;  /* 0x000000141c127210 */ /* 0x000fe40007fbe0ff */
[C---:B------:R-:W-:Y:S02]  /*6bfe0*/  PRMT R5, R15.reuse, 0x7770, RZ ;  /* 0x000077700f057816 */ /* 0x040fe400000000ff */
[----:B------:R-:W-:Y:S01]  /*6bff0*/  PRMT R4, R15, 0x7771, RZ ;  /* 0x000077710f047816 */ /* 0x000fe200000000ff */
[----:B------:R-:W-:Y:S01]  /*6c000*/  ULDC UR6, c[0x0][0x228] ;  /* 0x00008a0000067ab9 */ /* 0x000fe20000000800 */
[----:B0-----:R-:W3:Y:S01]  /*6c010*/  LDL.LU R8, [R1+0x174] ;  /* 0x0001740001087983 */ /* 0x001ee20000300800 */
[----:B------:R-:W-:Y:S01]  /*6c020*/  ISETP.GE.AND P0, PT, R26, UR4, PT ;  /* 0x000000041a007c0c */ /* 0x000fe2000bf06270 */
[----:B------:R-:W-:Y:S01]  /*6c030*/  IMAD.X R19, R29, 0x1, R21, P5 ;  /* 0x000000011d137824 */ /* 0x000fe200028e0615 */
[----:B------:R-:W-:Y:S01]  /*6c040*/  IADD3 R26, P5, R28, R7, RZ ;  /* 0x000000071c1a7210 */ /* 0x000fe20007fbe0ff */
[----:B------:R-:W-:-:S04]  /*6c050*/  ULDC UR4, c[0x0][0x248] ;  /* 0x0000920000047ab9 */ /* 0x000fc80000000800 */
[----:B------:R-:W-:Y:S01]  /*6c060*/  IMAD.X R27, R29, 0x1, R3, P5 ;  /* 0x000000011d1b7824 */ /* 0x000fe200028e0603 */
[----:B------:R-:W-:Y:S04]  /*6c070*/  @P4 STG.E.U8 desc[UR32][R18.64], R5 ;  /* 0x0000000512004986 */ /* 0x000fe8000c101120 */
[----:B------:R0:W-:Y:S01]  /*6c080*/  @P6 STG.E.U8 desc[UR32][R26.64], R4 ;  /* 0x000000041a006986 */ /* 0x0001e2000c101120 */
[----:B------:R-:W-:Y:S02]  /*6c090*/  ISETP.LT.AND P2, PT, R12, UR6, !P2 ;  /* 0x000000060c007c0c */ /* 0x000fe4000d741270 */
[----:B------:R-:W-:Y:S02]  /*6c0a0*/  ISETP.LT.AND P5, PT, R10, UR8, !P0 ;  /* 0x000000080a007c0c */ /* 0x000fe4000c7a1270 */
[----:B------:R-:W-:-:S02]  /*6c0b0*/  PRMT R13, R15, 0x7772, RZ ;  /* 0x000077720f0d7816 */ /* 0x000fc400000000ff */
[C---:B0-----:R-:W-:Y:S01]  /*6c0c0*/  IADD3 R4, P4, R28.reuse, R23, RZ ;  /* 0x000000171c047210 */ /* 0x041fe20007f9e0ff */
[----:B------:R-:W-:Y:S01]  /*6c0d0*/  VIADD R27, R28, UR4 ;  /* 0x000000041c1b7c36 */ /* 0x000fe20008000000 */
[----:B------:R-:W-:Y:S01]  /*6c0e0*/  PRMT R15, R15, 0x7773, RZ ;  /* 0x000077730f0f7816 */ /* 0x000fe200000000ff */
[----:B------:R-:W-:Y:S01]  /*6c0f0*/  ULDC UR6, c[0x0][0x228] ;  /* 0x00008a0000067ab9 */ /* 0x000fe20000000800 */
[----:B------:R-:W-:Y:S01]  /*6c100*/  ULDC UR8, c[0x0][0x228] ;  /* 0x00008a0000087ab9 */ /* 0x000fe20000000800 */
[----:B------:R-:W-:Y:S02]  /*6c110*/  ISETP.LT.AND P6, PT, R14, UR14, !P0 ;  /* 0x0000000e0e007c0c */ /* 0x000fe4000c7c1270 */
[----:B------:R-:W-:Y:S01]  /*6c120*/  SHF.R.S32.HI R26, RZ, 0x1f, R27 ;  /* 0x0000001fff1a7819 */ /* 0x000fe2000001141b */
[----:B------:R-:W-:Y:S01]  /*6c130*/  ULDC UR4, c[0x0][0x22c] ;  /* 0x00008b0000047ab9 */ /* 0x000fe20000000800 */
[----:B------:R-:W-:Y:S01]  /*6c140*/  ULDC UR14, c[0x0][0x228] ;  /* 0x00008a00000e7ab9 */ /* 0x000fe20000000800 */
[----:B--2---:R-:W-:Y:S01]  /*6c150*/  IMAD.X R5, R29, 0x1, R24, P4 ;  /* 0x000000011d057824 */ /* 0x004fe200020e0618 */
[----:B------:R-:W-:-:S05]  /*6c160*/  IADD3 R18, P4, R28, R2, RZ ;  /* 0x000000021c127210 */ /* 0x000fca0007f9e0ff */
[----:B------:R-:W-:Y:S01]  /*6c170*/  IMAD.X R19, R29, 0x1, R0, P4 ;  /* 0x000000011d137824 */ /* 0x000fe200020e0600 */
[----:B------:R-:W-:Y:S01]  /*6c180*/  IADD3 R28, P4, R27, R16, RZ ;  /* 0x000000101b1c7210 */ /* 0x000fe20007f9e0ff */
[----:B------:R3:W-:Y:S04]  /*6c190*/  @P3 STG.E.U8 desc[UR32][R4.64], R13 ;  /* 0x0000000d04003986 */ /* 0x0007e8000c101120 */
[----:B------:R-:W-:Y:S01]  /*6c1a0*/  IMAD.X R29, R26, 0x1, R6, P4 ;  /* 0x000000011a1d7824 */ /* 0x000fe200020e0606 */
[----:B------:R0:W-:Y:S01]  /*6c1b0*/  @P2 STG.E.U8 desc[UR32][R18.64], R15 ;  /* 0x0000000f12002986 */ /* 0x0001e2000c101120 */
[----:B---3--:R-:W-:-:S03]  /*6c1c0*/  PRMT R13, R8, 0x7770, RZ ;  /* 0x00007770080d7816 */ /* 0x008fc600000000ff */
[----:B------:R-:W2:Y:S04]  /*6c1d0*/  LDL.LU.64 R4, [R1+0x29f8] ;  /* 0x0029f80001047983 */ /* 0x000ea80000300a00 */
[----:B0-----:R-:W3:Y:S04]  /*6c1e0*/  LDL.LU.64 R18, [R1+0x29f0] ;  /* 0x0029f00001127983 */ /* 0x001ee80000300a00 */
[----:B------:R0:W-:Y:S04]  /*6c1f0*/  @P5 STG.E.U8 desc[UR32][R28.64], R13 ;  /* 0x0000000d1c005986 */ /* 0x0001e8000c101120 */
[----:B0-----:R-:W4:Y:S04]  /*6c200*/  LDL.LU R13, [R1+0x154] ;  /* 0x00015400010d7983 */ /* 0x001f280000300800 */
[----:B----4-:R0:W-:Y:S04]  /*6c210*/  STL.64 [R1+0x29d8], R12 ;  /* 0x0029d80c01007387 */ /* 0x0101e80000100a00 */
[----:B------:R-:W4:Y:S04]  /*6c220*/  LDL.LU R15, [R1+0x38] ;  /* 0x00003800010f7983 */ /* 0x000f280000300800 */
[----:B------:R-:W-:Y:S01]  /*6c230*/  STL.64 [R1+0x29d0], R22 ;  /* 0x0029d01601007387 */ /* 0x000fe20000100a00 */
[----:B0-----:R-:W-:-:S05]  /*6c240*/  IADD3 R12, P3, R27, R22, RZ ;  /* 0x000000161b0c7210 */ /* 0x001fca0007f7e0ff */
[----:B------:R0:W-:Y:S04]  /*6c250*/  STL [R1+0x18], R12 ;  /* 0x0000180c01007387 */ /* 0x0001e80000100800 */
[----:B------:R-:W-:Y:S04]  /*6c260*/  STL [R1+0x29bc], R25 ;  /* 0x0029bc1901007387 */ /* 0x000fe80000100800 */
[----:B------:R1:W-:Y:S01]  /*6c270*/  STL.64 [R1+0x29e8], R16 ;  /* 0x0029e81001007387 */ /* 0x0003e20000100a00 */
[----:B0-----:R-:W-:-:S03]  /*6c280*/  IADD3 R12, P4, R27, R17, RZ ;  /* 0x000000111b0c7210 */ /* 0x001fc60007f9e0ff */
[----:B-1----:R-:W4:Y:S01]  /*6c290*/  LDL.LU.64 R16, [R1+0x18] ;  /* 0x0000180001107983 */ /* 0x002f220000300a00 */
[----:B---3--:R-:W-:-:S03]  /*6c2a0*/  IADD3 R22, P5, R27, R18, RZ ;  /* 0x000000121b167210 */ /* 0x008fc60007fbe0ff */
[----:B------:R-:W-:Y:S04]  /*6c2b0*/  STL.64 [R1+0x29c0], R18 ;  /* 0x0029c01201007387 */ /* 0x000fe80000100a00 */
[----:B--2---:R0:W-:Y:S01]  /*6c2c0*/  STL.64 [R1+0x29c8], R4 ;  /* 0x0029c80401007387 */ /* 0x0041e20000100a00 */
[----:B------:R-:W-:-:S03]  /*6c2d0*/  IMAD.X R23, R26, 0x1, R5, P5 ;  /* 0x000000011a177824 */ /* 0x000fc600028e0605 */
[----:B0-----:R-:W2:Y:S01]  /*6c2e0*/  LDL R5, [R1+0x1c70] ;  /* 0x001c700001057983 */ /* 0x001ea20000100800 */
[----:B----4-:R-:W-:-:S03]  /*6c2f0*/  IMAD.X R17, R26, 0x1, R4, P3 ;  /* 0x000000011a117824 */ /* 0x010fc600018e0604 */
[----:B------:R-:W3:Y:S01]  /*6c300*/  LDL R4, [R1+0x1c48] ;  /* 0x001c480001047983 */ /* 0x000ee20000100800 */
[----:B------:R-:W-:Y:S01]  /*6c310*/  ISETP.LT.AND P2, PT, R25, UR6, !P0 ;  /* 0x0000000619007c0c */ /* 0x000fe2000c741270 */
[C---:B------:R-:W-:Y:S01]  /*6c320*/  IMAD.X R13, R26.reuse, 0x1, R19, P4 ;  /* 0x000000011a0d7824 */ /* 0x040fe200020e0613 */
[----:B------:R-:W-:Y:S02]  /*6c330*/  IADD3 R18, P4, R27, R20, RZ ;  /* 0x000000141b127210 */ /* 0x000fe40007f9e0ff */
[----:B------:R-:W-:Y:S02]  /*6c340*/  ISETP.LT.AND P3, PT, R11, UR8, !P0 ;  /* 0x000000080b007c0c */ /* 0x000fe4000c761270 */
[----:B------:R-:W-:Y:S01]  /*6c350*/  IADD3 R28, P5, R27, R7, RZ ;  /* 0x000000071b1c7210 */ /* 0x000fe20007fbe0ff */
[----:B------:R0:W-:Y:S01]  /*6c360*/  STL [R1+0x29b8], R14 ;  /* 0x0029b80e01007387 */ /* 0x0001e20000100800 */
[----:B------:R-:W-:Y:S01]  /*6c370*/  ULDC UR6, c[0x0][0x228] ;  /* 0x00008a0000067ab9 */ /* 0x000fe20000000800 */
[----:B------:R-:W-:-:S02]  /*6c380*/  IMAD.X R19, R26, 0x1, R21, P4 ;  /* 0x000000011a137824 */ /* 0x000fc400020e0615 */
[----:B------:R-:W-:Y:S02]  /*6c390*/  VIADD R25, R9, 0x4 ;  /* 0x0000000409197836 */ /* 0x000fe40000000000 */
[----:B------:R-:W-:Y:S01]  /*6c3a0*/  IMAD.X R29, R26, 0x1, R3, P5 ;  /* 0x000000011a1d7824 */ /* 0x000fe200028e0603 */
[----:B------:R-:W-:Y:S01]  /*6c3b0*/  ULDC UR8, c[0x0][0x228] ;  /* 0x00008a0000087ab9 */ /* 0x000fe20000000800 */
[----:B--2---:R-:W-:Y:S02]  /*6c3c0*/  ISETP.LT.AND P4, PT, R5, UR10, !P0 ;  /* 0x0000000a05007c0c */ /* 0x004fe4000c781270 */
[C---:B------:R-:W-:Y:S01]  /*6c3d0*/  PRMT R5, R8.reuse, 0x7771, RZ ;  /* 0x0000777108057816 */ /* 0x040fe200000000ff */
[----:B------:R-:W-:Y:S01]  /*6c3e0*/  ULDC UR10, c[0x0][0x228] ;  /* 0x00008a00000a7ab9 */ /* 0x000fe20000000800 */
[----:B0-----:R-:W-:-:S03]  /*6c3f0*/  PRMT R14, R8, 0x7773, RZ ;  /* 0x00007773080e7816 */ /* 0x001fc600000000ff */
[----:B------:R0:W-:Y:S04]  /*6c400*/  @P2 STG.E.U8 desc[UR32][R16.64], R5 ;  /* 0x0000000510002986 */ /* 0x0001e8000c101120 */
[----:B0-----:R-:W2:Y:S01]  /*6c410*/  LDL.LU.64 R16, [R1+0x29e8] ;  /* 0x0029e80001107983 */ /* 0x001ea20000300a00 */
[----:B---3--:R-:W-:Y:S02]  /*6c420*/  ISETP.LT.AND P5, PT, R4, UR12, !P0 ;  /* 0x0000000c04007c0c */ /* 0x008fe4000c7a1270 */
[----:B------:R-:W-:Y:S02]  /*6c430*/  PRMT R4, R8, 0x7772, RZ ;  /* 0x0000777208047816 */ /* 0x000fe400000000ff */
[----:B------:R-:W-:Y:S01]  /*6c440*/  ISETP.GE.AND P2, PT, R25, UR4, PT ;  /* 0x0000000419007c0c */ /* 0x000fe2000bf46270 */
[----:B------:R-:W3:Y:S04]  /*6c450*/  LDL.LU R8, [R1+0x29e0] ;  /* 0x0029e00001087983 */ /* 0x000ee80000300800 */
[----:B------:R0:W-:Y:S04]  /*6c460*/  @P3 STG.E.U8 desc[UR32][R12.64], R4 ;  /* 0x000000040c003986 */ /* 0x0001e8000c101120 */
[----:B------:R1:W-:Y:S01]  /*6c470*/  @P4 STG.E.U8 desc[UR32][R22.64], R14 ;  /* 0x0000000e16004986 */ /* 0x0003e2000c101120 */
[----:B------:R-:W-:Y:S01]  /*6c480*/  ULDC UR4, c[0x0][0x248] ;  /* 0x0000920000047ab9 */ /* 0x000fe20000000800 */
[----:B------:R-:W-:-:S02]  /*6c490*/  ULDC UR12, c[0x0][0x228] ;  /* 0x00008a00000c7ab9 */ /* 0x000fc40000000800 */
[----:B0-----:R-:W4:Y:S04]  /*6c4a0*/  LDL.LU.64 R12, [R1+0x29d8] ;  /* 0x0029d800010c7983 */ /* 0x001f280000300a00 */
[----:B-1----:R-:W2:Y:S01]  /*6c4b0*/  LDL.LU.64 R22, [R1+0x29d0] ;  /* 0x0029d00001167983 */ /* 0x002ea20000300a00 */
[----:B---3--:R-:W-:Y:S02]  /*6c4c0*/  ISETP.LT.AND P3, PT, R8, UR6, !P0 ;  /* 0x0000000608007c0c */ /* 0x008fe4000c761270 */
[C---:B----4-:R-:W-:Y:S02]  /*6c4d0*/  PRMT R5, R13.reuse, 0x7770, RZ ;  /* 0x000077700d057816 */ /* 0x050fe400000000ff */
[C---:B------:R-:W-:Y:S01]  /*6c4e0*/  PRMT R4, R13.reuse, 0x7771, RZ ;  /* 0x000077710d047816 */ /* 0x040fe200000000ff */
[----:B------:R-:W-:Y:S04]  /*6c4f0*/  STL [R1+0x2990], R8 ;  /* 0x0029900801007387 */ /* 0x000fe80000100800 */
[----:B------:R-:W-:Y:S04]  /*6c500*/  @P5 STG.E.U8 desc[UR32][R18.64], R5 ;  /* 0x0000000512005986 */ /* 0x000fe8000c101120 */
[----:B------:R2:W-:Y:S04]  /*6c510*/  @P6 STG.E.U8 desc[UR32][R28.64], R4 ;  /* 0x000000041c006986 */ /* 0x0005e8000c101120 */
[----:B------:R0:W-:Y:S01]  /*6c520*/  STL [R1+0x29a8], R24 ;  /* 0x0029a81801007387 */ /* 0x0001e20000100800 */
[----:B------:R-:W-:Y:S01]  /*6c530*/  PRMT R25, R13, 0x7773, RZ ;  /* 0x000077730d197816 */ /* 0x000fe200000000ff */
[----:B------:R-:W-:Y:S01]  /*6c540*/  ULDC UR6, c[0x0][0x228] ;  /* 0x00008a0000067ab9 */ /* 0x000fe20000000800 */
[C---:B--2---:R-:W-:Y:S01]  /*6c550*/  IADD3 R4, P4, R27.reuse, R23, RZ ;  /* 0x000000171b047210 */ /* 0x044fe20007f9e0ff */
[----:B------:R-:W-:Y:S01]  /*6c560*/  VIADD R29, R27, UR4 ;  /* 0x000000041b1d7c36 */ /* 0x000fe20008000000 */
[----:B------:R-:W-:-:S02]  /*6c570*/  ISETP.LT.AND P0, PT, R12, UR6, !P0 ;  /* 0x000000060c007c0c */ /* 0x000fc4000c701270 */
[----:B------:R-:W-:Y:S02]  /*6c580*/  ISETP.LT.AND P5, PT, R10, UR8, !P2 ;  /* 0x000000080a007c0c */ /* 0x000fe4000d7a1270 */
[----:B------:R-:W-:Y:S01]  /*6c590*/  PRMT R8, R15, 0x7770, RZ ;  /* 0x000077700f087816 */ /* 0x000fe200000000ff */
[----:B------:R-:W-:Y:S01]  /*6c5a0*/  IMAD.X R5, R26, 0x1, R24, P4 ;  /* 0x000000011a057824 */ /* 0x000fe200020e0618 */
[----:B------:R-:W-:Y:S02]  /*6c5b0*/  IADD3 R18, P4, R27, R2, RZ ;  /* 0x000000021b127210 */ /* 0x000fe40007f9e0ff */
[----:B------:R-:W-:Y:S01]  /*6c5c0*/  PRMT R27, R13, 0x7772, RZ ;  /* 0x000077720d1b7816 */ /* 0x000fe200000000ff */
[----:B0-----:R-:W2:Y:S01]  /*6c5d0*/  LDL R24, [R1+0x1c70] ;  /* 0x001c700001187983 */ /* 0x001ea20000100800 */
[----:B------:R-:W-:Y:S01]  /*6c5e0*/  SHF.R.S32.HI R28, RZ, 0x1f, R29 ;  /* 0x0000001fff1c7819 */ /* 0x000fe2000001141d */
[----:B------:R-:W-:Y:S01]  /*6c5f0*/  ULDC UR6, c[0x0][0x228] ;  /* 0x00008a0000067ab9 */ /* 0x000fe20000000800 */
[----:B------:R-:W-:Y:S01]  /*6c600*/  ULDC UR8, c[0x0][0x228] ;  /* 0x00008a0000087ab9 */ /* 0x000fe20000000800 */
[----:B------:R0:W-:Y:S01]  /*6c610*/  @P3 STG.E.U8 desc[UR32][R4.64], R27 ;  /* 0x0000001b04003986 */ /* 0x0001e2000c101120 */
[----:B------:R-:W-:-:S03]  /*6c620*/  ULDC UR4, c[0x0][0x22c] ;  /* 0x00008b0000047ab9 */ /* 0x000fc60000000800 */
[----:B0-----:R-:W3:Y:S04]  /*6c630*/  LDL.LU.64 R4, [R1+0x29c8] ;  /* 0x0029c80001047983 */ /* 0x001ee80000300a00 */
[----:B------:R-:W4:Y:S04]  /*6c640*/  LDL R14, [R1+0x1c48] ;  /* 0x001c4800010e7983 */ /* 0x000f280000100800 */
[----:B------:R-:W2:Y:S01]  /*6c650*/  LDL.LU R13, [R1+0x168] ;  /* 0x00016800010d7983 */ /* 0x000ea20000300800 */
[----:B------:R-:W-:-:S05]  /*6c660*/  IMAD.X R19, R26, 0x1, R0, P4 ;  /* 0x000000011a137824 */ /* 0x000fca00020e0600 */
[----:B------:R0:W-:Y:S01]  /*6c670*/  @P0 STG.E.U8 desc[UR32][R18.64], R25 ;  /* 0x0000001912000986 */ /* 0x0001e2000c101120 */
[----:B------:R-:W-:-:S03]  /*6c680*/  IADD3 R26, P4, R29, R16, RZ ;  /* 0x000000101d1a7210 */ /* 0x000fc60007f9e0ff */
[----:B--2---:R1:W-:Y:S04]  /*6c690*/  STL.64 [R1+0x29a0], R12 ;  /* 0x0029a00c01007387 */ /* 0x0043e80000100a00 */
[----:B0-----:R-:W2:Y:S04]  /*6c6a0*/  LDL.LU.64 R18, [R1+0x29c0] ;  /* 0x0029c00001127983 */ /* 0x001ea80000300a00 */
[----:B------:R-:W4:Y:S01]  /*6c6b0*/  LDL.LU R25, [R1+0x29bc] ;  /* 0x0029bc0001197983 */ /* 0x000f220000300800 */
[----:B------:R-:W-:-:S05]  /*6c6c0*/  IMAD.X R27, R28, 0x1, R6, P4 ;  /* 0x000000011c1b7824 */ /* 0x000fca00020e0606 */
[----:B------:R0:W-:Y:S01]  /*6c6d0*/  @P5 STG.E.U8 desc[UR32][R26.64], R8 ;  /* 0x000000081a005986 */ /* 0x0001e2000c101120 */
[----:B-1----:R-:W-:Y:S01]  /*6c6e0*/  IADD3 R12, P5, R29, R17, RZ ;  /* 0x000000111d0c7210 */ /* 0x002fe20007fbe0ff */
[----:B0-----:R-:W-:-:S05]  /*6c6f0*/  VIADD R8, R9, 0x5 ;  /* 0x0000000509087836 */ /* 0x001fca0000000000 */
[----:B------:R0:W-:Y:S04]  /*6c700*/  STL.64 [R1+0x29b0], R8 ;  /* 0x0029b00801007387 */ /* 0x0001e80000100a00 */
[----:B------:R1:W-:Y:S04]  /*6c710*/  STL.64 [R1+0x2988], R22 ;  /* 0x0029881601007387 */ /* 0x0003e80000100a00 */
[----:B------:R4:W-:Y:S01]  /*6c720*/  STL.64 [R1+0x2998], R16 ;  /* 0x0029981001007387 */ /* 0x0009e20000100a00 */
[----:B0-----:R-:W-:-:S05]  /*6c730*/  IADD3 R8, P3, R29, R22, RZ ;  /* 0x000000161d087210 */ /* 0x001fca0007f7e0ff */
[C---:B---3--:R-:W-:Y:S02]  /*6c740*/  IMAD.X R9, R28.reuse, 0x1, R4, P3 ;  /* 0x000000011c097824 */ /* 0x048fe400018e0604 */
[----:B--2---:R-:W-:Y:S01]  /*6c750*/  IMAD.X R13, R28, 0x1, R19, P5 ;  /* 0x000000011c0d7824 */ /* 0x004fe200028e0613 */
[----:B-1----:R-:W-:-:S05]  /*6c760*/  IADD3 R22, P5, R29, R20, RZ ;  /* 0x000000141d167210 */ /* 0x002fca0007fbe0ff */
[----:B------:R-:W-:Y:S01]  /*6c770*/  IMAD.X R23, R28, 0x1, R21, P5 ;  /* 0x000000011c177824 */ /* 0x000fe200028e0615 */
[----:B----4-:R-:W-:Y:S02]  /*6c780*/  ISETP.LT.AND P5, PT, R14, UR12, !P2 ;  /* 0x0000000c0e007c0c */ /* 0x010fe4000d7a1270 */
[----:B------:R-:W-:Y:S01]  /*6c790*/  ISETP.LT.AND P0, PT, R25, UR6, !P2 ;  /* 0x0000000619007c0c */ /* 0x000fe2000d701270 */
[----:B------:R-:W2:Y:S01]  /*6c7a0*/  LDL.LU R14, [R1+0x29b8] ;  /* 0x0029b800010e7983 */ /* 0x000ea20000300800 */
[----:B------:R-:W-:Y:S02]  /*6c7b0*/  IADD3 R16, P4, R29, R18, RZ ;  /* 0x000000121d107210 */ /* 0x000fe40007f9e0ff */
[----:B------:R-:W-:Y:S02]  /*6c7c0*/  ISETP.LT.AND P3, PT, R11, UR8, !P2 ;  /* 0x000000080b007c0c */ /* 0x000fe4000d761270 */
[----:B------:R-:W-:Y:S01]  /*6c7d0*/  IADD3 R26, P6, R29, R7, RZ ;  /* 0x000000071d1a7210 */ /* 0x000fe20007fde0ff */
[----:B------:R-:W-:Y:S01]  /*6c7e0*/  ULDC UR6, c[0x0][0x228] ;  /* 0x00008a0000067ab9 */ /* 0x000fe20000000800 */
[----:B------:R-:W-:Y:S01]  /*6c7f0*/  ULDC UR8, c[0x0][0x228] ;  /* 0x00008a0000087ab9 */ /* 0x000fe20000000800 */
[----:B------:R-:W-:Y:S01]  /*6c800*/  IMAD.X R17, R28, 0x1, R5, P4 ;  /* 0x000000011c117824 */ /* 0x000fe200020e0605 */
[----:B------:R-:W-:-:S02]  /*6c810*/  ISETP.LT.AND P4, PT, R24, UR10, !P2 ;  /* 0x0000000a18007c0c */ /* 0x000fc4000d781270 */
[----:B------:R-:W-:Y:S01]  /*6c820*/  PRMT R24, R15, 0x7771, RZ ;  /* 0x000077710f187816 */ /* 0x000fe200000000ff */
[----:B------:R-:W-:Y:S01]  /*6c830*/  IMAD.X R27, R28, 0x1, R3, P6 ;  /* 0x000000011c1b7824 */ /* 0x000fe200030e0603 */
[----:B------:R-:W-:Y:S01]  /*6c840*/  ULDC UR10, c[0x0][0x228] ;  /* 0x00008a00000a7ab9 */ /* 0x000fe20000000800 */
[----:B------:R-:W-:Y:S02]  /*6c850*/  ULDC UR12, c[0x0][0x248] ;  /* 0x00009200000c7ab9 */ /* 0x000fe40000000800 */
[----:B------:R0:W-:Y:S04]  /*6c860*/  @P0 STG.E.U8 desc[UR32][R8.64], R24 ;  /* 0x0000001808000986 */ /* 0x0001e8000c101120 */
[----:B0-----:R-:W3:Y:S04]  /*6c870*/  LDL.LU.64 R8, [R1+0x29b0] ;  /* 0x0029b00001087983 */ /* 0x001ee80000300a00 */
[----:B------:R-:W4:Y:S01]  /*6c880*/  LDL.LU R24, [R1+0x29a8] ;  /* 0x0029a80001187983 */ /* 0x000f220000300800 */
[----:B--2---:R-:W-:-:S02]  /*6c890*/  ISETP.LT.AND P6, PT, R14, UR14, !P2 ;  /* 0x0000000e0e007c0c */ /* 0x004fc4000d7c1270 */
[----:B------:R-:W-:Y:S01]  /*6c8a0*/  PRMT R14, R15, 0x7772, RZ ;  /* 0x000077720f0e7816 */ /* 0x000fe200000000ff */
[----:B------:R-:W-:-:S04]  /*6c8b0*/  ULDC UR14, c[0x0][0x248] ;  /* 0x00009200000e7ab9 */ /* 0x000fc80000000800 */
[----:B------:R0:W-:Y:S04]  /*6c8c0*/  @P3 STG.E.U8 desc[UR32][R12.64], R14 ;  /* 0x0000000e0c003986 */ /* 0x0001e8000c101120 */
[----:B0-----:R-:W2:Y:S01]  /*6c8d0*/  LDL.LU.64 R12, [R1+0x29a0] ;  /* 0x0029a000010c7983 */ /* 0x001ea20000300a00 */
[----:B---3--:R-:W-:Y:S02]  /*6c8e0*/  ISETP.GE.AND P0, PT, R8, UR4, PT ;  /* 0x0000000408007c0c */ /* 0x008fe4000bf06270 */
[----:B------:R-:W-:Y:S01]  /*6c8f0*/  PRMT R8, R15, 0x7773, RZ ;  /* 0x000077730f087816 */ /* 0x000fe200000000ff */
[----:B------:R-:W-:-:S04]  /*6c900*/  ULDC UR4, c[0x0][0x248] ;  /* 0x0000920000047ab9 */ /* 0x000fc80000000800 */
[----:B------:R0:W-:Y:S04]  /*6c910*/  @P4 STG.E.U8 desc[UR32][R16.64], R8 ;  /* 0x0000000810004986 */ /* 0x0001e8000c101120 */
[----:B0-----:R-:W3:Y:S04]  /*6c920*/  LDL.LU.64 R16, [R1+0x2998] ;  /* 0x0029980001107983 */ /* 0x001ee80000300a00 */
[----:B------:R-:W4:Y:S01]  /*6c930*/  LDL.LU R8, [R1+0x2990] ;  /* 0x0029900001087983 */ /* 0x000f220000300800 */
[C---:B--2---:R-:W-:Y:S02]  /*6c940*/  PRMT R15, R13.reuse, 0x7770, RZ ;  /* 0x000077700d0f7816 */ /* 0x044fe400000000ff */
[----:B------:R-:W-:-:S03]  /*6c950*/  PRMT R14, R13, 0x7771, RZ ;  /* 0x000077710d0e7816 */ /* 0x000fc600000000ff */
[----:B------:R0:W-:Y:S04]  /*6c960*/  @P5 STG.E.U8 desc[UR32][R22.64], R15 ;  /* 0x0000000f16005986 */ /* 0x0001e8000c101120 */
[----:B------:R1:W-:Y:S04]  /*6c970*/  @P6 STG.E.U8 desc[UR32][R26.64], R14 ;  /* 0x0000000e1a006986 */ /* 0x0003e8000c101120 */
[----:B0-----:R-:W2:Y:S01]  /*6c980*/  LDL.LU.64 R22, [R1+0x2988] ;  /* 0x0029880001167983 */ /* 0x001ea20000300a00 */
[----:B-1----:R-:W-:-:S05]  /*6c990*/  IADD3 R14, P5, R29, R2, RZ ;  /* 0x000000021d0e7210 */ /* 0x002fca0007fbe0ff */
[----:B------:R-:W-:Y:S01]  /*6c9a0*/  IMAD.X R15, R28, 0x1, R0, P5 ;  /* 0x000000011c0f7824 */ /* 0x000fe200028e0600 */
[----:B----4-:R-:W-:Y:S01]  /*6c9b0*/  ISETP.LT.AND P3, PT, R8, UR6, !P2 ;  /* 0x0000000608007c0c */ /* 0x010fe2000d761270 */
[----:B------:R-:W-:Y:S01]  /*6c9c0*/  STL.64 [R1+0x28e8], R8 ;  /* 0x0028e80801007387 */ /* 0x000fe20000100a00 */
[----:B------:R-:W-:-:S03]  /*6c9d0*/  ULDC UR6, c[0x0][0x228] ;  /* 0x00008a0000067ab9 */ /* 0x000fc60000000800 */
[----:B------:R-:W-:Y:S01]  /*6c9e0*/  STL.64 [R1+0x2978], R2 ;  /* 0x0029780201007387 */ /* 0x000fe20000100a00 */
[----:B------:R-:W-:-:S03]  /*6c9f0*/  ISETP.LT.AND P5, PT, R25, UR6, !P0 ;  /* 0x0000000619007c0c */ /* 0x000fc6000c7a1270 */
[----:B------:R0:W-:Y:S01]  /*6ca00*/  STL [R1+0x28d8], R25 ;  /* 0x0028d81901007387 */ /* 0x0001e20000100800 */
[----:B------:R-:W-:Y:S01]  /*6ca10*/  ISETP.LT.AND P2, PT, R12, UR8, !P2 ;  /* 0x000000080c007c0c */ /* 0x000fe2000d741270 */
[----:B------:R-:W-:Y:S01]  /*6ca20*/  ULDC UR6, c[0x0][0x248] ;  /* 0x0000920000067ab9 */ /* 0x000fe20000000800 */
[----:B------:R-:W-:Y:S01]  /*6ca30*/  ULDC UR8, c[0x0][0x248] ;  /* 0x0000920000087ab9 */ /* 0x000fe20000000800 */
[----:B0-----:R-:W4:Y:S01]  /*6ca40*/  LDL.LU R25, [R1+0x178] ;  /* 0x0001780001197983 */ /* 0x001f220000300800 */
[----:B------:R-:W-:-:S03]  /*6ca50*/  VIADD R8, R29, UR4 ;  /* 0x000000041d087c36 */ /* 0x000fc60008000000 */
[----:B------:R0:W-:Y:S01]  /*6ca60*/  STL.64 [R1+0x2980], R6 ;  /* 0x0029800601007387 */ /* 0x0001e20000100a00 */
[----:B------:R-:W-:Y:S01]  /*6ca70*/  ULDC UR4, c[0x0][0x248] ;  /* 0x0000920000047ab9 */ /* 0x000fe20000000800 */
[----:B------:R-:W-:Y:S01]  /*6ca80*/  SHF.R.S32.HI R12, RZ, 0x1f, R8 ;  /* 0x0000001fff0c7819 */ /* 0x000fe20000011408 */
[----:B0-----:R-:W-:Y:S01]  /*6ca90*/  VIADD R7, R8, UR20 ;  /* 0x0000001408077c36 */ /* 0x001fe20008000000 */
[----:B------:R-:W-:Y:S01]  /*6caa0*/  ULDC UR20, c[0x0][0x248] ;  /* 0x0000920000147ab9 */ /* 0x000fe20000000800 */
[----:B--2---:R-:W-:Y:S02]  /*6cab0*/  IADD3 R26, P4, R29, R23, RZ ;  /* 0x000000171d1a7210 */ /* 0x004fe40007f9e0ff */
[----:B------:R-:W-:-:S03]  /*6cac0*/  PRMT R29, R13, 0x7772, RZ ;  /* 0x000077720d1d7816 */ /* 0x000fc600000000ff */
[----:B------:R-:W-:Y:S01]  /*6cad0*/  IMAD.X R27, R28, 0x1, R24, P4 ;  /* 0x000000011c1b7824 */ /* 0x000fe200020e0618 */
[----:B------:R-:W-:Y:S02]  /*6cae0*/  ISETP.LT.AND P4, PT, R10, UR10, !P0 ;  /* 0x0000000a0a007c0c */ /* 0x000fe4000c781270 */
[C---:B---3--:R-:W-:Y:S01]  /*6caf0*/  IADD3 R28, P6, R8.reuse, R16, RZ ;  /* 0x00000010081c7210 */ /* 0x048fe20007fde0ff */
[----:B------:R-:W-:Y:S01]  /*6cb00*/  ULDC UR10, c[0x0][0x248] ;  /* 0x00009200000a7ab9 */ /* 0x000fe20000000800 */
[----:B------:R0:W-:Y:S02]  /*6cb10*/  @P3 STG.E.U8 desc[UR32][R26.64], R29 ;  /* 0x0000001d1a003986 */ /* 0x0001e4000c101120 */
[----:B0-----:R-:W-:Y:S02]  /*6cb20*/  PRMT R27, R13, 0x7773, RZ ;  /* 0x000077730d1b7816 */ /* 0x001fe400000000ff */
[----:B------:R-:W-:Y:S01]  /*6cb30*/  IADD3 R26, P3, R8, R22, RZ ;  /* 0x00000016081a7210 */ /* 0x000fe20007f7e0ff */
[----:B------:R-:W-:Y:S01]  /*6cb40*/  IMAD.X R29, R12, 0x1, R6, P6 ;  /* 0x000000010c1d7824 */ /* 0x000fe200030e0606 */
[----:B----4-:R-:W-:-:S02]  /*6cb50*/  PRMT R9, R25, 0x7770, RZ ;  /* 0x0000777019097816 */ /* 0x010fc400000000ff */
[----:B------:R-:W-:Y:S01]  /*6cb60*/  PRMT R2, R25, 0x7771, RZ ;  /* 0x0000777119027816 */ /* 0x000fe200000000ff */
[----:B------:R0:W-:Y:S04]  /*6cb70*/  @P2 STG.E.U8 desc[UR32][R14.64], R27 ;  /* 0x0000001b0e002986 */ /* 0x0001e8000c101120 */
[----:B------:R-:W-:Y:S01]  /*6cb80*/  @P4 STG.E.U8 desc[UR32][R28.64], R9 ;  /* 0x000000091c004986 */ /* 0x000fe2000c101120 */
[----:B0-----:R-:W-:-:S05]  /*6cb90*/  IMAD.X R27, R12, 0x1, R4, P3 ;  /* 0x000000010c1b7824 */ /* 0x001fca00018e0604 */
[----:B------:R0:W-:Y:S04]  /*6cba0*/  @P5 STG.E.U8 desc[UR32][R26.64], R2 ;  /* 0x000000021a005986 */ /* 0x0001e8000c101120 */
[----:B------:R1:W-:Y:S01]  /*6cbb0*/  STL.64 [R1+0x2950], R24 ;  /* 0x0029501801007387 */ /* 0x0003e20000100a00 */
[----:B0-----:R-:W-:Y:S01]  /*6cbc0*/  VIADD R2, R7, UR25 ;  /* 0x0000001907027c36 */ /* 0x001fe20008000000 */
[----:B------:R-:W-:Y:S01]  /*6cbd0*/  ISETP.LT.AND P4, PT, R11, UR61, !P0 ;  /* 0x0000003d0b007c0c */ /* 0x000fe2000c781270 */
[----:B------:R-:W-:Y:S02]  /*6cbe0*/  ULDC UR25, c[0x0][0x248] ;  /* 0x0000920000197ab9 */ /* 0x000fe40000000800 */
[----:B------:R-:W-:Y:S01]  /*6cbf0*/  VIADD R9, R2, UR28 ;  /* 0x0000001c02097c36 */ /* 0x000fe20008000000 */
[----:B------:R-:W-:-:S03]  /*6cc00*/  ULDC UR28, c[0x0][0x248] ;  /* 0x00009200001c7ab9 */ /* 0x000fc60000000800 */
[----:B-1----:R-:W-:Y:S01]  /*6cc10*/  VIADD R25, R9, UR31 ;  /* 0x0000001f09197c36 */ /* 0x002fe20008000000 */
[----:B------:R-:W-:-:S03]  /*6cc20*/  ULDC UR31, c[0x0][0x248] ;  /* 0x00009200001f7ab9 */ /* 0x000fc60000000800 */
[----:B------:R-:W-:Y:S01]  /*6cc30*/  VIADD R24, R25, UR36 ;  /* 0x0000002419187c36 */ /* 0x000fe20008000000 */
        /* <DEDUP_REMOVED lines=8> */
[----:B------:R0:W-:Y:S01]  /*6ccc0*/  STL.64 [R1+0x2910], R26 ;  /* 0x0029101a01007387 */ /* 0x0001e20000100a00 */
[----:B------:R-:W-:Y:S02]  /*6ccd0*/  ULDC UR48, c[0x0][0x248] ;  /* 0x0000920000307ab9 */ /* 0x000fe40000000800 */
[----:B------:R-:W-:Y:S01]  /*6cce0*/  VIADD R14, R15, UR51 ;  /* 0x000000330f0e7c36 */ /* 0x000fe20008000000 */
[----:B------:R-:W-:-:S03]  /*6ccf0*/  ULDC UR51, c[0x0][0x248] ;  /* 0x0000920000337ab9 */ /* 0x000fc60000000800 */
[----:B------:R-:W-:Y:S01]  /*6cd00*/  VIADD R13, R14, UR54 ;  /* 0x000000360e0d7c36 */ /* 0x000fe20008000000 */
[----:B------:R1:W-:Y:S01]  /*6cd10*/  STL.64 [R1+0x2918], R14 ;  /* 0x0029180e01007387 */ /* 0x0003e20000100a00 */
[----:B------:R-:W-:Y:S01]  /*6cd20*/  ULDC UR54, c[0x0][0x248] ;  /* 0x0000920000367ab9 */ /* 0x000fe20000000800 */
[----:B0-----:R-:W-:Y:S02]  /*6cd30*/  IMAD.MOV.U32 R26, RZ, RZ, R12 ;  /* 0x000000ffff1a7224 */ /* 0x001fe400078e000c */
[----:B------:R-:W-:Y:S02]  /*6cd40*/  VIADD R12, R13, UR57 ;  /* 0x000000390d0c7c36 */ /* 0x000fe40008000000 */
[----:B------:R-:W-:Y:S01]  /*6cd50*/  IMAD.MOV.U32 R27, RZ, RZ, R9 ;  /* 0x000000ffff1b7224 */ /* 0x000fe200078e0009 */
[----:B------:R-:W-:Y:S01]  /*6cd60*/  ULDC UR57, c[0x0][0x248] ;  /* 0x0000920000397ab9 */ /* 0x000fe20000000800 */
[----:B-1----:R-:W-:Y:S02]  /*6cd70*/  IMAD.MOV.U32 R14, RZ, RZ, R8 ;  /* 0x000000ffff0e7224 */ /* 0x002fe400078e0008 */
[----:B------:R-:W-:Y:S01]  /*6cd80*/  VIADD R28, R12, UR4 ;  /* 0x000000040c1c7c36 */ /* 0x000fe20008000000 */
[----:B------:R0:W-:Y:S01]  /*6cd90*/  STL.64 [R1+0x2908], R12 ;  /* 0x0029080c01007387 */ /* 0x0001e20000100a00 */
[----:B------:R-:W-:Y:S01]  /*6cda0*/  IMAD.MOV.U32 R15, RZ, RZ, R7 ;  /* 0x000000ffff0f7224 */ /* 0x000fe200078e0007 */
[----:B------:R-:W-:Y:S01]  /*6cdb0*/  ULDC UR4, c[0x0][0x248] ;  /* 0x0000920000047ab9 */ /* 0x000fe20000000800 */
[----:B------:R-:W-:Y:S01]  /*6cdc0*/  IADD3 R8, P3, R14, R17, RZ ;  /* 0x000000110e087210 */ /* 0x000fe20007f7e0ff */
[----:B------:R-:W-:Y:S01]  /*6cdd0*/  VIADD R29, R28, UR6 ;  /* 0x000000061c1d7c36 */ /* 0x000fe20008000000 */
[----:B------:R-:W-:Y:S01]  /*6cde0*/  ULDC UR6, c[0x0][0x22c] ;  /* 0x00008b0000067ab9 */ /* 0x000fe20000000800 */
[----:B0-----:R-:W-:Y:S01]  /*6cdf0*/  IMAD.MOV.U32 R13, RZ, RZ, R6 ;  /* 0x000000ffff0d7224 */ /* 0x001fe200078e0006 */
[----:B------:R-:W-:Y:S01]  /*6ce00*/  IADD3 R6, P6, R14, R18, RZ ;  /* 0x000000120e067210 */ /* 0x000fe20007fde0ff */
[C---:B------:R-:W-:Y:S01]  /*6ce10*/  IMAD.X R9, R26.reuse, 0x1, R19, P3 ;  /* 0x000000011a097824 */ /* 0x040fe200018e0613 */
[----:B------:R-:W-:Y:S03]  /*6ce20*/  STL.64 [R1+0x2900], R28 ;  /* 0x0029001c01007387 */ /* 0x000fe60000100a00 */
[----:B------:R-:W-:Y:S01]  /*6ce30*/  IMAD.X R7, R26, 0x1, R5, P6 ;  /* 0x000000011a077824 */ /* 0x000fe200030e0605 */
[----:B------:R-:W-:Y:S04]  /*6ce40*/  STL.64 [R1+0x28d0], R10 ;  /* 0x0028d00a01007387 */ /* 0x000fe80000100a00 */
[----:B------:R-:W-:Y:S04]  /*6ce50*/  STL.64 [R1+0x2920], R8 ;  /* 0x0029200801007387 */ /* 0x000fe80000100a00 */
[----:B------:R0:W-:Y:S04]  /*6ce60*/  STL.64 [R1+0xaf0], R6 ;  /* 0x000af00601007387 */ /* 0x0001e80000100a00 */
[----:B0-----:R-:W2:Y:S01]  /*6ce70*/  LDL.LU.64 R6, [R1+0x2980] ;  /* 0x0029800001067983 */ /* 0x001ea20000300a00 */
[----:B------:R-:W-:Y:S01]  /*6ce80*/  IADD3 R10, P2, R14, R20, RZ ;  /* 0x000000140e0a7210 */ /* 0x000fe20007f5e0ff */
[----:B------:R-:W-:Y:S01]  /*6ce90*/  IMAD.MOV.U32 R9, RZ, RZ, R2 ;  /* 0x000000ffff097224 */ /* 0x000fe200078e0002 */
[----:B------:R-:W-:Y:S01]  /*6cea0*/  IADD3 R2, P5, R15, R16, RZ ;  /* 0x000000100f027210 */ /* 0x000fe20007fbe0ff */
[----:B------:R-:W-:Y:S01]  /*6ceb0*/  IMAD.MOV.U32 R12, RZ, RZ, R13 ;  /* 0x000000ffff0c7224 */ /* 0x000fe200078e000d */
[----:B------:R-:W-:Y:S01]  /*6cec0*/  SHF.R.S32.HI R28, RZ, 0x1f, R15 ;  /* 0x0000001fff1c7819 */ /* 0x000fe2000001140f */
[----:B------:R-:W-:-:S02]  /*6ced0*/  IMAD.X R11, R26, 0x1, R21, P2 ;  /* 0x000000011a0b7824 */ /* 0x000fc400010e0615 */
[----:B------:R-:W-:Y:S04]  /*6cee0*/  STL [R1+0xad0], R2 ;  /* 0x000ad00201007387 */ /* 0x000fe80000100800 */
[----:B------:R-:W-:Y:S04]  /*6cef0*/  STL.64 [R1+0x2970], R24 ;  /* 0x0029701801007387 */ /* 0x000fe80000100a00 */
[----:B------:R0:W-:Y:S04]  /*6cf00*/  STL [R1+0x2968], R12 ;  /* 0x0029680c01007387 */ /* 0x0001e80000100800 */
[----:B------:R1:W-:Y:S01]  /*6cf10*/  STL.64 [R1+0x28e0], R10 ;  /* 0x0028e00a01007387 */ /* 0x0003e20000100a00 */
[----:B------:R-:W-:-:S02]  /*6cf20*/  IMAD.MOV.U32 R13, RZ, RZ, R3 ;  /* 0x000000ffff0d7224 */ /* 0x000fc400078e0003 */
[----:B0-----:R-:W-:Y:S01]  /*6cf30*/  IMAD.MOV.U32 R12, RZ, RZ, R2 ;  /* 0x000000ffff0c7224 */ /* 0x001fe200078e0002 */
[----:B------:R-:W-:Y:S01]  /*6cf40*/  IADD3 R2, P3, R15, R22, RZ ;  /* 0x000000160f027210 */ /* 0x000fe20007f7e0ff */
[----:B-1----:R-:W-:-:S04]  /*6cf50*/  IMAD.MOV.U32 R10, RZ, RZ, R28 ;  /* 0x000000ffff0a7224 */ /* 0x002fc800078e001c */
[C---:B------:R-:W-:Y:S02]  /*6cf60*/  IMAD.X R3, R10.reuse, 0x1, R4, P3 ;  /* 0x000000010a037824 */ /* 0x040fe400018e0604 */
[----:B--2---:R-:W-:-:S05]  /*6cf70*/  IMAD.X R13, R10, 0x1, R6, P5 ;  /* 0x000000010a0d7824 */ /* 0x004fca00028e0606 */
[----:B------:R-:W-:Y:S04]  /*6cf80*/  STL [R1+0xad4], R13 ;  /* 0x000ad40d01007387 */ /* 0x000fe80000100800 */
[----:B------:R0:W-:Y:S04]  /*6cf90*/  STL.64 [R1+0xac8], R2 ;  /* 0x000ac80201007387 */ /* 0x0001e80000100a00 */
[----:B0-----:R-:W2:Y:S01]  /*6cfa0*/  LDL.LU.64 R2, [R1+0x2978] ;  /* 0x0029780001027983 */ /* 0x001ea20000300a00 */
[C---:B------:R-:W-:Y:S02]  /*6cfb0*/  IADD3 R24, P6, R15.reuse, R17, RZ ;  /* 0x000000110f187210 */ /* 0x040fe40007fde0ff */
[----:B------:R-:W-:-:S02]  /*6cfc0*/  IADD3 R12, P2, R15, R18, RZ ;  /* 0x000000120f0c7210 */ /* 0x000fc40007f5e0ff */
[----:B------:R-:W-:Y:S01]  /*6cfd0*/  IADD3 R28, P5, R15, R20, RZ ;  /* 0x000000140f1c7210 */ /* 0x000fe20007fbe0ff */
[C---:B------:R-:W-:Y:S02]  /*6cfe0*/  IMAD.X R25, R10.reuse, 0x1, R19, P6 ;  /* 0x000000010a197824 */ /* 0x040fe400030e0613 */
[----:B------:R-:W-:-:S03]  /*6cff0*/  IMAD.X R13, R10, 0x1, R5, P2 ;  /* 0x000000010a0d7824 */ /* 0x000fc600010e0605 */
[----:B------:R0:W-:Y:S04]  /*6d000*/  STL.64 [R1+0xac0], R24 ;  /* 0x000ac01801007387 */ /* 0x0001e80000100a00 */
[----:B------:R-:W-:Y:S04]  /*6d010*/  STL [R1+0xab0], R28 ;  /* 0x000ab01c01007387 */ /* 0x000fe80000100800 */
[----:B------:R1:W-:Y:S04]  /*6d020*/  STL.64 [R1+0xab8], R12 ;  /* 0x000ab80c01007387 */ /* 0x0003e80000100a00 */
[----:B------:R3:W-:Y:S01]  /*6d030*/  STL.64 [R1+0x2960], R14 ;  /* 0x0029600e01007387 */ /* 0x0007e20000100a00 */
[----:B0-----:R-:W-:-:S02]  /*6d040*/  IADD3 R24, P3, R14, R7, RZ ;  /* 0x000000070e187210 */ /* 0x001fc40007f7e0ff */
[----:B-1----:R-:W-:Y:S01]  /*6d050*/  IADD3 R12, P6, R15, R7, RZ ;  /* 0x000000070f0c7210 */ /* 0x002fe20007fde0ff */
[----:B---3--:R-:W-:Y:S02]  /*6d060*/  IMAD.MOV.U32 R15, RZ, RZ, R29 ;  /* 0x000000ffff0f7224 */ /* 0x008fe400078e001d */
[----:B------:R-:W-:Y:S02]  /*6d070*/  IMAD.X R15, R10, 0x1, R21, P5 ;  /* 0x000000010a0f7824 */ /* 0x000fe400028e0615 */
[----:B------:R-:W-:Y:S01]  /*6d080*/  IMAD.MOV.U32 R14, RZ, RZ, R28 ;  /* 0x000000ffff0e7224 */ /* 0x000fe200078e001c */
[----:B------:R-:W-:Y:S02]  /*6d090*/  SHF.R.S32.HI R28, RZ, 0x1f, R9 ;  /* 0x0000001fff1c7819 */ /* 0x000fe40000011409 */
[----:B------:R-:W-:Y:S01]  /*6d0a0*/  IADD3 R14, P2, R9, R16, RZ ;  /* 0x00000010090e7210 */ /* 0x000fe20007f5e0ff */
[----:B------:R0:W-:Y:S04]  /*6d0b0*/  STL [R1+0xab4], R15 ;  /* 0x000ab40f01007387 */ /* 0x0001e80000100800 */
[----:B0-----:R-:W-:-:S02]  /*6d0c0*/  IMAD.X R15, R28, 0x1, R6, P2 ;  /* 0x000000011c0f7824 */ /* 0x001fc400010e0606 */
[--C-:B--2---:R-:W-:Y:S02]  /*6d0d0*/  IMAD.X R25, R26, 0x1, R3.reuse, P3 ;  /* 0x000000011a197824 */ /* 0x104fe400018e0603 */
[----:B------:R-:W-:-:S03]  /*6d0e0*/  IMAD.X R13, R10, 0x1, R3, P6 ;  /* 0x000000010a0d7824 */ /* 0x000fc600030e0603 */
[----:B------:R0:W-:Y:S04]  /*6d0f0*/  STL.64 [R1+0xae0], R24 ;  /* 0x000ae01801007387 */ /* 0x0001e80000100a00 */
[----:B0-----:R-:W2:Y:S04]  /*6d100*/  LDL.LU.64 R24, [R1+0x2970] ;  /* 0x0029700001187983 */ /* 0x001ea80000300a00 */
[----:B------:R0:W-:Y:S04]  /*6d110*/  STL.64 [R1+0x2958], R26 ;  /* 0x0029581a01007387 */ /* 0x0001e80000100a00 */
[----:B------:R1:W-:Y:S04]  /*6d120*/  STL.64 [R1+0xaa8], R12 ;  /* 0x000aa80c01007387 */ /* 0x0003e80000100a00 */
[----:B------:R3:W-:Y:S01]  /*6d130*/  STL.64 [R1+0xa98], R14 ;  /* 0x000a980e01007387 */ /* 0x0007e20000100a00 */
[----:B0-----:R-:W-:-:S02]  /*6d140*/  IADD3 R26, P5, R9, R22, RZ ;  /* 0x00000016091a7210 */ /* 0x001fc40007fbe0ff */
[C---:B-1----:R-:W-:Y:S02]  /*6d150*/  IADD3 R12, P3, R9.reuse, R17, RZ ;  /* 0x00000011090c7210 */ /* 0x042fe40007f7e0ff */
[C---:B---3--:R-:W-:Y:S01]  /*6d160*/  IADD3 R14, P6, R9.reuse, R18, RZ ;  /* 0x00000012090e7210 */ /* 0x048fe20007fde0ff */
[C---:B------:R-:W-:Y:S02]  /*6d170*/  IMAD.X R27, R28.reuse, 0x1, R4, P5 ;  /* 0x000000011c1b7824 */ /* 0x040fe400028e0604 */
[C---:B------:R-:W-:Y:S02]  /*6d180*/  IMAD.X R13, R28.reuse, 0x1, R19, P3 ;  /* 0x000000011c0d7824 */ /* 0x040fe400018e0613 */
[----:B------:R-:W-:Y:S01]  /*6d190*/  IMAD.X R15, R28, 0x1, R5, P6 ;  /* 0x000000011c0f7824 */ /* 0x000fe200030e0605 */
[----:B------:R-:W-:Y:S04]  /*6d1a0*/  STL.64 [R1+0xa90], R26 ;  /* 0x000a901a01007387 */ /* 0x000fe80000100a00 */
[----:B------:R0:W-:Y:S04]  /*6d1b0*/  STL.64 [R1+0xa88], R12 ;  /* 0x000a880c01007387 */ /* 0x0001e80000100a00 */
[----:B0-----:R-:W3:Y:S04]  /*6d1c0*/  LDL.LU R12, [R1+0x2968] ;  /* 0x00296800010c7983 */ /* 0x001ee80000300800 */
[----:B------:R-:W-:Y:S04]  /*6d1d0*/  STL.64 [R1+0x2940], R18 ;  /* 0x0029401201007387 */ /* 0x000fe80000100a00 */
[----:B------:R0:W-:Y:S04]  /*6d1e0*/  STL.64 [R1+0xa80], R14 ;  /* 0x000a800e01007387 */ /* 0x0001e80000100a00 */
[----:B0-----:R-:W4:Y:S01]  /*6d1f0*/  LDL.LU.64 R14, [R1+0x2960] ;  /* 0x00296000010e7983 */ /* 0x001f220000300a00 */
[----:B------:R-:W-:-:S03]  /*6d200*/  IADD3 R26, P2, R9, R20, RZ ;  /* 0x00000014091a7210 */ /* 0x000fc60007f5e0ff */
[----:B------:R-:W-:Y:S02]  /*6d210*/  STL.64 [R1+0x2948], R4 ;  /* 0x0029480401007387 */ /* 0x000fe40000100a00 */
[----:B------:R-:W-:-:S05]  /*6d220*/  IMAD.X R27, R28, 0x1, R21, P2 ;  /* 0x000000011c1b7824 */ /* 0x000fca00010e0615 */
[----:B------:R0:W-:Y:S04]  /*6d230*/  STL.64 [R1+0xa78], R26 ;  /* 0x000a781a01007387 */ /* 0x0001e80000100a00 */
[----:B0-----:R-:W3:Y:S01]  /*6d240*/  LDL.LU.64 R26, [R1+0x2958] ;  /* 0x00295800011a7983 */ /* 0x001ee20000300a00 */
[----:B--2---:R-:W-:Y:S01]  /*6d250*/  IMAD.MOV.U32 R11, RZ, RZ, R24 ;  /* 0x000000ffff0b7224 */ /* 0x004fe200078e0018 */
[----:B------:R-:W-:Y:S01]  /*6d260*/  IADD3 R24, P5, R9, R7, RZ ;  /* 0x0000000709187210 */ /* 0x000fe20007fbe0ff */
[----:B------:R-:W-:-:S04]  /*6d270*/  IMAD.MOV.U32 R13, RZ, RZ, R25 ;  /* 0x000000ffff0d7224 */ /* 0x000fc800078e0019 */
[----:B------:R-:W-:Y:S01]  /*6d280*/  IMAD.X R25, R28, 0x1, R3, P5 ;  /* 0x000000011c197824 */ /* 0x000fe200028e0603 */
[----:B----4-:R-:W-:-:S05]  /*6d290*/  IADD3 R18, P3, R14, R23, RZ ;  /* 0x000000170e127210 */ /* 0x010fca0007f7e0ff */
[----:B------:R-:W-:Y:S04]  /*6d2a0*/  STL [R1+0xad8], R18 ;  /* 0x000ad81201007387 */ /* 0x000fe80000100800 */
[----:B------:R-:W-:Y:S04]  /*6d2b0*/  STL [R1+0x2934], R15 ;  /* 0x0029340f01007387 */ /* 0x000fe80000100800 */
[----:B------:R0:W-:Y:S04]  /*6d2c0*/  STL.64 [R1+0xa70], R24 ;  /* 0x000a701801007387 */ /* 0x0001e80000100a00 */
[----:B0-----:R-:W2:Y:S01]  /*6d2d0*/  LDL.LU.64 R24, [R1+0x2950] ;  /* 0x0029500001187983 */ /* 0x001ea20000300a00 */
[----:B------:R-:W-:-:S03]  /*6d2e0*/  IADD3 R4, P6, R15, R23, RZ ;  /* 0x000000170f047210 */ /* 0x000fc60007fde0ff */
[----:B------:R0:W-:Y:S04]  /*6d2f0*/  STL.64 [R1+0x2938], R2 ;  /* 0x0029380201007387 */ /* 0x0001e80000100a00 */
[----:B------:R-:W-:Y:S01]  /*6d300*/  STL [R1+0x2930], R9 ;  /* 0x0029300901007387 */ /* 0x000fe20000100800 */
[----:B0-----:R-:W-:Y:S02]  /*6d310*/  IMAD.MOV.U32 R2, RZ, RZ, R18 ;  /* 0x000000ffff027224 */ /* 0x001fe400078e0012 */
[----:B------:R-:W-:Y:S01]  /*6d320*/  IMAD.MOV.U32 R3, RZ, RZ, R19 ;  /* 0x000000ffff037224 */ /* 0x000fe200078e0013 */
[----:B------:R-:W-:Y:S01]  /*6d330*/  IADD3 R18, P2, R9, R23, RZ ;  /* 0x0000001709127210 */ /* 0x000fe20007f5e0ff */
[--C-:B--2---:R-:W-:Y:S02]  /*6d340*/  IMAD.X R5, R10, 0x1, R24.reuse, P6 ;  /* 0x000000010a057824 */ /* 0x104fe400030e0618 */
[----:B---3--:R-:W-:-:S02]  /*6d350*/  IMAD.X R3, R26, 0x1, R24, P3 ;  /* 0x000000011a037824 */ /* 0x008fc400018e0618 */
[----:B------:R-:W-:Y:S01]  /*6d360*/  IMAD.X R19, R28, 0x1, R24, P2 ;  /* 0x000000011c137824 */ /* 0x000fe200010e0618 */
[----:B------:R0:W-:Y:S04]  /*6d370*/  STL.64 [R1+0xaa0], R4 ;  /* 0x000aa00401007387 */ /* 0x0001e80000100a00 */
[----:B------:R-:W-:Y:S04]  /*6d380*/  STL [R1+0xadc], R3 ;  /* 0x000adc0301007387 */ /* 0x000fe80000100800 */
[----:B0-----:R-:W2:Y:S04]  /*6d390*/  LDL.LU.64 R4, [R1+0x2948] ;  /* 0x0029480001047983 */ /* 0x001ea80000300a00 */
[----:B------:R0:W-:Y:S04]  /*6d3a0*/  STL.64 [R1+0xa68], R18 ;  /* 0x000a681201007387 */ /* 0x0001e80000100a00 */
[----:B0-----:R-:W3:Y:S01]  /*6d3b0*/  LDL.LU.64 R18, [R1+0x2940] ;  /* 0x0029400001127983 */ /* 0x001ee20000300a00 */
[----:B------:R-:W-:Y:S01]  /*6d3c0*/  IMAD.MOV.U32 R29, RZ, RZ, R12 ;  /* 0x000000ffff1d7224 */ /* 0x000fe200078e000c */
[----:B------:R-:W-:-:S02]  /*6d3d0*/  SHF.R.S32.HI R12, RZ, 0x1f, R27 ;  /* 0x0000001fff0c7819 */ /* 0x000fc4000001141b */
[C---:B------:R-:W-:Y:S02]  /*6d3e0*/  IADD3 R8, P5, R27.reuse, R16, RZ ;  /* 0x000000101b087210 */ /* 0x040fe40007fbe0ff */
[----:B------:R-:W-:-:S03]  /*6d3f0*/  IADD3 R2, P3, R27, R22, RZ ;  /* 0x000000161b027210 */ /* 0x000fc60007f7e0ff */
[C---:B------:R-:W-:Y:S01]  /*6d400*/  IMAD.X R9, R12.reuse, 0x1, R6, P5 ;  /* 0x000000010c097824 */ /* 0x040fe200028e0606 */
[----:B------:R0:W-:Y:S04]  /*6d410*/  STL.64 [R1+0x2928], R28 ;  /* 0x0029281c01007387 */ /* 0x0001e80000100a00 */
[----:B------:R3:W-:Y:S01]  /*6d420*/  STL.64 [R1+0xa60], R8 ;  /* 0x000a600801007387 */ /* 0x0007e20000100a00 */
[----:B0-----:R-:W-:Y:S01]  /*6d430*/  IMAD.MOV.U32 R29, RZ, RZ, R14 ;  /* 0x000000ffff1d7224 */ /* 0x001fe200078e000e */
[----:B------:R-:W-:Y:S01]  /*6d440*/  IADD3 R14, P6, R27, R17, RZ ;  /* 0x000000111b0e7210 */ /* 0x000fe20007fde0ff */
[----:B--2---:R-:W-:-:S05]  /*6d450*/  IMAD.X R3, R12, 0x1, R4, P3 ;  /* 0x000000010c037824 */ /* 0x004fca00018e0604 */
[----:B------:R0:W-:Y:S01]  /*6d460*/  STL.64 [R1+0xa58], R2 ;  /* 0x000a580201007387 */ /* 0x0001e20000100a00 */
[C---:B---3--:R-:W-:Y:S01]  /*6d470*/  IADD3 R8, P2, R27.reuse, R18, RZ ;  /* 0x000000121b087210 */ /* 0x048fe20007f5e0ff */
[----:B------:R-:W-:Y:S01]  /*6d480*/  IMAD.X R15, R12, 0x1, R19, P6 ;  /* 0x000000010c0f7824 */ /* 0x000fe200030e0613 */
[----:B0-----:R-:W-:-:S03]  /*6d490*/  IADD3 R2, P5, R27, R20, RZ ;  /* 0x000000141b027210 */ /* 0x001fc60007fbe0ff */
[C---:B------:R-:W-:Y:S01]  /*6d4a0*/  IMAD.X R9, R12.reuse, 0x1, R5, P2 ;  /* 0x000000010c097824 */ /* 0x040fe200010e0605 */
[----:B------:R-:W-:Y:S01]  /*6d4b0*/  STL.64 [R1+0xa50], R14 ;  /* 0x000a500e01007387 */ /* 0x000fe20000100a00 */
[----:B------:R-:W-:-:S03]  /*6d4c0*/  IMAD.X R3, R12, 0x1, R21, P5 ;  /* 0x000000010c037824 */ /* 0x000fc600028e0615 */
[----:B------:R-:W-:Y:S04]  /*6d4d0*/  STL.64 [R1+0xa48], R8 ;  /* 0x000a480801007387 */ /* 0x000fe80000100a00 */
[----:B------:R0:W-:Y:S04]  /*6d4e0*/  STL.64 [R1+0xa40], R2 ;  /* 0x000a400201007387 */ /* 0x0001e80000100a00 */
[----:B0-----:R-:W2:Y:S01]  /*6d4f0*/  LDL.LU.64 R2, [R1+0x2938] ;  /* 0x0029380001027983 */ /* 0x001ea20000300a00 */
[C---:B------:R-:W-:Y:S02]  /*6d500*/  IADD3 R14, P3, R27.reuse, R7, RZ ;  /* 0x000000071b0e7210 */ /* 0x040fe40007f7e0ff */
[----:B------:R-:W-:-:S05]  /*6d510*/  IADD3 R8, P6, R27, R23, RZ ;  /* 0x000000171b087210 */ /* 0x000fca0007fde0ff */
[C---:B------:R-:W-:Y:S02]  /*6d520*/  IMAD.X R9, R12.reuse, 0x1, R24, P6 ;  /* 0x000000010c097824 */ /* 0x040fe400030e0618 */
[----:B--2---:R-:W-:Y:S01]  /*6d530*/  IMAD.X R15, R12, 0x1, R3, P3 ;  /* 0x000000010c0f7824 */ /* 0x004fe200018e0603 */
[----:B------:R-:W-:-:S04]  /*6d540*/  IADD3 R28, P2, R29, R2, RZ ;  /* 0x000000021d1c7210 */ /* 0x000fc80007f5e0ff */
[----:B------:R0:W-:Y:S01]  /*6d550*/  STL.64 [R1+0xa38], R14 ;  /* 0x000a380e01007387 */ /* 0x0001e20000100a00 */
[----:B------:R-:W-:-:S03]  /*6d560*/  IMAD.X R29, R26, 0x1, R0, P2 ;  /* 0x000000011a1d7824 */ /* 0x000fc600010e0600 */
[----:B0-----:R-:W2:Y:S04]  /*6d570*/  LDL.LU R15, [R1+0x2934] ;  /* 0x00293400010f7983 */ /* 0x001ea80000300800 */
[----:B------:R0:W-:Y:S04]  /*6d580*/  STL.64 [R1+0xa30], R8 ;  /* 0x000a300801007387 */ /* 0x0001e80000100a00 */
[----:B0-----:R-:W3:Y:S04]  /*6d590*/  LDL.LU R9, [R1+0x2930] ;  /* 0x0029300001097983 */ /* 0x001ee80000300800 */
[----:B------:R0:W-:Y:S04]  /*6d5a0*/  STL.64 [R1+0xa28], R28 ;  /* 0x000a281c01007387 */ /* 0x0001e80000100a00 */
[----:B0-----:R-:W4:Y:S01]  /*6d5b0*/  LDL.LU.64 R28, [R1+0x2928] ;  /* 0x00292800011c7983 */ /* 0x001f220000300a00 */
[----:B------:R-:W-:-:S05]  /*6d5c0*/  IADD3 R26, P6, R27, R2, RZ ;  /* 0x000000021b1a7210 */ /* 0x000fca0007fde0ff */
[----:B------:R-:W-:Y:S01]  /*6d5d0*/  IMAD.X R27, R12, 0x1, R0, P6 ;  /* 0x000000010c1b7824 */ /* 0x000fe200030e0600 */
[----:B--2---:R-:W-:Y:S01]  /*6d5e0*/  IADD3 R14, P5, R15, R2, RZ ;  /* 0x000000020f0e7210 */ /* 0x004fe20007fbe0ff */
[----:B------:R-:W-:-:S04]  /*6d5f0*/  IMAD.MOV.U32 R15, RZ, RZ, R10 ;  /* 0x000000ffff0f7224 */ /* 0x000fc800078e000a */
[----:B------:R-:W-:Y:S01]  /*6d600*/  IMAD.X R15, R15, 0x1, R0, P5 ;  /* 0x000000010f0f7824 */ /* 0x000fe200028e0600 */
[----:B---3--:R-:W-:-:S04]  /*6d610*/  IADD3 R8, P3, R9, R2, RZ ;  /* 0x0000000209087210 */ /* 0x008fc80007f7e0ff */
[----:B------:R0:W-:Y:S01]  /*6d620*/  STL.64 [R1+0xa10], R14 ;  /* 0x000a100e01007387 */ /* 0x0001e20000100a00 */
[----:B------:R-:W-:Y:S01]  /*6d630*/  SHF.R.S32.HI R10, RZ, 0x1f, R13 ;  /* 0x0000001fff0a7819 */ /* 0x000fe2000001140d */
[----:B----4-:R-:W-:Y:S01]  /*6d640*/  IMAD.X R9, R28, 0x1, R0, P3 ;  /* 0x000000011c097824 */ /* 0x010fe200018e0600 */
[----:B0-----:R-:W-:-:S04]  /*6d650*/  IADD3 R14, P2, R13, R16, RZ ;  /* 0x000000100d0e7210 */ /* 0x001fc80007f5e0ff */
[----:B------:R0:W-:Y:S04]  /*6d660*/  STL.64 [R1+0x9f8], R8 ;  /* 0x0009f80801007387 */ /* 0x0001e80000100a00 */
[----:B------:R1:W-:Y:S01]  /*6d670*/  STL.64 [R1+0x9f0], R26 ;  /* 0x0009f01a01007387 */ /* 0x0003e20000100a00 */
[----:B------:R-:W-:Y:S01]  /*6d680*/  IMAD.X R15, R10, 0x1, R6, P2 ;  /* 0x000000010a0f7824 */ /* 0x000fe200010e0606 */
[C---:B0-----:R-:W-:Y:S02]  /*6d690*/  IADD3 R8, P5, R13.reuse, R22, RZ ;  /* 0x000000160d087210 */ /* 0x041fe40007fbe0ff */
[----:B-1----:R-:W-:-:S03]  /*6d6a0*/  IADD3 R26, P3, R13, R17, RZ ;  /* 0x000000110d1a7210 */ /* 0x002fc60007f7e0ff */
[C---:B------:R-:W-:Y:S02]  /*6d6b0*/  IMAD.X R9, R10.reuse, 0x1, R4, P5 ;  /* 0x000000010a097824 */ /* 0x040fe400028e0604 */
[----:B------:R-:W-:Y:S01]  /*6d6c0*/  IMAD.X R27, R10, 0x1, R19, P3 ;  /* 0x000000010a1b7824 */ /* 0x000fe200018e0613 */
[----:B------:R0:W-:Y:S04]  /*6d6d0*/  STL.64 [R1+0x9c8], R14 ;  /* 0x0009c80e01007387 */ /* 0x0001e80000100a00 */
[----:B------:R1:W-:Y:S04]  /*6d6e0*/  STL.64 [R1+0x9c0], R8 ;  /* 0x0009c00801007387 */ /* 0x0003e80000100a00 */
[----:B------:R2:W-:Y:S01]  /*6d6f0*/  STL.64 [R1+0x9b8], R26 ;  /* 0x0009b81a01007387 */ /* 0x0005e20000100a00 */
[----:B0-----:R-:W-:-:S02]  /*6d700*/  IADD3 R14, P6, R13, R18, RZ ;  /* 0x000000120d0e7210 */ /* 0x001fc40007fde0ff */
[C---:B-1----:R-:W-:Y:S02]  /*6d710*/  IADD3 R8, P2, R13.reuse, R20, RZ ;  /* 0x000000140d087210 */ /* 0x042fe40007f5e0ff */
[C---:B--2---:R-:W-:Y:S01]  /*6d720*/  IADD3 R26, P5, R13.reuse, R7, RZ ;  /* 0x000000070d1a7210 */ /* 0x044fe20007fbe0ff */
[C---:B------:R-:W-:Y:S02]  /*6d730*/  IMAD.X R15, R10.reuse, 0x1, R5, P6 ;  /* 0x000000010a0f7824 */ /* 0x040fe400030e0605 */
[C---:B------:R-:W-:Y:S02]  /*6d740*/  IMAD.X R9, R10.reuse, 0x1, R21, P2 ;  /* 0x000000010a097824 */ /* 0x040fe400010e0615 */
[----:B------:R-:W-:Y:S01]  /*6d750*/  IMAD.X R27, R10, 0x1, R3, P5 ;  /* 0x000000010a1b7824 */ /* 0x000fe200028e0603 */
[----:B------:R0:W-:Y:S04]  /*6d760*/  STL.64 [R1+0x9b0], R14 ;  /* 0x0009b00e01007387 */ /* 0x0001e80000100a00 */
[----:B------:R1:W-:Y:S01]  /*6d770*/  STL.64 [R1+0x9a8], R8 ;  /* 0x0009a80801007387 */ /* 0x0003e20000100a00 */
[----:B------:R-:W-:-:S02]  /*6d780*/  IADD3 R12, P6, R13, R2, RZ ;  /* 0x000000020d0c7210 */ /* 0x000fc40007fde0ff */
[----:B------:R-:W-:Y:S02]  /*6d790*/  SHF.R.S32.HI R28, RZ, 0x1f, R11 ;  /* 0x0000001fff1c7819 */ /* 0x000fe4000001140b */
[----:B0-----:R-:W-:Y:S01]  /*6d7a0*/  IADD3 R14, P3, R13, R23, RZ ;  /* 0x000000170d0e7210 */ /* 0x001fe20007f7e0ff */
[----:B-1----:R-:W2:Y:S04]  /*6d7b0*/  LDL.LU.64 R8, [R1+0x2920] ;  /* 0x0029200001087983 */ /* 0x002ea80000300a00 */
[----:B------:R0:W-:Y:S01]  /*6d7c0*/  STL.64 [R1+0x9a0], R26 ;  /* 0x0009a01a01007387 */ /* 0x0001e20000100a00 */
[C---:B------:R-:W-:Y:S02]  /*6d7d0*/  IMAD.X R15, R10.reuse, 0x1, R24, P3 ;  /* 0x000000010a0f7824 */ /* 0x040fe400018e0618 */
[----:B------:R-:W-:Y:S01]  /*6d7e0*/  IMAD.X R13, R10, 0x1, R0, P6 ;  /* 0x000000010a0d7824 */ /* 0x000fe200030e0600 */
[----:B0-----:R-:W-:-:S02]  /*6d7f0*/  IADD3 R26, P2, R11, R16, RZ ;  /* 0x000000100b1a7210 */ /* 0x001fc40007f5e0ff */
[----:B------:R0:W-:Y:S03]  /*6d800*/  STL.64 [R1+0x998], R14 ;  /* 0x0009980e01007387 */ /* 0x0001e60000100a00 */
[----:B------:R-:W-:Y:S01]  /*6d810*/  IMAD.X R27, R28, 0x1, R6, P2 ;  /* 0x000000011c1b7824 */ /* 0x000fe200010e0606 */
[----:B------:R1:W-:Y:S04]  /*6d820*/  STL.64 [R1+0x988], R12 ;  /* 0x0009880c01007387 */ /* 0x0003e80000100a00 */
[----:B------:R3:W-:Y:S01]  /*6d830*/  STL.64 [R1+0x980], R26 ;  /* 0x0009801a01007387 */ /* 0x0007e20000100a00 */
[C---:B0-----:R-:W-:Y:S02]  /*6d840*/  IADD3 R14, P5, R11.reuse, R22, RZ ;  /* 0x000000160b0e7210 */ /* 0x041fe40007fbe0ff */
[----:B-1----:R-:W-:-:S03]  /*6d850*/  IADD3 R12, P3, R11, R17, RZ ;  /* 0x000000110b0c7210 */ /* 0x002fc60007f7e0ff */
[C---:B------:R-:W-:Y:S01]  /*6d860*/  IMAD.X R15, R28.reuse, 0x1, R4, P5 ;  /* 0x000000011c0f7824 */ /* 0x040fe200028e0604 */
[----:B---3--:R-:W-:Y:S01]  /*6d870*/  IADD3 R26, P6, R11, R18, RZ ;  /* 0x000000120b1a7210 */ /* 0x008fe20007fde0ff */
[----:B------:R-:W-:-:S03]  /*6d880*/  IMAD.X R13, R28, 0x1, R19, P3 ;  /* 0x000000011c0d7824 */ /* 0x000fc600018e0613 */
[----:B------:R0:W-:Y:S01]  /*6d890*/  STL.64 [R1+0x978], R14 ;  /* 0x0009780e01007387 */ /* 0x0001e20000100a00 */
[----:B------:R-:W-:-:S03]  /*6d8a0*/  IMAD.X R27, R28, 0x1, R5, P6 ;  /* 0x000000011c1b7824 */ /* 0x000fc600030e0605 */
[----:B------:R1:W-:Y:S01]  /*6d8b0*/  STL.64 [R1+0x968], R12 ;  /* 0x0009680c01007387 */ /* 0x0003e20000100a00 */
[----:B------:R-:W-:-:S03]  /*6d8c0*/  IADD3 R10, P6, R11, R2, RZ ;  /* 0x000000020b0a7210 */ /* 0x000fc60007fde0ff */
[----:B------:R3:W-:Y:S01]  /*6d8d0*/  STL.64 [R1+0x960], R26 ;  /* 0x0009601a01007387 */ /* 0x0007e20000100a00 */
[C---:B0-----:R-:W-:Y:S02]  /*6d8e0*/  IADD3 R14, P2, R11.reuse, R20, RZ ;  /* 0x000000140b0e7210 */ /* 0x041fe40007f5e0ff */
[----:B-1----:R-:W-:-:S03]  /*6d8f0*/  IADD3 R12, P5, R11, R7, RZ ;  /* 0x000000070b0c7210 */ /* 0x002fc60007fbe0ff */
[----:B------:R-:W-:Y:S01]  /*6d900*/  IMAD.X R15, R28, 0x1, R21, P2 ;  /* 0x000000011c0f7824 */ /* 0x000fe200010e0615 */
[----:B---3--:R-:W-:Y:S01]  /*6d910*/  IADD3 R26, P3, R11, R23, RZ ;  /* 0x000000170b1a7210 */ /* 0x008fe20007f7e0ff */
[----:B------:R-:W-:-:S03]  /*6d920*/  IMAD.MOV.U32 R11, RZ, RZ, R28 ;  /* 0x000000ffff0b7224 */ /* 0x000fc600078e001c */
[----:B------:R0:W-:Y:S01]  /*6d930*/  STL.64 [R1+0x958], R14 ;  /* 0x0009580e01007387 */ /* 0x0001e20000100a00 */
[C---:B------:R-:W-:Y:S02]  /*6d940*/  IMAD.X R13, R11.reuse, 0x1, R3, P5 ;  /* 0x000000010b0d7824 */ /* 0x040fe400028e0603 */
[C---:B------:R-:W-:Y:S02]  /*6d950*/  IMAD.X R27, R11.reuse, 0x1, R24, P3 ;  /* 0x000000010b1b7824 */ /* 0x040fe400018e0618 */
[----:B------:R-:W-:Y:S01]  /*6d960*/  IMAD.X R11, R11, 0x1, R0, P6 ;  /* 0x000000010b0b7824 */ /* 0x000fe200030e0600 */
[----:B------:R-:W-:Y:S01]  /*6d970*/  SHF.R.S32.HI R28, RZ, 0x1f, R29 ;  /* 0x0000001fff1c7819 */ /* 0x000fe2000001141d */
[----:B0-----:R-:W3:Y:S04]  /*6d980*/  LDL.LU.64 R14, [R1+0x2918] ;  /* 0x00291800010e7983 */ /* 0x001ee80000300a00 */
[----:B------:R0:W-:Y:S04]  /*6d990*/  STL.64 [R1+0x950], R12 ;  /* 0x0009500c01007387 */ /* 0x0001e80000100a00 */
[----:B------:R1:W-:Y:S04]  /*6d9a0*/  STL.64 [R1+0x948], R26 ;  /* 0x0009481a01007387 */ /* 0x0003e80000100a00 */
[----:B------:R4:W-:Y:S01]  /*6d9b0*/  STL.64 [R1+0x930], R10 ;  /* 0x0009300a01007387 */ /* 0x0009e20000100a00 */
[----:B0-----:R-:W-:-:S02]  /*6d9c0*/  IADD3 R12, P2, R29, R16, RZ ;  /* 0x000000101d0c7210 */ /* 0x001fc40007f5e0ff */
[C---:B-1----:R-:W-:Y:S02]  /*6d9d0*/  IADD3 R26, P5, R29.reuse, R22, RZ ;  /* 0x000000161d1a7210 */ /* 0x042fe40007fbe0ff */
[C---:B----4-:R-:W-:Y:S01]  /*6d9e0*/  IADD3 R10, P3, R29.reuse, R17, RZ ;  /* 0x000000111d0a7210 */ /* 0x050fe20007f7e0ff */
[C---:B------:R-:W-:Y:S02]  /*6d9f0*/  IMAD.X R13, R28.reuse, 0x1, R6, P2 ;  /* 0x000000011c0d7824 */ /* 0x040fe400010e0606 */
[C---:B------:R-:W-:Y:S02]  /*6da00*/  IMAD.X R27, R28.reuse, 0x1, R4, P5 ;  /* 0x000000011c1b7824 */ /* 0x040fe400028e0604 */
[----:B------:R-:W-:Y:S01]  /*6da10*/  IMAD.X R11, R28, 0x1, R19, P3 ;  /* 0x000000011c0b7824 */ /* 0x000fe200018e0613 */
[----:B------:R0:W-:Y:S04]  /*6da20*/  STL.64 [R1+0x928], R12 ;  /* 0x0009280c01007387 */ /* 0x0001e80000100a00 */
[----:B------:R1:W-:Y:S04]  /*6da30*/  STL.64 [R1+0x920], R26 ;  /* 0x0009201a01007387 */ /* 0x0003e80000100a00 */
[----:B------:R4:W-:Y:S01]  /*6da40*/  STL.64 [R1+0x908], R10 ;  /* 0x0009080a01007387 */ /* 0x0009e20000100a00 */
[----:B0-----:R-:W-:-:S02]  /*6da50*/  IADD3 R12, P6, R29, R18, RZ ;  /* 0x000000121d0c7210 */ /* 0x001fc40007fde0ff */
[----:B-1----:R-:W-:Y:S01]  /*6da60*/  IADD3 R26, P2, R29, R20, RZ ;  /* 0x000000141d1a7210 */ /* 0x002fe20007f5e0ff */
[----:B----4-:R-:W-:-:S04]  /*6da70*/  IMAD.MOV.U32 R11, RZ, RZ, R28 ;  /* 0x000000ffff0b7224 */ /* 0x010fc800078e001c */
[C---:B------:R-:W-:Y:S02]  /*6da80*/  IMAD.X R13, R11.reuse, 0x1, R5, P6 ;  /* 0x000000010b0d7824 */ /* 0x040fe400030e0605 */
[----:B------:R-:W-:-:S03]  /*6da90*/  IMAD.X R27, R11, 0x1, R21, P2 ;  /* 0x000000010b1b7824 */ /* 0x000fc600010e0615 */
[----:B------:R-:W-:Y:S04]  /*6daa0*/  STL.64 [R1+0x900], R12 ;  /* 0x0009000c01007387 */ /* 0x000fe80000100a00 */
[----:B------:R0:W-:Y:S04]  /*6dab0*/  STL.64 [R1+0x8f8], R26 ;  /* 0x0008f81a01007387 */ /* 0x0001e80000100a00 */
[----:B0-----:R-:W4:Y:S01]  /*6dac0*/  LDL.LU.64 R26, [R1+0x2910] ;  /* 0x00291000011a7983 */ /* 0x001f220000300a00 */
[C---:B------:R-:W-:Y:S02]  /*6dad0*/  IADD3 R10, P5, R29.reuse, R7, RZ ;  /* 0x000000071d0a7210 */ /* 0x040fe40007fbe0ff */
[----:B------:R-:W-:-:S02]  /*6dae0*/  IADD3 R12, P3, R29, R23, RZ ;  /* 0x000000171d0c7210 */ /* 0x000fc40007f7e0ff */
[----:B------:R-:W-:Y:S01]  /*6daf0*/  IADD3 R28, P6, R29, R2, RZ ;  /* 0x000000021d1c7210 */ /* 0x000fe20007fde0ff */
[----:B------:R-:W-:-:S04]  /*6db00*/  IMAD.MOV.U32 R29, RZ, RZ, R11 ;  /* 0x000000ffff1d7224 */ /* 0x000fc800078e000b */
[C---:B------:R-:W-:Y:S02]  /*6db10*/  IMAD.X R11, R29.reuse, 0x1, R3, P5 ;  /* 0x000000011d0b7824 */ /* 0x040fe400028e0603 */
[C---:B------:R-:W-:Y:S02]  /*6db20*/  IMAD.X R13, R29.reuse, 0x1, R24, P3 ;  /* 0x000000011d0d7824 */ /* 0x040fe400018e0618 */
[----:B------:R-:W-:Y:S01]  /*6db30*/  IMAD.X R29, R29, 0x1, R0, P6 ;  /* 0x000000011d1d7824 */ /* 0x000fe200030e0600 */
[----:B------:R4:W-:Y:S04]  /*6db40*/  STL.64 [R1+0x8f0], R10 ;  /* 0x0008f00a01007387 */ /* 0x0009e80000100a00 */
[----:B------:R-:W-:Y:S04]  /*6db50*/  STL.64 [R1+0x8e8], R12 ;  /* 0x0008e80c01007387 */ /* 0x000fe80000100a00 */
[----:B------:R0:W-:Y:S01]  /*6db60*/  STL.64 [R1+0x8e0], R28 ;  /* 0x0008e01c01007387 */ /* 0x0001e20000100a00 */
[----:B----4-:R-:W-:-:S02]  /*6db70*/  IADD3 R10, P2, R26, R16, RZ ;  /* 0x000000101a0a7210 */ /* 0x010fc40007f5e0ff */
[----:B0-----:R-:W-:Y:S02]  /*6db80*/  SHF.R.S32.HI R29, RZ, 0x1f, R26 ;  /* 0x0000001fff1d7819 */ /* 0x001fe4000001141a */
[C---:B------:R-:W-:Y:S02]  /*6db90*/  IADD3 R12, P5, R26.reuse, R22, RZ ;  /* 0x000000161a0c7210 */ /* 0x040fe40007fbe0ff */
[C---:B------:R-:W-:Y:S01]  /*6dba0*/  IADD3 R28, P3, R26.reuse, R17, RZ ;  /* 0x000000111a1c7210 */ /* 0x040fe20007f7e0ff */
[C---:B------:R-:W-:Y:S02]  /*6dbb0*/  IMAD.X R11, R29.reuse, 0x1, R6, P2 ;  /* 0x000000011d0b7824 */ /* 0x040fe400010e0606 */
[C---:B------:R-:W-:Y:S02]  /*6dbc0*/  IMAD.X R13, R29.reuse, 0x1, R4, P5 ;  /* 0x000000011d0d7824 */ /* 0x040fe400028e0604 */
[----:B------:R-:W-:Y:S01]  /*6dbd0*/  IMAD.X R29, R29, 0x1, R19, P3 ;  /* 0x000000011d1d7824 */ /* 0x000fe200018e0613 */
[----:B------:R0:W-:Y:S04]  /*6dbe0*/  STL.64 [R1+0x8d8], R10 ;  /* 0x0008d80a01007387 */ /* 0x0001e80000100a00 */
[----:B------:R1:W-:Y:S04]  /*6dbf0*/  STL.64 [R1+0x8d0], R12 ;  /* 0x0008d00c01007387 */ /* 0x0003e80000100a00 */
[----:B------:R4:W-:Y:S01]  /*6dc00*/  STL.64 [R1+0x8c0], R28 ;  /* 0x0008c01c01007387 */ /* 0x0009e20000100a00 */
[----:B0-----:R-:W-:-:S02]  /*6dc10*/  IADD3 R10, P6, R26, R18, RZ ;  /* 0x000000121a0a7210 */ /* 0x001fc40007fde0ff */
[----:B-1----:R-:W-:Y:S02]  /*6dc20*/  IADD3 R12, P2, R26, R20, RZ ;  /* 0x000000141a0c7210 */ /* 0x002fe40007f5e0ff */
[----:B----4-:R-:W-:-:S05]  /*6dc30*/  SHF.R.S32.HI R29, RZ, 0x1f, R26 ;  /* 0x0000001fff1d7819 */ /* 0x010fca000001141a */
[C---:B------:R-:W-:Y:S02]  /*6dc40*/  IMAD.X R11, R29.reuse, 0x1, R5, P6 ;  /* 0x000000011d0b7824 */ /* 0x040fe400030e0605 */
[----:B------:R-:W-:Y:S01]  /*6dc50*/  IMAD.X R13, R29, 0x1, R21, P2 ;  /* 0x000000011d0d7824 */ /* 0x000fe200010e0615 */
[C---:B------:R-:W-:Y:S02]  /*6dc60*/  IADD3 R28, P5, R26.reuse, R7, RZ ;  /* 0x000000071a1c7210 */ /* 0x040fe40007fbe0ff */
[----:B------:R0:W-:Y:S04]  /*6dc70*/  STL.64 [R1+0x8b8], R10 ;  /* 0x0008b80a01007387 */ /* 0x0001e80000100a00 */
[----:B------:R1:W-:Y:S01]  /*6dc80*/  STL.64 [R1+0x8b0], R12 ;  /* 0x0008b00c01007387 */ /* 0x0003e20000100a00 */
[C---:B0-----:R-:W-:Y:S01]  /*6dc90*/  IADD3 R10, P3, R26.reuse, R23, RZ ;  /* 0x000000171a0a7210 */ /* 0x041fe20007f7e0ff */
[----:B-1----:R-:W-:Y:S01]  /*6dca0*/  IMAD.MOV.U32 R13, RZ, RZ, R29 ;  /* 0x000000ffff0d7224 */ /* 0x002fe200078e001d */
[----:B------:R-:W-:-:S03]  /*6dcb0*/  IADD3 R12, P6, R26, R2, RZ ;  /* 0x000000021a0c7210 */ /* 0x000fc60007fde0ff */
[C---:B------:R-:W-:Y:S02]  /*6dcc0*/  IMAD.X R29, R13.reuse, 0x1, R3, P5 ;  /* 0x000000010d1d7824 */ /* 0x040fe400028e0603 */
[C---:B------:R-:W-:Y:S02]  /*6dcd0*/  IMAD.X R11, R13.reuse, 0x1, R24, P3 ;  /* 0x000000010d0b7824 */ /* 0x040fe400018e0618 */
[----:B------:R-:W-:Y:S01]  /*6dce0*/  IMAD.X R13, R13, 0x1, R0, P6 ;  /* 0x000000010d0d7824 */ /* 0x000fe200030e0600 */
[----:B------:R-:W-:Y:S01]  /*6dcf0*/  SHF.R.S32.HI R26, RZ, 0x1f, R27 ;  /* 0x0000001fff1a7819 */ /* 0x000fe2000001141b */
        /* <DEDUP_REMOVED lines=23> */
[----:B---3--:R-:W-:Y:S02]  /*6de70*/  SHF.R.S32.HI R27, RZ, 0x1f, R15 ;  /* 0x0000001fff1b7819 */ /* 0x008fe4000001140f */
[----:B----4-:R-:W-:Y:S01]  /*6de80*/  IADD3 R12, P2, R15, R16, RZ ;  /* 0x000000100f0c7210 */ /* 0x010fe20007f5e0ff */
[C---:B------:R-:W-:Y:S02]  /*6de90*/  IMAD.X R29, R26.reuse, 0x1, R24, P3 ;  /* 0x000000011a1d7824 */ /* 0x040fe400018e0618 */
[----:B------:R-:W-:Y:S02]  /*6dea0*/  IMAD.X R11, R26, 0x1, R0, P6 ;  /* 0x000000011a0b7824 */ /* 0x000fe400030e0600 */
[----:B------:R-:W-:Y:S01]  /*6deb0*/  IMAD.X R13, R27, 0x1, R6, P2 ;  /* 0x000000011b0d7824 */ /* 0x000fe200010e0606 */
[----:B------:R0:W-:Y:S04]  /*6dec0*/  STL.64 [R1+0x848], R28 ;  /* 0x0008481c01007387 */ /* 0x0001e80000100a00 */
[----:B------:R1:W-:Y:S04]  /*6ded0*/  STL.64 [R1+0x838], R10 ;  /* 0x0008380a01007387 */ /* 0x0003e80000100a00 */
[----:B------:R3:W-:Y:S01]  /*6dee0*/  STL.64 [R1+0x830], R12 ;  /* 0x0008300c01007387 */ /* 0x0007e20000100a00 */
[----:B0-----:R-:W-:-:S02]  /*6def0*/  IADD3 R28, P5, R15, R22, RZ ;  /* 0x000000160f1c7210 */ /* 0x001fc40007fbe0ff */
[C---:B-1----:R-:W-:Y:S02]  /*6df00*/  IADD3 R10, P3, R15.reuse, R17, RZ ;  /* 0x000000110f0a7210 */ /* 0x042fe40007f7e0ff */
[----:B---3--:R-:W-:Y:S01]  /*6df10*/  IADD3 R12, P6, R15, R18, RZ ;  /* 0x000000120f0c7210 */ /* 0x008fe20007fde0ff */
        /* <DEDUP_REMOVED lines=18> */
[----:B---3--:R-:W-:Y:S01]  /*6e040*/  IADD3 R12, P5, R14, R22, RZ ;  /* 0x000000160e0c7210 */ /* 0x008fe20007fbe0ff */
[----:B------:R-:W-:Y:S02]  /*6e050*/  IMAD.X R29, R27, 0x1, R0, P6 ;  /* 0x000000011b1d7824 */ /* 0x000fe400030e0600 */
        /* <DEDUP_REMOVED lines=11> */
[----:B------:R-:W-:Y:S04]  /*6e110*/  STL.64 [R1+0x7b8], R28 ;  /* 0x0007b81c01007387 */ /* 0x000fe80000100a00 */
[----:B------:R-:W-:Y:S04]  /*6e120*/  STL.64 [R1+0x7b0], R10 ;  /* 0x0007b00a01007387 */ /* 0x000fe80000100a00 */
[----:B------:R0:W-:Y:S04]  /*6e130*/  STL.64 [R1+0x7a8], R12 ;  /* 0x0007a80c01007387 */ /* 0x0001e80000100a00 */
[----:B0-----:R-:W3:Y:S01]  /*6e140*/  LDL.LU.64 R12, [R1+0x2908] ;  /* 0x00290800010c7983 */ /* 0x001ee20000300a00 */
[----:B------:R-:W-:-:S02]  /*6e150*/  IADD3 R28, P5, R14, R7, RZ ;  /* 0x000000070e1c7210 */ /* 0x000fc40007fbe0ff */
[----:B------:R-:W-:-:S03]  /*6e160*/  IADD3 R10, P3, R14, R23, RZ ;  /* 0x000000170e0a7210 */ /* 0x000fc60007f7e0ff */
[----:B------:R-:W-:Y:S01]  /*6e170*/  IMAD.X R29, R26, 0x1, R3, P5 ;  /* 0x000000011a1d7824 */ /* 0x000fe200028e0603 */
[----:B------:R-:W-:-:S04]  /*6e180*/  IADD3 R14, P6, R14, R2, RZ ;  /* 0x000000020e0e7210 */ /* 0x000fc80007fde0ff */
[----:B------:R0:W-:Y:S01]  /*6e190*/  STL.64 [R1+0x7a0], R28 ;  /* 0x0007a01c01007387 */ /* 0x0001e20000100a00 */
[C---:B------:R-:W-:Y:S02]  /*6e1a0*/  IMAD.X R11, R26.reuse, 0x1, R24, P3 ;  /* 0x000000011a0b7824 */ /* 0x040fe400018e0618 */
[----:B------:R-:W-:-:S03]  /*6e1b0*/  IMAD.X R15, R26, 0x1, R0, P6 ;  /* 0x000000011a0f7824 */ /* 0x000fc600030e0600 */
[----:B------:R1:W-:Y:S04]  /*6e1c0*/  STL.64 [R1+0x798], R10 ;  /* 0x0007980a01007387 */ /* 0x0003e80000100a00 */
[----:B------:R4:W-:Y:S01]  /*6e1d0*/  STL.64 [R1+0x790], R14 ;  /* 0x0007900e01007387 */ /* 0x0009e20000100a00 */
[----:B---3--:R-:W-:Y:S02]  /*6e1e0*/  SHF.R.S32.HI R27, RZ, 0x1f, R13 ;  /* 0x0000001fff1b7819 */ /* 0x008fe4000001140d */
[C---:B0-----:R-:W-:Y:S02]  /*6e1f0*/  IADD3 R28, P2, R13.reuse, R16, RZ ;  /* 0x000000100d1c7210 */ /* 0x041fe40007f5e0ff */
[----:B-1----:R-:W-:-:S03]  /*6e200*/  IADD3 R10, P5, R13, R22, RZ ;  /* 0x000000160d0a7210 */ /* 0x002fc60007fbe0ff */
[----:B------:R-:W-:Y:S01]  /*6e210*/  IMAD.X R29, R27, 0x1, R6, P2 ;  /* 0x000000011b1d7824 */ /* 0x000fe200010e0606 */
[----:B----4-:R-:W-:-:S04]  /*6e220*/  IADD3 R14, P3, R13, R17, RZ ;  /* 0x000000110d0e7210 */ /* 0x010fc80007f7e0ff */
[----:B------:R0:W-:Y:S01]  /*6e230*/  STL.64 [R1+0x788], R28 ;  /* 0x0007881c01007387 */ /* 0x0001e20000100a00 */
[C---:B------:R-:W-:Y:S02]  /*6e240*/  IMAD.X R11, R27.reuse, 0x1, R4, P5 ;  /* 0x000000011b0b7824 */ /* 0x040fe400028e0604 */
[----:B------:R-:W-:Y:S01]  /*6e250*/  IMAD.X R15, R27, 0x1, R19, P3 ;  /* 0x000000011b0f7824 */ /* 0x000fe200018e0613 */
[----:B0-----:R-:W-:Y:S02]  /*6e260*/  IADD3 R28, P6, R13, R18, RZ ;  /* 0x000000120d1c7210 */ /* 0x001fe40007fde0ff */
[----:B------:R0:W-:Y:S03]  /*6e270*/  STL.64 [R1+0x780], R10 ;  /* 0x0007800a01007387 */ /* 0x0001e60000100a00 */
[----:B------:R-:W-:Y:S01]  /*6e280*/  IMAD.X R29, R27, 0x1, R5, P6 ;  /* 0x000000011b1d7824 */ /* 0x000fe200030e0605 */
[----:B------:R1:W-:Y:S04]  /*6e290*/  STL.64 [R1+0x768], R14 ;  /* 0x0007680e01007387 */ /* 0x0003e80000100a00 */
[----:B------:R3:W-:Y:S01]  /*6e2a0*/  STL.64 [R1+0x760], R28 ;  /* 0x0007601c01007387 */ /* 0x0007e20000100a00 */
[----:B0-----:R-:W-:-:S02]  /*6e2b0*/  IADD3 R10, P2, R13, R20, RZ ;  /* 0x000000140d0a7210 */ /* 0x001fc40007f5e0ff */
[----:B-1----:R-:W-:-:S03]  /*6e2c0*/  IADD3 R14, P5, R13, R7, RZ ;  /* 0x000000070d0e7210 */ /* 0x002fc60007fbe0ff */
[----:B------:R-:W-:Y:S01]  /*6e2d0*/  IMAD.X R11, R27, 0x1, R21, P2 ;  /* 0x000000011b0b7824 */ /* 0x000fe200010e0615 */
[----:B---3--:R-:W-:Y:S01]  /*6e2e0*/  IADD3 R28, P3, R13, R23, RZ ;  /* 0x000000170d1c7210 */ /* 0x008fe20007f7e0ff */
[----:B------:R-:W-:-:S03]  /*6e2f0*/  IMAD.X R15, R27, 0x1, R3, P5 ;  /* 0x000000011b0f7824 */ /* 0x000fc600028e0603 */
[----:B------:R0:W-:Y:S01]  /*6e300*/  STL.64 [R1+0x758], R10 ;  /* 0x0007580a01007387 */ /* 0x0001e20000100a00 */
[----:B------:R-:W-:-:S03]  /*6e310*/  IMAD.X R29, R27, 0x1, R24, P3 ;  /* 0x000000011b1d7824 */ /* 0x000fc600018e0618 */
[----:B------:R1:W-:Y:S01]  /*6e320*/  STL.64 [R1+0x750], R14 ;  /* 0x0007500e01007387 */ /* 0x0003e20000100a00 */
[----:B------:R-:W-:-:S03]  /*6e330*/  SHF.R.S32.HI R26, RZ, 0x1f, R12 ;  /* 0x0000001fff1a7819 */ /* 0x000fc6000001140c */
[----:B------:R3:W-:Y:S01]  /*6e340*/  STL.64 [R1+0x748], R28 ;  /* 0x0007481c01007387 */ /* 0x0007e20000100a00 */
[----:B0-----:R-:W-:Y:S02]  /*6e350*/  IADD3 R10, P6, R13, R2, RZ ;  /* 0x000000020d0a7210 */ /* 0x001fe40007fde0ff */
[----:B-1----:R-:W-:-:S03]  /*6e360*/  IADD3 R14, P2, R12, R16, RZ ;  /* 0x000000100c0e7210 */ /* 0x002fc60007f5e0ff */
[----:B------:R-:W-:Y:S01]  /*6e370*/  IMAD.X R11, R27, 0x1, R0, P6 ;  /* 0x000000011b0b7824 */ /* 0x000fe200030e0600 */
[----:B---3--:R-:W-:Y:S01]  /*6e380*/  IADD3 R28, P5, R12, R22, RZ ;  /* 0x000000160c1c7210 */ /* 0x008fe20007fbe0ff */
[----:B------:R-:W-:-:S03]  /*6e390*/  IMAD.X R15, R26, 0x1, R6, P2 ;  /* 0x000000011a0f7824 */ /* 0x000fc600010e0606 */
[----:B------:R0:W-:Y:S01]  /*6e3a0*/  STL.64 [R1+0x730], R10 ;  /* 0x0007300a01007387 */ /* 0x0001e20000100a00 */
[----:B------:R-:W-:-:S03]  /*6e3b0*/  IMAD.X R29, R26, 0x1, R4, P5 ;  /* 0x000000011a1d7824 */ /* 0x000fc600028e0604 */
[----:B------:R1:W-:Y:S04]  /*6e3c0*/  STL.64 [R1+0x728], R14 ;  /* 0x0007280e01007387 */ /* 0x0003e80000100a00 */
[----:B------:R3:W-:Y:S01]  /*6e3d0*/  STL.64 [R1+0x720], R28 ;  /* 0x0007201c01007387 */ /* 0x0007e20000100a00 */
[C---:B0-----:R-:W-:Y:S02]  /*6e3e0*/  IADD3 R10, P3, R12.reuse, R17, RZ ;  /* 0x000000110c0a7210 */ /* 0x041fe40007f7e0ff */
[----:B-1----:R-:W-:-:S03]  /*6e3f0*/  IADD3 R14, P6, R12, R18, RZ ;  /* 0x000000120c0e7210 */ /* 0x002fc60007fde0ff */
[----:B------:R-:W-:Y:S01]  /*6e400*/  IMAD.X R11, R26, 0x1, R19, P3 ;  /* 0x000000011a0b7824 */ /* 0x000fe200018e0613 */
[----:B---3--:R-:W-:Y:S01]  /*6e410*/  IADD3 R28, P2, R12, R20, RZ ;  /* 0x000000140c1c7210 */ /* 0x008fe20007f5e0ff */
[----:B------:R-:W-:-:S03]  /*6e420*/  IMAD.X R15, R26, 0x1, R5, P6 ;  /* 0x000000011a0f7824 */ /* 0x000fc600030e0605 */
[----:B------:R-:W-:Y:S01]  /*6e430*/  STL.64 [R1+0x718], R10 ;  /* 0x0007180a01007387 */ /* 0x000fe20000100a00 */
[----:B------:R-:W-:-:S03]  /*6e440*/  IMAD.X R29, R26, 0x1, R21, P2 ;  /* 0x000000011a1d7824 */ /* 0x000fc600010e0615 */
[----:B------:R-:W-:Y:S04]  /*6e450*/  STL.64 [R1+0x710], R14 ;  /* 0x0007100e01007387 */ /* 0x000fe80000100a00 */
[----:B------:R0:W-:Y:S04]  /*6e460*/  STL.64 [R1+0x708], R28 ;  /* 0x0007081c01007387 */ /* 0x0001e80000100a00 */
[----:B0-----:R-:W3:Y:S01]  /*6e470*/  LDL.LU.64 R28, [R1+0x2900] ;  /* 0x00290000011c7983 */ /* 0x001ee20000300a00 */
[C---:B------:R-:W-:Y:S02]  /*6e480*/  IADD3 R10, P5, R12.reuse, R7, RZ ;  /* 0x000000070c0a7210 */ /* 0x040fe40007fbe0ff */
[----:B------:R-:W-:-:S03]  /*6e490*/  IADD3 R14, P3, R12, R23, RZ ;  /* 0x000000170c0e7210 */ /* 0x000fc60007f7e0ff */
[C---:B------:R-:W-:Y:S02]  /*6e4a0*/  IMAD.X R11, R26.reuse, 0x1, R3, P5 ;  /* 0x000000011a0b7824 */ /* 0x040fe400028e0603 */
[----:B------:R-:W-:Y:S01]  /*6e4b0*/  IMAD.X R15, R26, 0x1, R24, P3 ;  /* 0x000000011a0f7824 */ /* 0x000fe200018e0618 */
[----:B------:R-:W-:Y:S02]  /*6e4c0*/  IADD3 R12, P6, R12, R2, RZ ;  /* 0x000000020c0c7210 */ /* 0x000fe40007fde0ff */
[----:B------:R0:W-:Y:S04]  /*6e4d0*/  STL.64 [R1+0x700], R10 ;  /* 0x0007000a01007387 */ /* 0x0001e80000100a00 */
[----:B------:R1:W-:Y:S01]  /*6e4e0*/  STL.64 [R1+0x6f8], R14 ;  /* 0x0006f80e01007387 */ /* 0x0003e20000100a00 */
[----:B------:R-:W-:-:S05]  /*6e4f0*/  IMAD.X R13, R26, 0x1, R0, P6 ;  /* 0x000000011a0d7824 */ /* 0x000fca00030e0600 */
[----:B------:R4:W-:Y:S01]  /*6e500*/  STL.64 [R1+0x6d8], R12 ;  /* 0x0006d80c01007387 */ /* 0x0009e20000100a00 */
[----:B---3--:R-:W-:Y:S02]  /*6e510*/  SHF.R.S32.HI R27, RZ, 0x1f, R28 ;  /* 0x0000001fff1b7819 */ /* 0x008fe4000001141c */
[C---:B0-----:R-:W-:Y:S02]  /*6e520*/  IADD3 R10, P2, R28.reuse, R16, RZ ;  /* 0x000000101c0a7210 */ /* 0x041fe40007f5e0ff */
[----:B-1----:R-:W-:-:S03]  /*6e530*/  IADD3 R14, P5, R28, R22, RZ ;  /* 0x000000161c0e7210 */ /* 0x002fc60007fbe0ff */
[C---:B------:R-:W-:Y:S02]  /*6e540*/  IMAD.X R11, R27.reuse, 0x1, R6, P2 ;  /* 0x000000011b0b7824 */ /* 0x040fe400010e0606 */
[C---:B------:R-:W-:Y:S01]  /*6e550*/  IMAD.X R15, R27.reuse, 0x1, R4, P5 ;  /* 0x000000011b0f7824 */ /* 0x040fe200028e0604 */
[C---:B----4-:R-:W-:Y:S02]  /*6e560*/  IADD3 R12, P3, R28.reuse, R17, RZ ;  /* 0x000000111c0c7210 */ /* 0x050fe40007f7e0ff */
[----:B------:R0:W-:Y:S04]  /*6e570*/  STL.64 [R1+0x6d0], R10 ;  /* 0x0006d00a01007387 */ /* 0x0001e80000100a00 */
[----:B------:R1:W-:Y:S01]  /*6e580*/  STL.64 [R1+0x6c8], R14 ;  /* 0x0006c80e01007387 */ /* 0x0003e20000100a00 */
[----:B------:R-:W-:Y:S01]  /*6e590*/  IMAD.X R13, R27, 0x1, R19, P3 ;  /* 0x000000011b0d7824 */ /* 0x000fe200018e0613 */
[----:B0-----:R-:W-:-:S02]  /*6e5a0*/  IADD3 R10, P6, R28, R18, RZ ;  /* 0x000000121c0a7210 */ /* 0x001fc40007fde0ff */
        /* <DEDUP_REMOVED lines=12> */
[----:B------:R0:W-:Y:S01]  /*6e670*/  STL.64 [R1+0x6a0], R12 ;  /* 0x0006a00c01007387 */ /* 0x0001e20000100a00 */
[----:B------:R-:W-:-:S03]  /*6e680*/  SHF.R.S32.HI R26, RZ, 0x1f, R29 ;  /* 0x0000001fff1a7819 */ /* 0x000fc6000001141d */
[----:B------:R1:W-:Y:S04]  /*6e690*/  STL.64 [R1+0x698], R10 ;  /* 0x0006980a01007387 */ /* 0x0003e80000100a00 */
[----:B------:R3:W-:Y:S01]  /*6e6a0*/  STL.64 [R1+0x690], R14 ;  /* 0x0006900e01007387 */ /* 0x0007e20000100a00 */
[C---:B0-----:R-:W-:Y:S02]  /*6e6b0*/  IADD3 R12, P2, R29.reuse, R16, RZ ;  /* 0x000000101d0c7210 */ /* 0x041fe40007f5e0ff */
[C---:B-1----:R-:W-:Y:S02]  /*6e6c0*/  IADD3 R10, P5, R29.reuse, R22, RZ ;  /* 0x000000161d0a7210 */ /* 0x042fe40007fbe0ff */
[----:B---3--:R-:W-:Y:S01]  /*6e6d0*/  IADD3 R14, P3, R29, R17, RZ ;  /* 0x000000111d0e7210 */ /* 0x008fe20007f7e0ff */
[----:B------:R-:W-:-:S02]  /*6e6e0*/  IMAD.X R13, R26, 0x1, R6, P2 ;  /* 0x000000011a0d7824 */ /* 0x000fc400010e0606 */
[C---:B------:R-:W-:Y:S02]  /*6e6f0*/  IMAD.X R11, R26.reuse, 0x1, R4, P5 ;  /* 0x000000011a0b7824 */ /* 0x040fe400028e0604 */
[----:B------:R-:W-:Y:S01]  /*6e700*/  IMAD.X R15, R26, 0x1, R19, P3 ;  /* 0x000000011a0f7824 */ /* 0x000fe200018e0613 */
        /* <DEDUP_REMOVED lines=8> */
[C---:B------:R-:W-:Y:S01]  /*6e790*/  VIADD R28, R29.reuse, UR8 ;  /* 0x000000081d1c7c36 */ /* 0x040fe20008000000 */
[----:B------:R-:W-:Y:S01]  /*6e7a0*/  ULDC UR8, c[0x0][0x228] ;  /* 0x00008a0000087ab9 */ /* 0x000fe20000000800 */
[----:B------:R-:W-:Y:S01]  /*6e7b0*/  IMAD.X R15, R26, 0x1, R3, P5 ;  /* 0x000000011a0f7824 */ /* 0x000fe200028e0603 */
[----:B------:R0:W-:Y:S04]  /*6e7c0*/  STL.64 [R1+0x668], R12 ;  /* 0x0006680c01007387 */ /* 0x0001e80000100a00 */
[----:B------:R1:W-:Y:S04]  /*6e7d0*/  STL.64 [R1+0x660], R10 ;  /* 0x0006600a01007387 */ /* 0x0003e80000100a00 */
[----:B------:R3:W-:Y:S01]  /*6e7e0*/  STL.64 [R1+0x658], R14 ;  /* 0x0006580e01007387 */ /* 0x0007e20000100a00 */
[----:B0-----:R-:W-:-:S02]  /*6e7f0*/  IADD3 R12, P3, R29, R23, RZ ;  /* 0x000000171d0c7210 */ /* 0x001fc40007f7e0ff */
[----:B-1----:R-:W-:Y:S02]  /*6e800*/  IADD3 R10, P6, R29, R2, RZ ;  /* 0x000000021d0a7210 */ /* 0x002fe40007fde0ff */
[----:B------:R-:W-:Y:S02]  /*6e810*/  SHF.R.S32.HI R29, RZ, 0x1f, R28 ;  /* 0x0000001fff1d7819 */ /* 0x000fe4000001141c */
[----:B---3--:R-:W-:Y:S01]  /*6e820*/  IADD3 R14, P2, R28, R16, RZ ;  /* 0x000000101c0e7210 */ /* 0x008fe20007f5e0ff */
        /* <DEDUP_REMOVED lines=12> */
[----:B------:R0:W-:Y:S04]  /*6e8f0*/  STL.64 [R1+0x628], R12 ;  /* 0x0006280c01007387 */ /* 0x0001e80000100a00 */
[----:B------:R1:W-:Y:S04]  /*6e900*/  STL.64 [R1+0x620], R10 ;  /* 0x0006200a01007387 */ /* 0x0003e80000100a00 */
[----:B------:R3:W-:Y:S01]  /*6e910*/  STL.64 [R1+0x618], R14 ;  /* 0x0006180e01007387 */ /* 0x0007e20000100a00 */
[C---:B------:R-:W-:Y:S01]  /*6e920*/  VIADD R27, R28.reuse, UR10 ;  /* 0x0000000a1c1b7c36 */ /* 0x040fe20008000000 */
[----:B------:R-:W-:Y:S01]  /*6e930*/  ULDC UR10, c[0x0][0x228] ;  /* 0x00008a00000a7ab9 */ /* 0x000fe20000000800 */
[----:B0-----:R-:W-:-:S02]  /*6e940*/  IADD3 R12, P2, R28, R20, RZ ;  /* 0x000000141c0c7210 */ /* 0x001fc40007f5e0ff */
[C---:B-1----:R-:W-:Y:S02]  /*6e950*/  IADD3 R10, P5, R28.reuse, R7, RZ ;  /* 0x000000071c0a7210 */ /* 0x042fe40007fbe0ff */
[----:B---3--:R-:W-:Y:S01]  /*6e960*/  IADD3 R14, P3, R28, R23, RZ ;  /* 0x000000171c0e7210 */ /* 0x008fe20007f7e0ff */
[C---:B------:R-:W-:Y:S02]  /*6e970*/  IMAD.X R13, R29.reuse, 0x1, R21, P2 ;  /* 0x000000011d0d7824 */ /* 0x040fe400010e0615 */
[C---:B------:R-:W-:Y:S02]  /*6e980*/  IMAD.X R11, R29.reuse, 0x1, R3, P5 ;  /* 0x000000011d0b7824 */ /* 0x040fe400028e0603 */
[----:B------:R-:W-:Y:S01]  /*6e990*/  IMAD.X R15, R29, 0x1, R24, P3 ;  /* 0x000000011d0f7824 */ /* 0x000fe200018e0618 */
[----:B------:R0:W-:Y:S04]  /*6e9a0*/  STL.64 [R1+0x610], R12 ;  /* 0x0006100c01007387 */ /* 0x0001e80000100a00 */
[----:B------:R1:W-:Y:S01]  /*6e9b0*/  STL.64 [R1+0x608], R10 ;  /* 0x0006080a01007387 */ /* 0x0003e20000100a00 */
[----:B------:R-:W-:-:S03]  /*6e9c0*/  SHF.R.S32.HI R26, RZ, 0x1f, R27 ;  /* 0x0000001fff1a7819 */ /* 0x000fc6000001141b */
[----:B------:R3:W-:Y:S01]  /*6e9d0*/  STL.64 [R1+0x600], R14 ;  /* 0x0006000e01007387 */ /* 0x0007e20000100a00 */
[----:B0-----:R-:W-:Y:S02]  /*6e9e0*/  IADD3 R12, P6, R28, R2, RZ ;  /* 0x000000021c0c7210 */ /* 0x001fe40007fde0ff */
        /* <DEDUP_REMOVED lines=43> */
[----:B------:R-:W-:Y:S02]  /*6eca0*/  VIADD R29, R28, UR14 ;  /* 0x0000000e1c1d7c36 */ /* 0x000fe40008000000 */
[----:B------:R-:W-:Y:S01]  /*6ecb0*/  IMAD.X R15, R27, 0x1, R3, P5 ;  /* 0x000000011b0f7824 */ /* 0x000fe200028e0603 */
[----:B------:R0:W-:Y:S04]  /*6ecc0*/  STL.64 [R1+0x578], R12 ;  /* 0x0005780c01007387 */ /* 0x0001e80000100a00 */
[----:B------:R1:W-:Y:S01]  /*6ecd0*/  STL.64 [R1+0x570], R10 ;  /* 0x0005700a01007387 */ /* 0x0003e20000100a00 */
[----:B------:R-:W-:-:S03]  /*6ece0*/  SHF.R.S32.HI R26, RZ, 0x1f, R29 ;  /* 0x0000001fff1a7819 */ /* 0x000fc6000001141d */
[----:B------:R3:W-:Y:S01]  /*6ecf0*/  STL.64 [R1+0x568], R14 ;  /* 0x0005680e01007387 */ /* 0x0007e20000100a00 */
[C---:B0-----:R-:W-:Y:S02]  /*6ed00*/  IADD3 R12, P3, R28.reuse, R23, RZ ;  /* 0x000000171c0c7210 */ /* 0x041fe40007f7e0ff */
[----:B-1----:R-:W-:Y:S02]  /*6ed10*/  IADD3 R10, P6, R28, R2, RZ ;  /* 0x000000021c0a7210 */ /* 0x002fe40007fde0ff */
        /* <DEDUP_REMOVED lines=26> */
[----:B0-----:R-:W-:-:S02]  /*6eec0*/  IADD3 R12, P6, R29, R2, RZ ;  /* 0x000000021d0c7210 */ /* 0x001fc40007fde0ff */
[----:B------:R-:W-:Y:S02]  /*6eed0*/  SHF.R.S32.HI R29, RZ, 0x1f, R28 ;  /* 0x0000001fff1d7819 */ /* 0x000fe4000001141c */
        /* <DEDUP_REMOVED lines=42> */
[C---:B------:R-:W-:Y:S02]  /*6f180*/  VIADD R28, R27.reuse, UR20 ;  /* 0x000000141b1c7c36 */ /* 0x040fe40008000000 */
        /* <DEDUP_REMOVED lines=235> */
[----:B------:R0:W-:Y:S04]  /*70040*/  STL.64 [R1], R12 ;  /* 0x0000000c01007387 */ /* 0x0001e80000100a00 */
        /* <DEDUP_REMOVED lines=555> */
[----:B------:R-:W-:Y:S04]  /*72300*/  STL.64 [R1+0xe50], R12 ;  /* 0x000e500c01007387 */ /* 0x000fe80000100a00 */
[----:B------:R-:W-:Y:S04]  /*72310*/  STL.64 [R1+0xe48], R10 ;  /* 0x000e480a01007387 */ /* 0x000fe80000100a00 */
[----:B------:R0:W-:Y:S04]  /*72320*/  STL.64 [R1+0xe70], R14 ;  /* 0x000e700e01007387 */ /* 0x0001e80000100a00 */
[----:B0-----:R-:W3:Y:S01]  /*72330*/  LDL.LU R15, [R1+0x28f8] ;  /* 0x0028f800010f7983 */ /* 0x001ee20000300800 */
[----:B------:R-:W-:-:S02]  /*72340*/  IADD3 R12, P5, R26, R22, RZ ;  /* 0x000000161a0c7210 */ /* 0x000fc40007fbe0ff */
[C---:B------:R-:W-:Y:S02]  /*72350*/  IADD3 R10, P3, R26.reuse, R17, RZ ;  /* 0x000000111a0a7210 */ /* 0x040fe40007f7e0ff */
[----:B------:R-:W-:Y:S01]  /*72360*/  IADD3 R14, P6, R26, R18, RZ ;  /* 0x000000121a0e7210 */ /* 0x000fe20007fde0ff */
[C---:B------:R-:W-:Y:S02]  /*72370*/  IMAD.X R13, R29.reuse, 0x1, R4, P5 ;  /* 0x000000011d0d7824 */ /* 0x040fe400028e0604 */
[----:B------:R-:W-:-:S03]  /*72380*/  IMAD.X R11, R29, 0x1, R19, P3 ;  /* 0x000000011d0b7824 */ /* 0x000fc600018e0613 */
[----:B------:R0:W-:Y:S04]  /*72390*/  STL.64 [R1+0x2700], R12 ;  /* 0x0027000c01007387 */ /* 0x0001e80000100a00 */
[----:B------:R-:W-:Y:S04]  /*723a0*/  STL [R1+0x28f4], R13 ;  /* 0x0028f40d01007387 */ /* 0x000fe80000100800 */
[----:B------:R1:W-:Y:S04]  /*723b0*/  STL [R1+0xe78], R14 ;  /* 0x000e780e01007387 */ /* 0x0003e80000100800 */
[----:B------:R4:W-:Y:S01]  /*723c0*/  STL.64 [R1+0xe80], R10 ;  /* 0x000e800a01007387 */ /* 0x0009e20000100a00 */
[----:B------:R-:W-:-:S02]  /*723d0*/  VIADD R27, R26, UR55 ;  /* 0x000000371a1b7c36 */ /* 0x000fc40008000000 */
[----:B0-----:R-:W-:Y:S01]  /*723e0*/  IMAD.MOV.U32 R12, RZ, RZ, R14 ;  /* 0x000000ffff0c7224 */ /* 0x001fe200078e000e */
[C---:B-1----:R-:W-:Y:S02]  /*723f0*/  IADD3 R14, P2, R26.reuse, R20, RZ ;  /* 0x000000141a0e7210 */ /* 0x042fe40007f5e0ff */
[C---:B----4-:R-:W-:Y:S02]  /*72400*/  IADD3 R10, P5, R26.reuse, R7, RZ ;  /* 0x000000071a0a7210 */ /* 0x050fe40007fbe0ff */
[----:B------:R-:W-:-:S03]  /*72410*/  IADD3 R12, P3, R26, R23, RZ ;  /* 0x000000171a0c7210 */ /* 0x000fc60007f7e0ff */
[C---:B------:R-:W-:Y:S01]  /*72420*/  IMAD.X R11, R29.reuse, 0x1, R3, P5 ;  /* 0x000000011d0b7824 */ /* 0x040fe200028e0603 */
[----:B------:R-:W-:Y:S01]  /*72430*/  SHF.R.S32.HI R28, RZ, 0x1f, R27 ;  /* 0x0000001fff1c7819 */ /* 0x000fe2000001141b */
[----:B---3--:R-:W-:Y:S02]  /*72440*/  IMAD.MOV.U32 R13, RZ, RZ, R15 ;  /* 0x000000ffff0d7224 */ /* 0x008fe400078e000f */
[C---:B------:R-:W-:Y:S02]  /*72450*/  IMAD.X R13, R29.reuse, 0x1, R5, P6 ;  /* 0x000000011d0d7824 */ /* 0x040fe400030e0605 */
[----:B------:R-:W-:-:S03]  /*72460*/  IMAD.X R15, R29, 0x1, R21, P2 ;  /* 0x000000011d0f7824 */ /* 0x000fc600010e0615 */
[----:B------:R0:W-:Y:S04]  /*72470*/  STL [R1+0xe7c], R13 ;  /* 0x000e7c0d01007387 */ /* 0x0001e80000100800 */
[----:B------:R1:W-:Y:S04]  /*72480*/  STL.64 [R1+0xe90], R14 ;  /* 0x000e900e01007387 */ /* 0x0003e80000100a00 */
[----:B------:R3:W-:Y:S01]  /*72490*/  STL.64 [R1+0xe88], R10 ;  /* 0x000e880a01007387 */ /* 0x0007e20000100a00 */
[----:B0-----:R-:W-:Y:S01]  /*724a0*/  IMAD.X R13, R29, 0x1, R24, P3 ;  /* 0x000000011d0d7824 */ /* 0x001fe200018e0618 */
[----:B-1----:R-:W-:-:S02]  /*724b0*/  IADD3 R14, P6, R26, R2, RZ ;  /* 0x000000021a0e7210 */ /* 0x002fc40007fde0ff */
[----:B---3--:R-:W-:Y:S02]  /*724c0*/  IADD3 R10, P2, R27, R16, RZ ;  /* 0x000000101b0a7210 */ /* 0x008fe40007f5e0ff */
[----:B------:R0:W-:Y:S01]  /*724d0*/  STL.64 [R1+0xea0], R12 ;  /* 0x000ea00c01007387 */ /* 0x0001e20000100a00 */
[----:B------:R-:W-:Y:S02]  /*724e0*/  IMAD.X R15, R29, 0x1, R0, P6 ;  /* 0x000000011d0f7824 */ /* 0x000fe400030e0600 */
[C---:B------:R-:W-:Y:S01]  /*724f0*/  IMAD.X R11, R28.reuse, 0x1, R6, P2 ;  /* 0x000000011c0b7824 */ /* 0x040fe200010e0606 */
[----:B0-----:R-:W-:Y:S02]  /*72500*/  IADD3 R12, P5, R27, R22, RZ ;  /* 0x000000161b0c7210 */ /* 0x001fe40007fbe0ff */
[----:B------:R0:W-:Y:S04]  /*72510*/  STL.64 [R1+0xe98], R14 ;  /* 0x000e980e01007387 */ /* 0x0001e80000100a00 */
[----:B------:R1:W-:Y:S01]  /*72520*/  STL.64 [R1+0xeb8], R10 ;  /* 0x000eb80a01007387 */ /* 0x0003e20000100a00 */
[----:B------:R-:W-:-:S05]  /*72530*/  IMAD.X R13, R28, 0x1, R4, P5 ;  /* 0x000000011c0d7824 */ /* 0x000fca00028e0604 */
        /* <DEDUP_REMOVED lines=9> */
[----:B------:R-:W-:-:S03]  /*725d0*/  VIADD R26, R27, UR54 ;  /* 0x000000361b1a7c36 */ /* 0x000fc60008000000 */
[----:B------:R3:W-:Y:S01]  /*725e0*/  STL.64 [R1+0xed0], R12 ;  /* 0x000ed00c01007387 */ /* 0x0007e20000100a00 */
[C---:B0-----:R-:W-:Y:S02]  /*725f0*/  IADD3 R14, P5, R27.reuse, R7, RZ ;  /* 0x000000071b0e7210 */ /* 0x041fe40007fbe0ff */
[----:B-1----:R-:W-:-:S03]  /*72600*/  IADD3 R10, P3, R27, R23, RZ ;  /* 0x000000171b0a7210 */ /* 0x002fc60007f7e0ff */
[C---:B------:R-:W-:Y:S01]  /*72610*/  IMAD.X R15, R28.reuse, 0x1, R3, P5 ;  /* 0x000000011c0f7824 */ /* 0x040fe200028e0603 */
[----:B---3--:R-:W-:Y:S01]  /*72620*/  IADD3 R12, P6, R27, R2, RZ ;  /* 0x000000021b0c7210 */ /* 0x008fe20007fde0ff */
[C---:B------:R-:W-:Y:S01]  /*72630*/  IMAD.X R11, R28.reuse, 0x1, R24, P3 ;  /* 0x000000011c0b7824 */ /* 0x040fe200018e0618 */
[----:B------:R-:W-:Y:S02]  /*72640*/  SHF.R.S32.HI R29, RZ, 0x1f, R26 ;  /* 0x0000001fff1d7819 */ /* 0x000fe4000001141a */
[----:B------:R0:W-:Y:S01]  /*72650*/  STL.64 [R1+0xed8], R14 ;  /* 0x000ed80e01007387 */ /* 0x0001e20000100a00 */
[----:B------:R-:W-:-:S03]  /*72660*/  IMAD.X R13, R28, 0x1, R0, P6 ;  /* 0x000000011c0d7824 */ /* 0x000fc600030e0600 */
        /* <DEDUP_REMOVED lines=13> */
[C---:B------:R-:W-:Y:S01]  /*72740*/  IMAD.X R15, R29.reuse, 0x1, R5, P6 ;  /* 0x000000011d0f7824 */ /* 0x040fe200030e0605 */
[C---:B---3--:R-:W-:Y:S01]  /*72750*/  IADD3 R12, P5, R26.reuse, R7, RZ ;  /* 0x000000071a0c7210 */ /* 0x048fe20007fbe0ff */
[C---:B------:R-:W-:Y:S02]  /*72760*/  IMAD.X R11, R29.reuse, 0x1, R21, P2 ;  /* 0x000000011d0b7824 */ /* 0x040fe400010e0615 */
[----:B------:R-:W-:Y:S01]  /*72770*/  VIADD R27, R26, UR59 ;  /* 0x0000003b1a1b7c36 */ /* 0x000fe20008000000 */
[----:B------:R0:W-:Y:S01]  /*72780*/  STL.64 [R1+0xf08], R14 ;  /* 0x000f080e01007387 */ /* 0x0001e20000100a00 */
[----:B------:R-:W-:-:S03]  /*72790*/  IMAD.X R13, R29, 0x1, R3, P5 ;  /* 0x000000011d0d7824 */ /* 0x000fc600028e0603 */
[----:B------:R1:W-:Y:S01]  /*727a0*/  STL.64 [R1+0xf10], R10 ;  /* 0x000f100a01007387 */ /* 0x0003e20000100a00 */
[----:B------:R-:W-:-:S03]  /*727b0*/  SHF.R.S32.HI R28, RZ, 0x1f, R27 ;  /* 0x0000001fff1c7819 */ /* 0x000fc6000001141b */
[----:B------:R3:W-:Y:S01]  /*727c0*/  STL.64 [R1+0xf18], R12 ;  /* 0x000f180c01007387 */ /* 0x0007e20000100a00 */
[C---:B0-----:R-:W-:Y:S02]  /*727d0*/  IADD3 R14, P3, R26.reuse, R23, RZ ;  /* 0x000000171a0e7210 */ /* 0x041fe40007f7e0ff */
        /* <DEDUP_REMOVED lines=28> */
[----:B0-----:R-:W-:Y:S01]  /*729a0*/  IADD3 R14, P6, R27, R2, RZ ;  /* 0x000000021b0e7210 */ /* 0x001fe20007fde0ff */
[----:B--2---:R-:W-:Y:S01]  /*729b0*/  IMAD.MOV.U32 R10, RZ, RZ, R8 ;  /* 0x000000ffff0a7224 */ /* 0x004fe200078e0008 */
[----:B------:R-:W-:-:S03]  /*729c0*/  IADD3 R8, P2, R26, R16, RZ ;  /* 0x000000101a087210 */ /* 0x000fc60007f5e0ff */
[----:B------:R-:W-:Y:S01]  /*729d0*/  IMAD.X R15, R28, 0x1, R0, P6 ;  /* 0x000000011c0f7824 */ /* 0x000fe200030e0600 */
[----:B-1----:R-:W-:Y:S01]  /*729e0*/  IADD3 R12, P5, R26, R22, RZ ;  /* 0x000000161a0c7210 */ /* 0x002fe20007fbe0ff */
[----:B------:R-:W-:Y:S02]  /*729f0*/  IMAD.MOV.U32 R11, RZ, RZ, R9 ;  /* 0x000000ffff0b7224 */ /* 0x000fe400078e0009 */
[C---:B------:R-:W-:Y:S01]  /*72a00*/  IMAD.X R9, R29.reuse, 0x1, R6, P2 ;  /* 0x000000011d097824 */ /* 0x040fe200010e0606 */
[----:B------:R0:W-:Y:S01]  /*72a10*/  STL.64 [R1+0xf70], R14 ;  /* 0x000f700e01007387 */ /* 0x0001e20000100a00 */
[----:B------:R-:W-:-:S03]  /*72a20*/  IMAD.X R13, R29, 0x1, R4, P5 ;  /* 0x000000011d0d7824 */ /* 0x000fc600028e0604 */
[----:B------:R1:W-:Y:S04]  /*72a30*/  STL.64 [R1+0xf78], R8 ;  /* 0x000f780801007387 */ /* 0x0003e80000100a00 */
[----:B------:R2:W-:Y:S01]  /*72a40*/  STL.64 [R1+0xf98], R12 ;  /* 0x000f980c01007387 */ /* 0x0005e20000100a00 */
[C---:B0-----:R-:W-:Y:S02]  /*72a50*/  IADD3 R14, P3, R26.reuse, R17, RZ ;  /* 0x000000111a0e7210 */ /* 0x041fe40007f7e0ff */
[C---:B-1----:R-:W-:Y:S02]  /*72a60*/  IADD3 R8, P6, R26.reuse, R18, RZ ;  /* 0x000000121a087210 */ /* 0x042fe40007fde0ff */
[----:B--2---:R-:W-:Y:S01]  /*72a70*/  IADD3 R12, P2, R26, R20, RZ ;  /* 0x000000141a0c7210 */ /* 0x004fe20007f5e0ff */
[----:B------:R-:W-:-:S02]  /*72a80*/  IMAD.X R15, R29, 0x1, R19, P3 ;  /* 0x000000011d0f7824 */ /* 0x000fc400018e0613 */
[C---:B------:R-:W-:Y:S02]  /*72a90*/  IMAD.X R9, R29.reuse, 0x1, R5, P6 ;  /* 0x000000011d097824 */ /* 0x040fe400030e0605 */
[----:B------:R-:W-:Y:S01]  /*72aa0*/  IMAD.X R13, R29, 0x1, R21, P2 ;  /* 0x000000011d0d7824 */ /* 0x000fe200010e0615 */
[----:B------:R0:W-:Y:S04]  /*72ab0*/  STL.64 [R1+0x26e0], R14 ;  /* 0x0026e00e01007387 */ /* 0x0001e80000100a00 */
[----:B------:R-:W-:Y:S04]  /*72ac0*/  STL [R1+0x28f0], R15 ;  /* 0x0028f00f01007387 */ /* 0x000fe80000100800 */
[----:B------:R1:W-:Y:S04]  /*72ad0*/  STL.64 [R1+0xf90], R8 ;  /* 0x000f900801007387 */ /* 0x0003e80000100a00 */
[----:B------:R2:W-:Y:S01]  /*72ae0*/  STL.64 [R1+0xfc0], R12 ;  /* 0x000fc00c01007387 */ /* 0x0005e20000100a00 */
[C---:B------:R-:W-:Y:S01]  /*72af0*/  VIADD R27, R26.reuse, UR57 ;  /* 0x000000391a1b7c36 */ /* 0x040fe20008000000 */
[----:B0-----:R-:W-:-:S02]  /*72b00*/  IADD3 R14, P5, R26, R7, RZ ;  /* 0x000000071a0e7210 */ /* 0x001fc40007fbe0ff */
[C---:B-1----:R-:W-:Y:S02]  /*72b10*/  IADD3 R8, P3, R26.reuse, R23, RZ ;  /* 0x000000171a087210 */ /* 0x042fe40007f7e0ff */
[----:B--2---:R-:W-:Y:S01]  /*72b20*/  IADD3 R12, P6, R26, R2, RZ ;  /* 0x000000021a0c7210 */ /* 0x004fe20007fde0ff */
        /* <DEDUP_REMOVED lines=29> */
[----:B--2---:R-:W-:Y:S01]  /*72d00*/  IADD3 R12, P2, R26, R16, RZ ;  /* 0x000000101a0c7210 */ /* 0x004fe20007f5e0ff */
        /* <DEDUP_REMOVED lines=13> */
[----:B------:R1:W-:Y:S04]  /*72de0*/  STL.64 [R1+0x1028], R8 ;  /* 0x0010280801007387 */ /* 0x0003e80000100a00 */
[----:B------:R-:W2:Y:S04]  /*72df0*/  LDL R28, [R1+0x1c70] ;  /* 0x001c7000011c7983 */ /* 0x000ea80000100800 */
        /* <DEDUP_REMOVED lines=8> */
[----:B------:R-:W-:Y:S04]  /*72e80*/  STL.64 [R1+0x1048], R8 ;  /* 0x0010480801007387 */ /* 0x000fe80000100a00 */
[----:B------:R1:W-:Y:S01]  /*72e90*/  STL.64 [R1+0x1040], R12 ;  /* 0x0010400c01007387 */ /* 0x0003e20000100a00 */
[----:B0-----:R-:W-:-:S03]  /*72ea0*/  IADD3 R14, P6, R26, R2, RZ ;  /* 0x000000021a0e7210 */ /* 0x001fc60007fde0ff */
[----:B-1----:R-:W3:Y:S02]  /*72eb0*/  LDL.LU R13, [R1+0x28f4] ;  /* 0x0028f400010d7983 */ /* 0x002ee40000300800 */
[----:B------:R-:W-:-:S05]  /*72ec0*/  IMAD.X R15, R27, 0x1, R0, P6 ;  /* 0x000000011b0f7824 */ /* 0x000fca00030e0600 */
[----:B------:R0:W-:Y:S04]  /*72ed0*/  STL.64 [R1+0xff8], R14 ;  /* 0x000ff80e01007387 */ /* 0x0001e80000100a00 */
[----:B0-----:R-:W4:Y:S01]  /*72ee0*/  LDL.LU R15, [R1+0x28f0] ;  /* 0x0028f000010f7983 */ /* 0x001f220000300800 */
[----:B------:R-:W-:Y:S01]  /*72ef0*/  VIADD R29, R26, UR4 ;  /* 0x000000041a1d7c36 */ /* 0x000fe20008000000 */
[----:B------:R-:W-:-:S04]  /*72f00*/  ULDC UR4, c[0x0][0x228] ;  /* 0x00008a0000047ab9 */ /* 0x000fc80000000800 */
[C---:B------:R-:W-:Y:S02]  /*72f10*/  IADD3 R12, P5, R29.reuse, R22, RZ ;  /* 0x000000161d0c7210 */ /* 0x040fe40007fbe0ff */
[----:B------:R-:W-:Y:S02]  /*72f20*/  IADD3 R8, P2, R29, R16, RZ ;  /* 0x000000101d087210 */ /* 0x000fe40007f5e0ff */
[----:B------:R-:W-:Y:S01]  /*72f30*/  SHF.R.S32.HI R16, RZ, 0x1f, R29 ;  /* 0x0000001fff107819 */ /* 0x000fe2000001141d */
[----:B------:R0:W-:Y:S01]  /*72f40*/  STL [R1+0xf60], R12 ;  /* 0x000f600c01007387 */ /* 0x0001e20000100800 */
[----:B------:R-:W-:-:S03]  /*72f50*/  IMAD.MOV.U32 R26, RZ, RZ, R12 ;  /* 0x000000ffff1a7224 */ /* 0x000fc600078e000c */
[----:B------:R-:W-:Y:S01]  /*72f60*/  IMAD.X R9, R16, 0x1, R6, P2 ;  /* 0x0000000110097824 */ /* 0x000fe200010e0606 */
[C---:B------:R-:W-:Y:S02]  /*72f70*/  IADD3 R26, P2, R29.reuse, R20, RZ ;  /* 0x000000141d1a7210 */ /* 0x040fe40007f5e0ff */
[C---:B------:R-:W-:Y:S01]  /*72f80*/  IADD3 R14, P6, R29.reuse, R18, RZ ;  /* 0x000000121d0e7210 */ /* 0x040fe20007fde0ff */
[----:B0-----:R-:W-:Y:S01]  /*72f90*/  IMAD.MOV.U32 R12, RZ, RZ, R10 ;  /* 0x000000ffff0c7224 */ /* 0x001fe200078e000a */
[----:B------:R-:W-:Y:S01]  /*72fa0*/  IADD3 R10, P3, R29, R17, RZ ;  /* 0x000000111d0a7210 */ /* 0x000fe20007f7e0ff */
[----:B------:R0:W-:Y:S02]  /*72fb0*/  STL.64 [R1+0xfa0], R8 ;  /* 0x000fa00801007387 */ /* 0x0001e40000100a00 */
[----:B------:R-:W-:Y:S02]  /*72fc0*/  IMAD.MOV.U32 R18, RZ, RZ, R14 ;  /* 0x000000ffff127224 */ /* 0x000fe400078e000e */
[----:B0-----:R-:W2:Y:S01]  /*72fd0*/  LDL.LU.64 R8, [R1+0x28e8] ;  /* 0x0028e80001087983 */ /* 0x001ea20000300a00 */
[----:B---3--:R-:W-:-:S02]  /*72fe0*/  IMAD.MOV.U32 R27, RZ, RZ, R13 ;  /* 0x000000ffff1b7224 */ /* 0x008fc400078e000d */
[C---:B------:R-:W-:Y:S02]  /*72ff0*/  IMAD.X R27, R16.reuse, 0x1, R4, P5 ;  /* 0x00000001101b7824 */ /* 0x040fe400028e0604 */
[----:B------:R-:W-:Y:S02]  /*73000*/  IMAD.MOV.U32 R13, RZ, RZ, R11 ;  /* 0x000000ffff0d7224 */ /* 0x000fe400078e000b */
[C---:B------:R-:W-:Y:S01]  /*73010*/  IMAD.X R11, R16.reuse, 0x1, R19, P3 ;  /* 0x00000001100b7824 */ /* 0x040fe200018e0613 */
[----:B------:R-:W-:Y:S01]  /*73020*/  IADD3 R20, P5, R29, R7, RZ ;  /* 0x000000071d147210 */ /* 0x000fe20007fbe0ff */
[----:B------:R0:W-:Y:S04]  /*73030*/  STL [R1+0xf64], R27 ;  /* 0x000f641b01007387 */ /* 0x0001e80000100800 */
[----:B------:R-:W-:Y:S04]  /*73040*/  STL [R1+0xea8], R14 ;  /* 0x000ea80e01007387 */ /* 0x000fe80000100800 */
[----:B------:R1:W-:Y:S01]  /*73050*/  STL.64 [R1+0xf30], R10 ;  /* 0x000f300a01007387 */ /* 0x0003e20000100a00 */
[----:B0-----:R-:W-:-:S02]  /*73060*/  IMAD.X R27, R16, 0x1, R21, P2 ;  /* 0x00000001101b7824 */ /* 0x001fc400010e0615 */
[----:B----4-:R-:W-:Y:S02]  /*73070*/  IMAD.MOV.U32 R19, RZ, RZ, R15 ;  /* 0x000000ffff137224 */ /* 0x010fe400078e000f */
[C---:B------:R-:W-:Y:S01]  /*73080*/  IMAD.X R19, R16.reuse, 0x1, R5, P6 ;  /* 0x0000000110137824 */ /* 0x040fe200030e0605 */
[----:B------:R-:W-:Y:S01]  /*73090*/  IADD3 R18, P2, R29, R23, RZ ;  /* 0x000000171d127210 */ /* 0x000fe20007f5e0ff */
[----:B-1----:R-:W3:Y:S04]  /*730a0*/  LDL.LU.64 R10, [R1+0x28e0] ;  /* 0x0028e000010a7983 */ /* 0x002ee80000300a00 */
[----:B------:R-:W4:Y:S01]  /*730b0*/  LDL.LU R15, [R1+0x158] ;  /* 0x00015800010f7983 */ /* 0x000f220000300800 */
[----:B------:R-:W-:-:S03]  /*730c0*/  IMAD.X R21, R16, 0x1, R3, P5 ;  /* 0x0000000110157824 */ /* 0x000fc600028e0603 */
[----:B------:R-:W-:Y:S01]  /*730d0*/  STL.64 [R1+0xe40], R26 ;  /* 0x000e401a01007387 */ /* 0x000fe20000100a00 */
[----:B------:R-:W-:-:S03]  /*730e0*/  IADD3 R6, P5, R29, R2, RZ ;  /* 0x000000021d067210 */ /* 0x000fc60007fbe0ff */
[----:B------:R0:W-:Y:S02]  /*730f0*/  STL [R1+0xeac], R19 ;  /* 0x000eac1301007387 */ /* 0x0001e40000100800 */
[C---:B------:R-:W-:Y:S02]  /*73100*/  IMAD.X R7, R16.reuse, 0x1, R0, P5 ;  /* 0x0000000110077824 */ /* 0x040fe400028e0600 */
[----:B0-----:R-:W-:Y:S01]  /*73110*/  IMAD.X R19, R16, 0x1, R24, P2 ;  /* 0x0000000110137824 */ /* 0x001fe200010e0618 */
[----:B------:R-:W3:Y:S04]  /*73120*/  LDL.LU.64 R26, [R1+0xad8] ;  /* 0x000ad800011a7983 */ /* 0x000ee80000300a00 */
[----:B------:R-:W3:Y:S04]  /*73130*/  LDL.LU.64 R22, [R1+0xaf0] ;  /* 0x000af00001167983 */ /* 0x000ee80000300a00 */
[----:B------:R0:W-:Y:S04]  /*73140*/  STL.64 [R1+0x26b0], R20 ;  /* 0x0026b01401007387 */ /* 0x0001e80000100a00 */
[----:B0-----:R-:W3:Y:S04]  /*73150*/  LDL R21, [R1+0x1c30] ;  /* 0x001c300001157983 */ /* 0x001ee80000100800 */
[----:B------:R0:W-:Y:S04]  /*73160*/  STL.64 [R1+0x26b8], R18 ;  /* 0x0026b81201007387 */ /* 0x0001e80000100a00 */
[----:B0-----:R-:W3:Y:S04]  /*73170*/  LDL R19, [R1+0x1b38] ;  /* 0x001b380001137983 */ /* 0x001ee80000100800 */
[----:B--2---:R-:W-:Y:S04]  /*73180*/  STL [R1+0x28cc], R28 ;  /* 0x0028cc1c01007387 */ /* 0x004fe80000100800 */
[----:B------:R0:W-:Y:S04]  /*73190*/  STL.64 [R1+0x26c0], R6 ;  /* 0x0026c00601007387 */ /* 0x0001e80000100a00 */
[----:B0-----:R-:W2:Y:S01]  /*731a0*/  LDL R7, [R1+0x1c48] ;  /* 0x001c480001077983 */ /* 0x001ea20000100800 */
[----:B------:R-:W-:Y:S01]  /*731b0*/  VIADD R4, R9, 0x6 ;  /* 0x0000000609047836 */ /* 0x000fe20000000000 */
[----:B------:R-:W-:-:S02]  /*731c0*/  ISETP.LT.AND P2, PT, R28, UR4, !P0 ;  /* 0x000000041c007c0c */ /* 0x000fc4000c741270 */
[C---:B------:R-:W-:Y:S02]  /*731d0*/  PRMT R2, R25.reuse, 0x7772, RZ ;  /* 0x0000777219027816 */ /* 0x040fe400000000ff */
[----:B------:R-:W-:Y:S01]  /*731e0*/  PRMT R3, R25, 0x7773, RZ ;  /* 0x0000777319037816 */ /* 0x000fe200000000ff */
[----:B------:R-:W-:Y:S01]  /*731f0*/  VIADD R0, R9, 0x7 ;  /* 0x0000000709007836 */ /* 0x000fe20000000000 */
[----:B------:R-:W-:Y:S01]  /*73200*/  ISETP.GE.AND P3, PT, R4, UR6, PT ;  /* 0x0000000604007c0c */ /* 0x000fe2000bf66270 */
[----:B------:R-:W-:Y:S01]  /*73210*/  ULDC UR6, c[0x0][0x228] ;  /* 0x00008a0000067ab9 */ /* 0x000fe20000000800 */
[----:B------:R0:W-:Y:S04]  /*73220*/  @P4 STG.E.U8 desc[UR32][R12.64], R2 ;  /* 0x000000020c004986 */ /* 0x0001e8000c101120 */
[----:B------:R-:W2:Y:S04]  /*73230*/  LDL.LU.64 R4, [R1+0xa28] ;  /* 0x000a280001047983 */ /* 0x000ea80000300a00 */
[----:B------:R-:W2:Y:S01]  /*73240*/  LDL.LU R25, [R1+0x28d8] ;  /* 0x0028d80001197983 */ /* 0x000ea20000300800 */
[----:B------:R-:W-:Y:S01]  /*73250*/  ULDC UR4, c[0x0][0x22c] ;  /* 0x00008b0000047ab9 */ /* 0x000fe20000000800 */
[----:B------:R-:W-:Y:S01]  /*73260*/  ISETP.LT.AND P5, PT, R8, UR8, !P0 ;  /* 0x0000000808007c0c */ /* 0x000fe2000c7a1270 */
[----:B------:R-:W-:Y:S01]  /*73270*/  ULDC UR8, c[0x0][0x228] ;  /* 0x00008a0000087ab9 */ /* 0x000fe20000000800 */
[----:B0-----:R-:W2:Y:S04]  /*73280*/  LDL.LU R13, [R1+0x3c] ;  /* 0x00003c00010d7983 */ /* 0x001ea80000300800 */
[----:B------:R-:W2:Y:S04]  /*73290*/  LDL.LU.64 R28, [R1+0xad0] ;  /* 0x000ad000011c7983 */ /* 0x000ea80000300a00 */
[----:B------:R-:W2:Y:S01]  /*732a0*/  LDL.LU.64 R16, [R1+0xac8] ;  /* 0x000ac80001107983 */ /* 0x000ea20000300a00 */
[----:B----4-:R-:W-:-:S03]  /*732b0*/  PRMT R2, R15, 0x7770, RZ ;  /* 0x000077700f027816 */ /* 0x010fc600000000ff */
[----:B---3--:R0:W-:Y:S01]  /*732c0*/  @P2 STG.E.U8 desc[UR32][R22.64], R3 ;  /* 0x0000000316002986 */ /* 0x0081e2000c101120 */
[----:B------:R-:W-:Y:S01]  /*732d0*/  ISETP.GE.AND P2, PT, R0, UR4, PT ;  /* 0x0000000400007c0c */ /* 0x000fe2000bf46270 */
[----:B------:R-:W-:Y:S02]  /*732e0*/  ULDC UR4, c[0x0][0x228] ;  /* 0x00008a0000047ab9 */ /* 0x000fe40000000800 */
[----:B0-----:R-:W3:Y:S01]  /*732f0*/  LDL.LU.64 R22, [R1+0xac0] ;  /* 0x000ac00001167983 */ /* 0x001ee20000300a00 */
[----:B--2---:R-:W-:Y:S01]  /*73300*/  ISETP.LT.AND P6, PT, R7, UR6, !P0 ;  /* 0x0000000607007c0c */ /* 0x004fe2000c7c1270 */
[----:B------:R-:W-:Y:S02]  /*73310*/  ULDC UR6, c[0x0][0x228] ;  /* 0x00008a0000067ab9 */ /* 0x000fe40000000800 */
[----:B------:R-:W-:Y:S02]  /*73320*/  ISETP.LT.AND P4, PT, R21, UR6, !P0 ;  /* 0x0000000615007c0c */ /* 0x000fe4000c781270 */
[----:B------:R-:W-:Y:S01]  /*73330*/  ISETP.LT.AND P0, PT, R19, UR4, !P0 ;  /* 0x0000000413007c0c */ /* 0x000fe2000c701270 */
[----:B------:R-:W-:Y:S01]  /*73340*/  ULDC UR6, c[0x0][0x228] ;  /* 0x00008a0000067ab9 */ /* 0x000fe20000000800 */
[----:B------:R-:W-:Y:S01]  /*73350*/  PRMT R0, R15, 0x7772, RZ ;  /* 0x000077720f007816 */ /* 0x000fe200000000ff */
[----:B------:R-:W-:-:S05]  /*73360*/  ULDC UR4, c[0x0][0x22c] ;  /* 0x00008b0000047ab9 */ /* 0x000fca0000000800 */
[----:B------:R0:W-:Y:S04]  /*73370*/  @P6 STG.E.U8 desc[UR32][R10.64], R2 ;  /* 0x000000020a006986 */ /* 0x0001e8000c101120 */
[----:B0-----:R-:W2:Y:S04]  /*73380*/  LDL.LU.64 R10, [R1+0x28d0] ;  /* 0x0028d000010a7983 */ /* 0x001ea80000300a00 */
[----:B------:R0:W-:Y:S04]  /*73390*/  STL [R1+0x28c8], R19 ;  /* 0x0028c81301007387 */ /* 0x0001e80000100800 */
[----:B0-----:R-:W4:Y:S01]  /*733a0*/  LDL.LU.64 R18, [R1+0xae0] ;  /* 0x000ae00001127983 */ /* 0x001f220000300a00 */
[----:B------:R-:W-:-:S05]  /*733b0*/  PRMT R2, R15, 0x7771, RZ ;  /* 0x000077710f027816 */ /* 0x000fca00000000ff */
[----:B----4-:R0:W-:Y:S01]  /*733c0*/  @P4 STG.E.U8 desc[UR32][R18.64], R2 ;  /* 0x0000000212004986 */ /* 0x0101e2000c101120 */
[----:B--2---:R-:W-:-:S03]  /*733d0*/  ISETP.LT.AND P4, PT, R10, UR6, !P3 ;  /* 0x000000060a007c0c */ /* 0x004fc6000df81270 */
[----:B------:R1:W-:Y:S01]  /*733e0*/  @P5 STG.E.U8 desc[UR32][R26.64], R0 ;  /* 0x000000001a005986 */ /* 0x0003e2000c101120 */
[----:B------:R-:W-:Y:S01]  /*733f0*/  ULDC UR6, c[0x0][0x228] ;  /* 0x00008a0000067ab9 */ /* 0x000fe20000000800 */
[----:B0-----:R-:W-:Y:S02]  /*73400*/  PRMT R2, R15, 0x7773, RZ ;  /* 0x000077730f027816 */ /* 0x001fe400000000ff */
[----:B-1----:R-:W2:Y:S04]  /*73410*/  LDL.LU R26, [R1+0x16c] ;  /* 0x00016c00011a7983 */ /* 0x002ea80000300800 */
[----:B------:R0:W-:Y:S04]  /*73420*/  @P0 STG.E.U8 desc[UR32][R4.64], R2 ;  /* 0x0000000204000986 */ /* 0x0001e8000c101120 */
[----:B------:R-:W4:Y:S04]  /*73430*/  LDL.LU R12, [R1+0x17c] ;  /* 0x00017c00010c7983 */ /* 0x000f280000300800 */
[----:B------:R-:W4:Y:S04]  /*73440*/  LDL.LU.64 R14, [R1+0xab8] ;  /* 0x000ab800010e7983 */ /* 0x000f280000300a00 */
[----:B------:R-:W4:Y:S01]  /*73450*/  LDL.LU.64 R18, [R1+0xab0] ;  /* 0x000ab00001127983 */ /* 0x000f220000300a00 */
[----:B0-----:R-:W-:-:S05]  /*73460*/  PRMT R2, R13, 0x7770, RZ ;  /* 0x000077700d027816 */ /* 0x001fca00000000ff */
[----:B------:R0:W-:Y:S04]  /*73470*/  @P4 STG.E.U8 desc[UR32][R28.64], R2 ;  /* 0x000000021c004986 */ /* 0x0001e8000c101120 */
[----:B0-----:R-:W4:Y:S01]  /*73480*/  LDL.LU R28, [R1+0x28cc] ;  /* 0x0028cc00011c7983 */ /* 0x001f220000300800 */
[----:B------:R-:W-:Y:S02]  /*73490*/  ISETP.LT.AND P5, PT, R25, UR8, !P3 ;  /* 0x0000000819007c0c */ /* 0x000fe4000dfa1270 */
[----:B------:R-:W-:Y:S01]  /*734a0*/  ISETP.LT.AND P6, PT, R11, UR6, !P3 ;  /* 0x000000060b007c0c */ /* 0x000fe2000dfc1270 */
[----:B------:R-:W-:Y:S01]  /*734b0*/  VIADD R0, R9, 0x8 ;  /* 0x0000000809007836 */ /* 0x000fe20000000000 */
[C---:B------:R-:W-:Y:S02]  /*734c0*/  PRMT R3, R13.reuse, 0x7771, RZ ;  /* 0x000077710d037816 */ /* 0x040fe400000000ff */
[----:B------:R-:W-:Y:S01]  /*734d0*/  PRMT R4, R13, 0x7773, RZ ;  /* 0x000077730d047816 */ /* 0x000fe200000000ff */
[----:B------:R-:W-:Y:S01]  /*734e0*/  ULDC UR6, c[0x0][0x228] ;  /* 0x00008a0000067ab9 */ /* 0x000fe20000000800 */
[----:B------:R-:W-:Y:S01]  /*734f0*/  ULDC UR8, c[0x0][0x228] ;  /* 0x00008a0000087ab9 */ /* 0x000fe20000000800 */
[----:B------:R-:W-:-:S02]  /*73500*/  ISETP.GE.AND P0, PT, R0, UR4, PT ;  /* 0x0000000400007c0c */ /* 0x000fc4000bf06270 */
[----:B------:R-:W-:Y:S01]  /*73510*/  PRMT R0, R13, 0x7772, RZ ;  /* 0x000077720d007816 */ /* 0x000fe200000000ff */
[----:B------:R-:W-:Y:S01]  /*73520*/  ULDC UR4, c[0x0][0x228] ;  /* 0x00008a0000047ab9 */ /* 0x000fe20000000800 */
[----:B------:R-:W4:Y:S04]  /*73530*/  LDL.LU R13, [R1+0x15c] ;  /* 0x00015c00010d7983 */ /* 0x000f280000300800 */
[----:B------:R-:W-:Y:S04]  /*73540*/  @P5 STG.E.U8 desc[UR32][R16.64], R3 ;  /* 0x0000000310005986 */ /* 0x000fe8000c101120 */
[----:B---3--:R0:W-:Y:S01]  /*73550*/  @P6 STG.E.U8 desc[UR32][R22.64], R0 ;  /* 0x0000000016006986 */ /* 0x0081e2000c101120 */
[----:B--2---:R-:W-:-:S02]  /*73560*/  PRMT R2, R26, 0x7770, RZ ;  /* 0x000077701a027816 */ /* 0x004fc400000000ff */
[C---:B0-----:R-:W-:Y:S02]  /*73570*/  PRMT R0, R26.reuse, 0x7771, RZ ;  /* 0x000077711a007816 */ /* 0x041fe400000000ff */
[C---:B------:R-:W-:Y:S02]  /*73580*/  PRMT R24, R26.reuse, 0x7772, RZ ;  /* 0x000077721a187816 */ /* 0x040fe400000000ff */
[----:B------:R-:W-:Y:S02]  /*73590*/  PRMT R16, R26, 0x7773, RZ ;  /* 0x000077731a107816 */ /* 0x000fe400000000ff */
[----:B----4-:R-:W-:Y:S01]  /*735a0*/  ISETP.LT.AND P4, PT, R28, UR4, !P3 ;  /* 0x000000041c007c0c */ /* 0x010fe2000df81270 */
[----:B------:R-:W-:Y:S02]  /*735b0*/  ULDC UR4, c[0x0][0x228] ;  /* 0x00008a0000047ab9 */ /* 0x000fe40000000800 */
[----:B------:R-:W-:Y:S01]  /*735c0*/  ISETP.LT.AND P6, PT, R7, UR4, !P3 ;  /* 0x0000000407007c0c */ /* 0x000fe2000dfc1270 */
[----:B------:R0:W-:Y:S01]  /*735d0*/  STL [R1+0x28c4], R28 ;  /* 0x0028c41c01007387 */ /* 0x0001e20000100800 */
[----:B------:R-:W-:-:S03]  /*735e0*/  ULDC UR4, c[0x0][0x228] ;  /* 0x00008a0000047ab9 */ /* 0x000fc60000000800 */
[----:B0-----:R-:W2:Y:S04]  /*735f0*/  LDL.LU.64 R28, [R1+0xaa0] ;  /* 0x000aa000011c7983 */ /* 0x001ea80000300a00 */
[----:B------:R0:W-:Y:S04]  /*73600*/  STL [R1+0x28c0], R7 ;  /* 0x0028c00701007387 */ /* 0x0001e80000100800 */
[----:B------:R-:W3:Y:S04]  /*73610*/  LDL.LU.64 R26, [R1+0xa10] ;  /* 0x000a1000011a7983 */ /* 0x000ee80000300a00 */
[----:B------:R1:W-:Y:S04]  /*73620*/  @P4 STG.E.U8 desc[UR32][R14.64], R4 ;  /* 0x000000040e004986 */ /* 0x0003e8000c101120 */
[----:B------:R4:W-:Y:S04]  /*73630*/  @P6 STG.E.U8 desc[UR32][R18.64], R2 ;  /* 0x0000000212006986 */ /* 0x0009e8000c101120 */
[----:B0-----:R-:W3:Y:S04]  /*73640*/  LDL.LU.64 R6, [R1+0xa98] ;  /* 0x000a980001067983 */ /* 0x001ee80000300a00 */
[----:B-1----:R-:W3:Y:S04]  /*73650*/  LDL.LU.64 R14, [R1+0xa90] ;  /* 0x000a9000010e7983 */ /* 0x002ee80000300a00 */
[----:B----4-:R-:W4:Y:S04]  /*73660*/  LDL.LU R19, [R1+0x28c8] ;  /* 0x0028c80001137983 */ /* 0x010f280000300800 */
[----:B------:R-:W2:Y:S01]  /*73670*/  LDL.LU.64 R2, [R1+0xaa8] ;  /* 0x000aa80001027983 */ /* 0x000ea20000300a00 */
[----:B------:R-:W-:-:S02]  /*73680*/  ISETP.LT.AND P5, PT, R21, UR6, !P3 ;  /* 0x0000000615007c0c */ /* 0x000fc4000dfa1270 */
[----:B------:R-:W-:Y:S01]  /*73690*/  ISETP.LT.AND P4, PT, R8, UR4, !P3 ;  /* 0x0000000408007c0c */ /* 0x000fe2000df81270 */
[----:B------:R-:W-:Y:S01]  /*736a0*/  ULDC UR4, c[0x0][0x228] ;  /* 0x00008a0000047ab9 */ /* 0x000fe20000000800 */
[----:B------:R0:W-:Y:S01]  /*736b0*/  STL.64 [R1+0x28b8], R8 ;  /* 0x0028b80801007387 */ /* 0x0001e20000100a00 */
[C---:B------:R-:W-:Y:S02]  /*736c0*/  PRMT R23, R12.reuse, 0x7773, RZ ;  /* 0x000077730c177816 */ /* 0x040fe400000000ff */
[C---:B------:R-:W-:Y:S02]  /*736d0*/  PRMT R22, R12.reuse, 0x7772, RZ ;  /* 0x000077720c167816 */ /* 0x040fe400000000ff */
[C---:B------:R-:W-:Y:S02]  /*736e0*/  PRMT R17, R12.reuse, 0x7771, RZ ;  /* 0x000077710c117816 */ /* 0x040fe400000000ff */
[----:B------:R-:W-:Y:S01]  /*736f0*/  PRMT R5, R12, 0x7770, RZ ;  /* 0x000077700c057816 */ /* 0x000fe200000000ff */
[----:B------:R-:W-:Y:S01]  /*73700*/  ULDC UR6, c[0x0][0x228] ;  /* 0x00008a0000067ab9 */ /* 0x000fe20000000800 */
[----:B0-----:R-:W3:Y:S01]  /*73710*/  LDL.LU.64 R8, [R1+0xa88] ;  /* 0x000a880001087983 */ /* 0x001ee20000300a00 */
[----:B----4-:R-:W-:-:S03]  /*73720*/  ISETP.LT.AND P3, PT, R19, UR4, !P3 ;  /* 0x0000000413007c0c */ /* 0x010fc6000df61270 */
[----:B------:R0:W-:Y:S04]  /*73730*/  STL [R1+0x28b4], R19 ;  /* 0x0028b41301007387 */ /* 0x0001e80000100800 */
[----:B--2---:R-:W-:Y:S04]  /*73740*/  @P5 STG.E.U8 desc[UR32][R2.64], R0 ;  /* 0x0000000002005986 */ /* 0x004fe8000c101120 */
[----:B------:R1:W-:Y:S01]  /*73750*/  @P4 STG.E.U8 desc[UR32][R28.64], R24 ;  /* 0x000000181c004986 */ /* 0x0003e2000c101120 */
[----:B------:R-:W-:-:S03]  /*73760*/  ULDC UR4, c[0x0][0x228] ;  /* 0x00008a0000047ab9 */ /* 0x000fc60000000800 */
[----:B0-----:R-:W2:Y:S04]  /*73770*/  LDL.LU.64 R18, [R1+0xa80] ;  /* 0x000a800001127983 */ /* 0x001ea80000300a00 */
[----:B------:R-:W4:Y:S04]  /*73780*/  LDL.LU R12, [R1+0x140] ;  /* 0x00014000010c7983 */ /* 0x000f280000300800 */
[----:B-1----:R-:W2:Y:S01]  /*73790*/  LDL.LU R28, [R1+0x28c4] ;  /* 0x0028c400011c7983 */ /* 0x002ea20000300800 */
[----:B------:R-:W-:-:S03]  /*737a0*/  ISETP.LT.AND P6, PT, R25, UR4, !P2 ;  /* 0x0000000419007c0c */ /* 0x000fc6000d7c1270 */
[----:B------:R0:W-:Y:S04]  /*737b0*/  STL [R1+0x28b0], R25 ;  /* 0x0028b01901007387 */ /* 0x0001e80000100800 */
[----:B---3--:R1:W-:Y:S01]  /*737c0*/  @P3 STG.E.U8 desc[UR32][R26.64], R16 ;  /* 0x000000101a003986 */ /* 0x0083e2000c101120 */
[----:B------:R-:W-:Y:S01]  /*737d0*/  ISETP.LT.AND P5, PT, R10, UR6, !P2 ;  /* 0x000000060a007c0c */ /* 0x000fe2000d7a1270 */
[----:B------:R-:W-:Y:S01]  /*737e0*/  ULDC UR4, c[0x0][0x228] ;  /* 0x00008a0000047ab9 */ /* 0x000fe20000000800 */
[----:B------:R-:W-:Y:S01]  /*737f0*/  ULDC UR6, c[0x0][0x228] ;  /* 0x00008a0000067ab9 */ /* 0x000fe20000000800 */
[----:B0-----:R-:W3:Y:S04]  /*73800*/  LDL.LU.64 R24, [R1+0xa78] ;  /* 0x000a780001187983 */ /* 0x001ee80000300a00 */
[----:B-1----:R-:W4:Y:S01]  /*73810*/  LDL.LU.64 R26, [R1+0xa60] ;  /* 0x000a6000011a7983 */ /* 0x002f220000300a00 */
[----:B------:R-:W-:Y:S01]  /*73820*/  ISETP.LT.AND P4, PT, R11, UR4, !P2 ;  /* 0x000000040b007c0c */ /* 0x000fe2000d781270 */
[----:B------:R-:W-:-:S04]  /*73830*/  ULDC UR4, c[0x0][0x228] ;  /* 0x00008a0000047ab9 */ /* 0x000fc80000000800 */
[----:B------:R-:W-:Y:S04]  /*73840*/  @P5 STG.E.U8 desc[UR32][R6.64], R5 ;  /* 0x0000000506005986 */ /* 0x000fe8000c101120 */
[----:B------:R-:W-:Y:S04]  /*73850*/  @P6 STG.E.U8 desc[UR32][R14.64], R17 ;  /* 0x000000110e006986 */ /* 0x000fe8000c101120 */
[----:B------:R-:W-:Y:S01]  /*73860*/  @P4 STG.E.U8 desc[UR32][R8.64], R22 ;  /* 0x0000001608004986 */ /* 0x000fe2000c101120 */
[----:B--2---:R-:W-:Y:S01]  /*73870*/  ISETP.LT.AND P3, PT, R28, UR6, !P2 ;  /* 0x000000061c007c0c */ /* 0x004fe2000d761270 */
[----:B------:R-:W-:-:S02]  /*73880*/  ULDC UR6, c[0x0][0x228] ;  /* 0x00008a0000067ab9 */ /* 0x000fc40000000800 */
[----:B----4-:R0:W-:Y:S10]  /*73890*/  STL.64 [R1+0x28a8], R26 ;  /* 0x0028a81a01007387 */ /* 0x0101f40000100a00 */
[----:B------:R1:W-:Y:S04]  /*738a0*/  @P3 STG.E.U8 desc[UR32][R18.64], R23 ;  /* 0x0000001712003986 */ /* 0x0003e8000c101120 */
[----:B0-----:R-:W2:Y:S04]  /*738b0*/  LDL.LU.64 R26, [R1+0x9f8] ;  /* 0x0009f800011a7983 */ /* 0x001ea80000300a00 */
[----:B------:R-:W4:Y:S04]  /*738c0*/  LDL.LU R7, [R1+0x28c0] ;  /* 0x0028c00001077983 */ /* 0x000f280000300800 */
[----:B------:R-:W2:Y:S04]  /*738d0*/  LDL.LU.64 R16, [R1+0xa68] ;  /* 0x000a680001107983 */ /* 0x000ea80000300a00 */
[----:B------:R-:W2:Y:S04]  /*738e0*/  LDL.LU.64 R14, [R1+0xa50] ;  /* 0x000a5000010e7983 */ /* 0x000ea80000300a00 */
[----:B------:R-:W3:Y:S04]  /*738f0*/  LDL.LU.64 R8, [R1+0x28b8] ;  /* 0x0028b80001087983 */ /* 0x000ee80000300a00 */
[----:B-1----:R-:W2:Y:S04]  /*73900*/  LDL.LU R19, [R1+0x28b4] ;  /* 0x0028b40001137983 */ /* 0x002ea80000300800 */
[----:B------:R-:W2:Y:S01]  /*73910*/  LDL.LU.64 R22, [R1+0xa70] ;  /* 0x000a700001167983 */ /* 0x000ea20000300a00 */
[----:B------:R-:W-:-:S02]  /*73920*/  ISETP.LT.AND P5, PT, R21, UR6, !P2 ;  /* 0x0000000615007c0c */ /* 0x000fc4000d7a1270 */
[C---:B------:R-:W-:Y:S02]  /*73930*/  PRMT R3, R13.reuse, 0x7770, RZ ;  /* 0x000077700d037816 */ /* 0x040fe400000000ff */
[C---:B------:R-:W-:Y:S02]  /*73940*/  PRMT R2, R13.reuse, 0x7771, RZ ;  /* 0x000077710d027816 */ /* 0x040fe400000000ff */
[C---:B------:R-:W-:Y:S02]  /*73950*/  PRMT R0, R13.reuse, 0x7772, RZ ;  /* 0x000077720d007816 */ /* 0x040fe400000000ff */
[----:B------:R-:W-:Y:S01]  /*73960*/  PRMT R4, R13, 0x7773, RZ ;  /* 0x000077730d047816 */ /* 0x000fe200000000ff */
[----:B------:R-:W-:Y:S01]  /*73970*/  ULDC UR6, c[0x0][0x228] ;  /* 0x00008a0000067ab9 */ /* 0x000fe20000000800 */
[----:B------:R-:W2:Y:S01]  /*73980*/  LDL.LU R13, [R1+0x130] ;  /* 0x00013000010d7983 */ /* 0x000ea20000300800 */
[----:B----4-:R-:W-:Y:S01]  /*73990*/  ISETP.LT.AND P6, PT, R7, UR4, !P2 ;  /* 0x0000000407007c0c */ /* 0x010fe2000d7c1270 */
[----:B------:R-:W-:-:S02]  /*739a0*/  ULDC UR4, c[0x0][0x228] ;  /* 0x00008a0000047ab9 */ /* 0x000fc40000000800 */
[----:B---3--:R-:W-:Y:S01]  /*739b0*/  ISETP.LT.AND P4, PT, R8, UR4, !P2 ;  /* 0x0000000408007c0c */ /* 0x008fe2000d781270 */
[----:B------:R-:W-:Y:S02]  /*739c0*/  ULDC UR4, c[0x0][0x228] ;  /* 0x00008a0000047ab9 */ /* 0x000fe40000000800 */
[----:B--2---:R-:W-:Y:S02]  /*739d0*/  ISETP.LT.AND P2, PT, R19, UR4, !P2 ;  /* 0x0000000413007c0c */ /* 0x004fe4000d741270 */
[----:B------:R-:W-:Y:S01]  /*739e0*/  ISETP.LT.AND P3, PT, R10, UR6, !P0 ;  /* 0x000000060a007c0c */ /* 0x000fe2000c761270 */
[----:B------:R-:W-:Y:S01]  /*739f0*/  ULDC UR4, c[0x0][0x228] ;  /* 0x00008a0000047ab9 */ /* 0x000fe20000000800 */
[----:B------:R-:W-:-:S03]  /*73a00*/  ULDC UR6, c[0x0][0x228] ;  /* 0x00008a0000067ab9 */ /* 0x000fc60000000800 */
[----:B------:R0:W-:Y:S04]  /*73a10*/  @P6 STG.E.U8 desc[UR32][R24.64], R3 ;  /* 0x0000000318006986 */ /* 0x0001e8000c101120 */
[----:B------:R1:W-:Y:S04]  /*73a20*/  @P5 STG.E.U8 desc[UR32][R22.64], R2 ;  /* 0x0000000216005986 */ /* 0x0003e8000c101120 */
[----:B------:R2:W-:Y:S04]  /*73a30*/  @P4 STG.E.U8 desc[UR32][R16.64], R0 ;  /* 0x0000000010004986 */ /* 0x0005e8000c101120 */
[----:B------:R3:W-:Y:S04]  /*73a40*/  @P2 STG.E.U8 desc[UR32][R26.64], R4 ;  /* 0x000000041a002986 */ /* 0x0007e8000c101120 */
[----:B0-----:R-:W4:Y:S04]  /*73a50*/  LDL.LU R25, [R1+0x28b0] ;  /* 0x0028b00001197983 */ /* 0x001f280000300800 */
[----:B-1----:R-:W4:Y:S04]  /*73a60*/  LDL.LU.64 R22, [R1+0xa40] ;  /* 0x000a400001167983 */ /* 0x002f280000300a00 */
[----:B--2---:R-:W2:Y:S04]  /*73a70*/  LDL.LU.64 R16, [R1+0xa38] ;  /* 0x000a380001107983 */ /* 0x004ea80000300a00 */
[----:B---3--:R-:W3:Y:S01]  /*73a80*/  LDL.LU.64 R26, [R1+0x28a8] ;  /* 0x0028a800011a7983 */ /* 0x008ee20000300a00 */
[----:B------:R-:W-:-:S03]  /*73a90*/  PRMT R2, R12, 0x7770, RZ ;  /* 0x000077700c027816 */ /* 0x000fc600000000ff */
[----:B------:R-:W2:Y:S01]  /*73aa0*/  LDL.LU.64 R4, [R1+0xa48] ;  /* 0x000a480001047983 */ /* 0x000ea20000300a00 */
[----:B------:R-:W-:-:S03]  /*73ab0*/  PRMT R0, R12, 0x7771, RZ ;  /* 0x000077710c007816 */ /* 0x000fc600000000ff */
[----:B---3--:R0:W-:Y:S04]  /*73ac0*/  @P3 STG.E.U8 desc[UR32][R26.64], R2 ;  /* 0x000000021a003986 */ /* 0x0081e8000c101120 */
[----:B0-----:R-:W3:Y:S01]  /*73ad0*/  LDL.LU.64 R2, [R1+0xa58] ;  /* 0x000a580001027983 */ /* 0x001ee20000300a00 */
[----:B----4-:R-:W-:Y:S01]  /*73ae0*/  ISETP.LT.AND P6, PT, R25, UR4, !P0 ;  /* 0x0000000419007c0c */ /* 0x010fe2000c7c1270 */
[----:B------:R-:W-:Y:S02]  /*73af0*/  ULDC UR4, c[0x0][0x228] ;  /* 0x00008a0000047ab9 */ /* 0x000fe40000000800 */
[----:B------:R-:W4:Y:S01]  /*73b00*/  LDL.LU.64 R26, [R1+0xa30] ;  /* 0x000a3000011a7983 */ /* 0x000f220000300a00 */
[----:B------:R-:W-:-:S03]  /*73b10*/  ISETP.LT.AND P4, PT, R11, UR4, !P0 ;  /* 0x000000040b007c0c */ /* 0x000fc6000c781270 */
[----:B------:R-:W-:Y:S01]  /*73b20*/  STL [R1+0x2898], R7 ;  /* 0x0028980701007387 */ /* 0x000fe20000100800 */
[----:B------:R-:W-:Y:S01]  /*73b30*/  ISETP.LT.AND P3, PT, R7, UR6, !P0 ;  /* 0x0000000607007c0c */ /* 0x000fe2000c761270 */
[----:B------:R-:W-:Y:S01]  /*73b40*/  ULDC UR4, c[0x0][0x228] ;  /* 0x00008a0000047ab9 */ /* 0x000fe20000000800 */
[----:B------:R-:W-:Y:S01]  /*73b50*/  ULDC UR6, c[0x0][0x228] ;  /* 0x00008a0000067ab9 */ /* 0x000fe20000000800 */
[----:B------:R-:W-:Y:S01]  /*73b60*/  ISETP.LT.AND P5, PT, R28, UR4, !P0 ;  /* 0x000000041c007c0c */ /* 0x000fe2000c7a1270 */
[----:B------:R-:W-:Y:S01]  /*73b70*/  ULDC UR4, c[0x0][0x22c] ;  /* 0x00008b0000047ab9 */ /* 0x000fe20000000800 */
[----:B---3--:R0:W-:Y:S02]  /*73b80*/  @P6 STG.E.U8 desc[UR32][R2.64], R0 ;  /* 0x0000000002006986 */ /* 0x0081e4000c101120 */
[----:B0-----:R-:W-:-:S05]  /*73b90*/  PRMT R0, R12, 0x7772, RZ ;  /* 0x000077720c007816 */ /* 0x001fca00000000ff */
[----:B------:R0:W-:Y:S04]  /*73ba0*/  @P4 STG.E.U8 desc[UR32][R14.64], R0 ;  /* 0x000000000e004986 */ /* 0x0001e8000c101120 */
[----:B0-----:R-:W3:Y:S04]  /*73bb0*/  LDL.LU.64 R14, [R1+0x9f0] ;  /* 0x0009f000010e7983 */ /* 0x001ee80000300a00 */
[----:B------:R-:W3:Y:S04]  /*73bc0*/  LDL.LU R20, [R1+0xc0] ;  /* 0x0000c00001147983 */ /* 0x000ee80000300800 */
[----:B------:R-:W3:Y:S01]  /*73bd0*/  LDL.LU.64 R6, [R1+0x9c0] ;  /* 0x0009c00001067983 */ /* 0x000ee20000300a00 */
[----:B------:R-:W-:Y:S01]  /*73be0*/  VIADD R0, R9, 0x9 ;  /* 0x0000000909007836 */ /* 0x000fe20000000000 */
[----:B------:R-:W-:Y:S01]  /*73bf0*/  ISETP.LT.AND P6, PT, R21, UR6, !P0 ;  /* 0x0000000615007c0c */ /* 0x000fe2000c7c1270 */
[----:B------:R-:W-:Y:S01]  /*73c00*/  ULDC UR6, c[0x0][0x228] ;  /* 0x00008a0000067ab9 */ /* 0x000fe20000000800 */
[----:B------:R-:W-:-:S02]  /*73c10*/  PRMT R2, R12, 0x7773, RZ ;  /* 0x000077730c027816 */ /* 0x000fc400000000ff */
[----:B------:R-:W-:Y:S02]  /*73c20*/  ISETP.LT.AND P4, PT, R8, UR6, !P0 ;  /* 0x0000000608007c0c */ /* 0x000fe4000c781270 */
[----:B------:R-:W-:Y:S02]  /*73c30*/  ISETP.GE.AND P2, PT, R0, UR4, PT ;  /* 0x0000000400007c0c */ /* 0x000fe4000bf46270 */
[----:B------:R-:W-:Y:S01]  /*73c40*/  PRMT R0, R13, 0x7770, RZ ;  /* 0x000077700d007816 */ /* 0x000fe200000000ff */
[----:B------:R-:W-:Y:S01]  /*73c50*/  ULDC UR4, c[0x0][0x228] ;  /* 0x00008a0000047ab9 */ /* 0x000fe20000000800 */
[----:B--2---:R0:W-:Y:S04]  /*73c60*/  @P5 STG.E.U8 desc[UR32][R4.64], R2 ;  /* 0x0000000204005986 */ /* 0x0041e8000c101120 */
[----:B------:R1:W-:Y:S01]  /*73c70*/  @P3 STG.E.U8 desc[UR32][R22.64], R0 ;  /* 0x0000000016003986 */ /* 0x0003e2000c101120 */
[----:B------:R-:W-:Y:S01]  /*73c80*/  ISETP.LT.AND P3, PT, R19, UR4, !P0 ;  /* 0x0000000413007c0c */ /* 0x000fe2000c761270 */
[----:B------:R-:W-:Y:S01]  /*73c90*/  ULDC UR6, c[0x0][0x228] ;  /* 0x00008a0000067ab9 */ /* 0x000fe20000000800 */
[----:B------:R-:W-:Y:S01]  /*73ca0*/  ULDC UR4, c[0x0][0x228] ;  /* 0x00008a0000047ab9 */ /* 0x000fe20000000800 */
[----:B0-----:R-:W-:-:S02]  /*73cb0*/  PRMT R2, R13, 0x7771, RZ ;  /* 0x000077710d027816 */ /* 0x001fc400000000ff */
[----:B-1----:R-:W-:-:S03]  /*73cc0*/  PRMT R0, R13, 0x7772, RZ ;  /* 0x000077720d007816 */ /* 0x002fc600000000ff */
[----:B------:R-:W-:Y:S04]  /*73cd0*/  @P6 STG.E.U8 desc[UR32][R16.64], R2 ;  /* 0x0000000210006986 */ /* 0x000fe8000c101120 */
[----:B----4-:R0:W-:Y:S01]  /*73ce0*/  @P4 STG.E.U8 desc[UR32][R26.64], R0 ;  /* 0x000000001a004986 */ /* 0x0101e2000c101120 */
[----:B------:R-:W-:Y:S02]  /*73cf0*/  ISETP.LT.AND P5, PT, R25, UR6, !P2 ;  /* 0x0000000619007c0c */ /* 0x000fe4000d7a1270 */
[----:B0-----:R-:W-:Y:S01]  /*73d00*/  PRMT R0, R13, 0x7773, RZ ;  /* 0x000077730d007816 */ /* 0x001fe200000000ff */
[----:B---3--:R0:W-:Y:S04]  /*73d10*/  STL.64 [R1+0x28a0], R6 ;  /* 0x0028a00601007387 */ /* 0x0081e80000100a00 */
[----:B------:R1:W-:Y:S01]  /*73d20*/  @P3 STG.E.U8 desc[UR32][R14.64], R0 ;  /* 0x000000000e003986 */ /* 0x0003e2000c101120 */
[----:B------:R-:W-:-:S02]  /*73d30*/  ISETP.LT.AND P6, PT, R10, UR4, !P2 ;  /* 0x000000040a007c0c */ /* 0x000fc4000d7c1270 */
[----:B------:R-:W-:Y:S01]  /*73d40*/  PRMT R3, R20, 0x7770, RZ ;  /* 0x0000777014037816 */ /* 0x000fe200000000ff */
[----:B------:R-:W-:Y:S01]  /*73d50*/  VIADD R2, R9, 0xa ;  /* 0x0000000a09027836 */ /* 0x000fe20000000000 */
[----:B------:R-:W-:Y:S01]  /*73d60*/  ULDC UR4, c[0x0][0x22c] ;  /* 0x00008b0000047ab9 */ /* 0x000fe20000000800 */
[----:B------:R-:W-:Y:S01]  /*73d70*/  ISETP.LT.AND P4, PT, R11, UR8, !P2 ;  /* 0x000000080b007c0c */ /* 0x000fe2000d781270 */
[----:B------:R-:W-:Y:S01]  /*73d80*/  ULDC UR6, c[0x0][0x228] ;  /* 0x00008a0000067ab9 */ /* 0x000fe20000000800 */
[----:B------:R-:W-:Y:S01]  /*73d90*/  ULDC UR8, c[0x0][0x228] ;  /* 0x00008a0000087ab9 */ /* 0x000fe20000000800 */
[----:B0-----:R-:W2:Y:S04]  /*73da0*/  LDL.LU.64 R6, [R1+0x9c8] ;  /* 0x0009c80001067983 */ /* 0x001ea80000300a00 */
[----:B------:R-:W3:Y:S04]  /*73db0*/  LDL.LU.64 R22, [R1+0x9b8] ;  /* 0x0009b80001167983 */ /* 0x000ee80000300a00 */
[----:B------:R-:W4:Y:S04]  /*73dc0*/  LDL.LU.64 R16, [R1+0x9b0] ;  /* 0x0009b00001107983 */ /* 0x000f280000300a00 */
[----:B------:R-:W4:Y:S04]  /*73dd0*/  LDL.LU R12, [R1+0x120] ;  /* 0x00012000010c7983 */ /* 0x000f280000300800 */
[----:B------:R0:W-:Y:S04]  /*73de0*/  STL [R1+0x2888], R25 ;  /* 0x0028881901007387 */ /* 0x0001e80000100800 */
[----:B-1----:R-:W4:Y:S04]  /*73df0*/  LDL.LU.64 R14, [R1+0x9a8] ;  /* 0x0009a800010e7983 */ /* 0x002f280000300a00 */
[----:B0-----:R-:W3:Y:S04]  /*73e00*/  LDL.LU.64 R24, [R1+0x998] ;  /* 0x0009980001187983 */ /* 0x001ee80000300a00 */
[----:B--2---:R-:W-:Y:S04]  /*73e10*/  @P6 STG.E.U8 desc[UR32][R6.64], R3 ;  /* 0x0000000306006986 */ /* 0x004fe8000c101120 */
[----:B---3--:R0:W-:Y:S04]  /*73e20*/  STL.64 [R1+0x2890], R24 ;  /* 0x0028901801007387 */ /* 0x0081e80000100a00 */
[----:B0-----:R-:W2:Y:S04]  /*73e30*/  LDL.LU.64 R24, [R1+0x9a0] ;  /* 0x0009a00001187983 */ /* 0x001ea80000300a00 */
[----:B------:R-:W3:Y:S04]  /*73e40*/  LDL.LU.64 R4, [R1+0x988] ;  /* 0x0009880001047983 */ /* 0x000ee80000300a00 */
[----:B------:R-:W3:Y:S04]  /*73e50*/  LDL.LU.64 R26, [R1+0x980] ;  /* 0x00098000011a7983 */ /* 0x000ee80000300a00 */
[----:B------:R-:W3:Y:S04]  /*73e60*/  LDL.LU R13, [R1+0x144] ;  /* 0x00014400010d7983 */ /* 0x000ee80000300800 */
[----:B------:R-:W4:Y:S01]  /*73e70*/  LDL.LU.64 R6, [R1+0x28a0] ;  /* 0x0028a00001067983 */ /* 0x000f220000300a00 */
[----:B------:R-:W-:-:S02]  /*73e80*/  ISETP.GE.AND P0, PT, R2, UR4, PT ;  /* 0x0000000402007c0c */ /* 0x000fc4000bf06270 */
[----:B------:R-:W-:Y:S01]  /*73e90*/  PRMT R2, R20, 0x7771, RZ ;  /* 0x0000777114027816 */ /* 0x000fe200000000ff */
[----:B------:R-:W-:Y:S02]  /*73ea0*/  ULDC UR4, c[0x0][0x228] ;  /* 0x00008a0000047ab9 */ /* 0x000fe40000000800 */
[----:B------:R-:W-:Y:S02]  /*73eb0*/  ISETP.LT.AND P3, PT, R28, UR4, !P2 ;  /* 0x000000041c007c0c */ /* 0x000fe4000d761270 */
[----:B------:R-:W-:Y:S01]  /*73ec0*/  PRMT R0, R20, 0x7772, RZ ;  /* 0x0000777214007816 */ /* 0x000fe200000000ff */
[----:B------:R-:W-:Y:S01]  /*73ed0*/  ULDC UR4, c[0x0][0x228] ;  /* 0x00008a0000047ab9 */ /* 0x000fe20000000800 */
[----:B----4-:R0:W-:Y:S04]  /*73ee0*/  @P5 STG.E.U8 desc[UR32][R6.64], R2 ;  /* 0x0000000206005986 */ /* 0x0101e8000c101120 */
[----:B0-----:R-:W4:Y:S04]  /*73ef0*/  LDL.LU R7, [R1+0x2898] ;  /* 0x0028980001077983 */ /* 0x001f280000300800 */
[----:B------:R0:W-:Y:S01]  /*73f00*/  @P4 STG.E.U8 desc[UR32][R22.64], R0 ;  /* 0x0000000016004986 */ /* 0x0001e2000c101120 */
[----:B------:R-:W-:-:S02]  /*73f10*/  ISETP.LT.AND P5, PT, R21, UR6, !P2 ;  /* 0x0000000615007c0c */ /* 0x000fc4000d7a1270 */
[----:B------:R-:W-:Y:S01]  /*73f20*/  PRMT R2, R12, 0x7771, RZ ;  /* 0x000077710c027816 */ /* 0x000fe200000000ff */
[----:B------:R-:W-:Y:S01]  /*73f30*/  ULDC UR6, c[0x0][0x228] ;  /* 0x00008a0000067ab9 */ /* 0x000fe20000000800 */
[----:B0-----:R-:W-:Y:S01]  /*73f40*/  PRMT R0, R20, 0x7773, RZ ;  /* 0x0000777314007816 */ /* 0x001fe200000000ff */
[----:B------:R-:W3:Y:S04]  /*73f50*/  LDL.LU.64 R22, [R1+0x978] ;  /* 0x0009780001167983 */ /* 0x000ee80000300a00 */
[----:B------:R-:W3:Y:S04]  /*73f60*/  LDL.LU R20, [R1+0x134] ;  /* 0x0001340001147983 */ /* 0x000ee80000300800 */
[----:B------:R0:W-:Y:S02]  /*73f70*/  @P3 STG.E.U8 desc[UR32][R16.64], R0 ;  /* 0x0000000010003986 */ /* 0x0001e4000c101120 */
[----:B0-----:R-:W-:-:S02]  /*73f80*/  PRMT R0, R12, 0x7770, RZ ;  /* 0x000077700c007816 */ /* 0x001fc400000000ff */
[----:B------:R-:W3:Y:S01]  /*73f90*/  LDL.LU.64 R16, [R1+0x968] ;  /* 0x0009680001107983 */ /* 0x000ee20000300a00 */
[----:B----4-:R-:W-:Y:S01]  /*73fa0*/  ISETP.LT.AND P6, PT, R7, UR4, !P2 ;  /* 0x0000000407007c0c */ /* 0x010fe2000d7c1270 */
[----:B------:R-:W-:-:S12]  /*73fb0*/  ULDC UR4, c[0x0][0x228] ;  /* 0x00008a0000047ab9 */ /* 0x000fd80000000800 */
[----:B------:R0:W-:Y:S04]  /*73fc0*/  @P6 STG.E.U8 desc[UR32][R14.64], R0 ;  /* 0x000000000e006986 */ /* 0x0001e8000c101120 */
[----:B--2---:R1:W-:Y:S04]  /*73fd0*/  @P5 STG.E.U8 desc[UR32][R24.64], R2 ;  /* 0x0000000218005986 */ /* 0x0043e8000c101120 */
[----:B0-----:R-:W2:Y:S04]  /*73fe0*/  LDL.LU.64 R14, [R1+0x960] ;  /* 0x00096000010e7983 */ /* 0x001ea80000300a00 */
[----:B-1----:R-:W4:Y:S01]  /*73ff0*/  LDL.LU.64 R24, [R1+0x2890] ;  /* 0x0028900001187983 */ /* 0x002f220000300a00 */
[----:B------:R-:W-:-:S02]  /*74000*/  ISETP.LT.AND P4, PT, R8, UR4, !P2 ;  /* 0x0000000408007c0c */ /* 0x000fc4000d781270 */
[C---:B------:R-:W-:Y:S01]  /*74010*/  PRMT R0, R12.reuse, 0x7772, RZ ;  /* 0x000077720c007816 */ /* 0x040fe200000000ff */
[----:B------:R-:W-:Y:S02]  /*74020*/  ULDC UR4, c[0x0][0x228] ;  /* 0x00008a0000047ab9 */ /* 0x000fe40000000800 */
[----:B------:R-:W-:Y:S02]  /*74030*/  ISETP.LT.AND P2, PT, R19, UR4, !P2 ;  /* 0x0000000413007c0c */ /* 0x000fe4000d741270 */
[----:B------:R-:W-:Y:S01]  /*74040*/  PRMT R2, R12, 0x7773, RZ ;  /* 0x000077730c027816 */ /* 0x000fe200000000ff */
[----:B------:R-:W-:-:S05]  /*74050*/  ULDC UR4, c[0x0][0x228] ;  /* 0x00008a0000047ab9 */ /* 0x000fca0000000800 */
[----:B----4-:R0:W-:Y:S04]  /*74060*/  @P4 STG.E.U8 desc[UR32][R24.64], R0 ;  /* 0x0000000018004986 */ /* 0x0101e8000c101120 */
[----:B0-----:R-:W4:Y:S01]  /*74070*/  LDL.LU R25, [R1+0x2888] ;  /* 0x0028880001197983 */ /* 0x001f220000300800 */
[----:B------:R-:W-:-:S03]  /*74080*/  ISETP.LT.AND P3, PT, R10, UR6, !P0 ;  /* 0x000000060a007c0c */ /* 0x000fc6000c761270 */
[----:B---3--:R0:W-:Y:S01]  /*74090*/  @P2 STG.E.U8 desc[UR32][R4.64], R2 ;  /* 0x0000000204002986 */ /* 0x0081e2000c101120 */
[----:B------:R-:W-:Y:S01]  /*740a0*/  ULDC UR6, c[0x0][0x228] ;  /* 0x00008a0000067ab9 */ /* 0x000fe20000000800 */
[C---:B------:R-:W-:Y:S02]  /*740b0*/  PRMT R0, R13.reuse, 0x7770, RZ ;  /* 0x000077700d007816 */ /* 0x040fe400000000ff */
[----:B------:R-:W-:Y:S02]  /*740c0*/  ISETP.LT.AND P5, PT, R28, UR6, !P0 ;  /* 0x000000061c007c0c */ /* 0x000fe4000c7a1270 */
[----:B------:R-:W-:Y:S02]  /*740d0*/  PRMT R3, R13, 0x7772, RZ ;  /* 0x000077720d037816 */ /* 0x000fe400000000ff */
[----:B------:R-:W-:Y:S01]  /*740e0*/  ISETP.LT.AND P6, PT, R7, UR8, !P0 ;  /* 0x0000000807007c0c */ /* 0x000fe2000c7c1270 */
[----:B------:R-:W-:Y:S01]  /*740f0*/  ULDC UR6, c[0x0][0x228] ;  /* 0x00008a0000067ab9 */ /* 0x000fe20000000800 */
[----:B------:R-:W-:Y:S01]  /*74100*/  ULDC UR8, c[0x0][0x228] ;  /* 0x00008a0000087ab9 */ /* 0x000fe20000000800 */
[----:B0-----:R-:W-:Y:S01]  /*74110*/  PRMT R2, R13, 0x7771, RZ ;  /* 0x000077710d027816 */ /* 0x001fe200000000ff */
[----:B------:R0:W-:Y:S04]  /*74120*/  @P3 STG.E.U8 desc[UR32][R26.64], R0 ;  /* 0x000000001a003986 */ /* 0x0001e8000c101120 */
[----:B0-----:R-:W3:Y:S04]  /*74130*/  LDL.LU.64 R26, [R1+0x950] ;  /* 0x00095000011a7983 */ /* 0x001ee80000300a00 */
[----:B------:R-:W3:Y:S04]  /*74140*/  LDL.LU R12, [R1+0xc4] ;  /* 0x0000c400010c7983 */ /* 0x000ee80000300800 */
[----:B------:R-:W3:Y:S01]  /*74150*/  LDL.LU.64 R4, [R1+0x930] ;  /* 0x0009300001047983 */ /* 0x000ee20000300a00 */
[----:B----4-:R-:W-:Y:S01]  /*74160*/  ISETP.LT.AND P2, PT, R25, UR4, !P0 ;  /* 0x0000000419007c0c */ /* 0x010fe2000c741270 */
[----:B------:R-:W-:-:S02]  /*74170*/  ULDC UR4, c[0x0][0x228] ;  /* 0x00008a0000047ab9 */ /* 0x000fc40000000800 */
[----:B------:R-:W-:Y:S01]  /*74180*/  ISETP.LT.AND P4, PT, R11, UR4, !P0 ;  /* 0x000000040b007c0c */ /* 0x000fe2000c781270 */
[----:B------:R-:W-:Y:S01]  /*74190*/  VIADD R0, R9, 0xb ;  /* 0x0000000b09007836 */ /* 0x000fe20000000000 */
[----:B------:R-:W-:-:S08]  /*741a0*/  ULDC UR4, c[0x0][0x22c] ;  /* 0x00008b0000047ab9 */ /* 0x000fd00000000800 */
[----:B------:R0:W-:Y:S04]  /*741b0*/  @P2 STG.E.U8 desc[UR32][R22.64], R2 ;  /* 0x0000000216002986 */ /* 0x0001e8000c101120 */
[----:B------:R1:W-:Y:S01]  /*741c0*/  @P4 STG.E.U8 desc[UR32][R16.64], R3 ;  /* 0x0000000310004986 */ /* 0x0003e2000c101120 */
[----:B0-----:R-:W-:-:S03]  /*741d0*/  PRMT R2, R13, 0x7773, RZ ;  /* 0x000077730d027816 */ /* 0x001fc600000000ff */
[----:B------:R-:W4:Y:S04]  /*741e0*/  LDL.LU.64 R22, [R1+0x928] ;  /* 0x0009280001167983 */ /* 0x000f280000300a00 */
[----:B-1----:R-:W4:Y:S04]  /*741f0*/  LDL.LU.64 R16, [R1+0x920] ;  /* 0x0009200001107983 */ /* 0x002f280000300a00 */
[----:B--2---:R0:W-:Y:S04]  /*74200*/  @P5 STG.E.U8 desc[UR32][R14.64], R2 ;  /* 0x000000020e005986 */ /* 0x0041e8000c101120 */
[----:B0-----:R-:W2:Y:S01]  /*74210*/  LDL.LU.64 R2, [R1+0x958] ;  /* 0x0009580001027983 */ /* 0x001ea20000300a00 */
[----:B------:R-:W-:Y:S01]  /*74220*/  ISETP.GE.AND P3, PT, R0, UR4, PT ;  /* 0x0000000400007c0c */ /* 0x000fe2000bf66270 */
[----:B------:R-:W-:-:S02]  /*74230*/  ULDC UR4, c[0x0][0x228] ;  /* 0x00008a0000047ab9 */ /* 0x000fc40000000800 */
[----:B------:R-:W4:Y:S01]  /*74240*/  LDL.LU.64 R14, [R1+0x908] ;  /* 0x00090800010e7983 */ /* 0x000f220000300a00 */
[----:B------:R-:W-:Y:S02]  /*74250*/  ISETP.LT.AND P2, PT, R21, UR4, !P0 ;  /* 0x0000000415007c0c */ /* 0x000fe4000c741270 */
[----:B------:R-:W-:Y:S01]  /*74260*/  PRMT R0, R20, 0x7770, RZ ;  /* 0x0000777014007816 */ /* 0x000fe200000000ff */
[----:B------:R-:W-:Y:S02]  /*74270*/  ULDC UR4, c[0x0][0x228] ;  /* 0x00008a0000047ab9 */ /* 0x000fe40000000800 */
[----:B------:R-:W-:Y:S01]  /*74280*/  ISETP.LT.AND P4, PT, R8, UR4, !P0 ;  /* 0x0000000408007c0c */ /* 0x000fe2000c781270 */
[----:B------:R-:W-:Y:S02]  /*74290*/  ULDC UR4, c[0x0][0x228] ;  /* 0x00008a0000047ab9 */ /* 0x000fe40000000800 */
[----:B------:R-:W-:Y:S01]  /*742a0*/  ISETP.LT.AND P5, PT, R10, UR4, !P3 ;  /* 0x000000040a007c0c */ /* 0x000fe2000dfa1270 */
[----:B------:R-:W-:Y:S01]  /*742b0*/  ULDC UR4, c[0x0][0x228] ;  /* 0x00008a0000047ab9 */ /* 0x000fe20000000800 */
[----:B--2---:R0:W-:Y:S01]  /*742c0*/  @P6 STG.E.U8 desc[UR32][R2.64], R0 ;  /* 0x0000000002006986 */ /* 0x0041e2000c101120 */
[----:B------:R-:W-:-:S02]  /*742d0*/  ISETP.LT.AND P6, PT, R25, UR4, !P3 ;  /* 0x0000000419007c0c */ /* 0x000fc4000dfc1270 */
[----:B------:R-:W-:Y:S01]  /*742e0*/  ISETP.LT.AND P0, PT, R19, UR6, !P0 ;  /* 0x0000000613007c0c */ /* 0x000fe2000c701270 */
[----:B------:R-:W-:Y:S01]  /*742f0*/  ULDC UR6, c[0x0][0x228] ;  /* 0x00008a0000067ab9 */ /* 0x000fe20000000800 */
[----:B------:R-:W-:Y:S01]  /*74300*/  ULDC UR4, c[0x0][0x228] ;  /* 0x00008a0000047ab9 */ /* 0x000fe20000000800 */
[----:B0-----:R-:W-:-:S05]  /*74310*/  PRMT R0, R20, 0x7771, RZ ;  /* 0x0000777114007816 */ /* 0x001fca00000000ff */
[----:B---3--:R0:W-:Y:S04]  /*74320*/  @P2 STG.E.U8 desc[UR32][R26.64], R0 ;  /* 0x000000001a002986 */ /* 0x0081e8000c101120 */
[----:B0-----:R-:W2:Y:S04]  /*74330*/  LDL.LU.64 R26, [R1+0x900] ;  /* 0x00090000011a7983 */ /* 0x001ea80000300a00 */
[----:B------:R-:W3:Y:S04]  /*74340*/  LDL.LU R13, [R1+0x124] ;  /* 0x00012400010d7983 */ /* 0x000ee80000300800 */
[----:B------:R0:W-:Y:S04]  /*74350*/  STL [R1+0x2878], R25 ;  /* 0x0028781901007387 */ /* 0x0001e80000100800 */
[----:B0-----:R-:W4:Y:S01]  /*74360*/  LDL.LU.64 R24, [R1+0x948] ;  /* 0x0009480001187983 */ /* 0x001f220000300a00 */
[----:B------:R-:W-:-:S02]  /*74370*/  PRMT R0, R20, 0x7772, RZ ;  /* 0x0000777214007816 */ /* 0x000fc400000000ff */
[----:B------:R-:W-:Y:S01]  /*74380*/  ISETP.LT.AND P2, PT, R11, UR6, !P3 ;  /* 0x000000060b007c0c */ /* 0x000fe2000df41270 */
[----:B------:R0:W-:Y:S01]  /*74390*/  STL.64 [R1+0x2880], R10 ;  /* 0x0028800a01007387 */ /* 0x0001e20000100a00 */
[----:B------:R-:W-:Y:S01]  /*743a0*/  PRMT R2, R20, 0x7773, RZ ;  /* 0x0000777314027816 */ /* 0x000fe200000000ff */
[----:B------:R-:W-:Y:S02]  /*743b0*/  ULDC UR6, c[0x0][0x228] ;  /* 0x00008a0000067ab9 */ /* 0x000fe40000000800 */
[----:B0-----:R-:W2:Y:S04]  /*743c0*/  LDL.LU.64 R10, [R1+0x8f8] ;  /* 0x0008f800010a7983 */ /* 0x001ea80000300a00 */
[----:B----4-:R0:W-:Y:S04]  /*743d0*/  @P4 STG.E.U8 desc[UR32][R24.64], R0 ;  /* 0x0000000018004986 */ /* 0x0101e8000c101120 */
[----:B0-----:R-:W4:Y:S01]  /*743e0*/  LDL.LU.64 R24, [R1+0x8f0] ;  /* 0x0008f00001187983 */ /* 0x001f220000300a00 */
[----:B------:R-:W-:-:S03]  /*743f0*/  PRMT R0, R12, 0x7770, RZ ;  /* 0x000077700c007816 */ /* 0x000fc600000000ff */
[----:B------:R0:W-:Y:S04]  /*74400*/  @P0 STG.E.U8 desc[UR32][R4.64], R2 ;  /* 0x0000000204000986 */ /* 0x0001e8000c101120 */
[----:B------:R1:W-:Y:S01]  /*74410*/  @P5 STG.E.U8 desc[UR32][R22.64], R0 ;  /* 0x0000000016005986 */ /* 0x0003e2000c101120 */
[----:B0-----:R-:W-:-:S05]  /*74420*/  PRMT R2, R12, 0x7771, RZ ;  /* 0x000077710c027816 */ /* 0x001fca00000000ff */
[----:B------:R0:W-:Y:S01]  /*74430*/  @P6 STG.E.U8 desc[UR32][R16.64], R2 ;  /* 0x0000000210006986 */ /* 0x0001e2000c101120 */
[----:B------:R-:W-:Y:S01]  /*74440*/  ISETP.LT.AND P6, PT, R28, UR4, !P3 ;  /* 0x000000041c007c0c */ /* 0x000fe2000dfc1270 */
[----:B------:R-:W-:Y:S01]  /*74450*/  ULDC UR4, c[0x0][0x228] ;  /* 0x00008a0000047ab9 */ /* 0x000fe20000000800 */
[----:B-1----:R-:W-:Y:S02]  /*74460*/  PRMT R0, R12, 0x7772, RZ ;  /* 0x000077720c007816 */ /* 0x002fe400000000ff */
[----:B------:R-:W-:Y:S02]  /*74470*/  ISETP.LT.AND P0, PT, R7, UR4, !P3 ;  /* 0x0000000407007c0c */ /* 0x000fe4000df01270 */
[----:B------:R-:W-:Y:S01]  /*74480*/  ISETP.LT.AND P4, PT, R21, UR6, !P3 ;  /* 0x0000000615007c0c */ /* 0x000fe2000df81270 */
[----:B------:R-:W-:Y:S01]  /*74490*/  ULDC UR4, c[0x0][0x22c] ;  /* 0x00008b0000047ab9 */ /* 0x000fe20000000800 */
[----:B---3--:R-:W-:Y:S01]  /*744a0*/  PRMT R3, R13, 0x7770, RZ ;  /* 0x000077700d037816 */ /* 0x008fe200000000ff */
[----:B------:R1:W-:Y:S01]  /*744b0*/  @P2 STG.E.U8 desc[UR32][R14.64], R0 ;  /* 0x000000000e002986 */ /* 0x0003e2000c101120 */
[----:B------:R-:W-:Y:S01]  /*744c0*/  ISETP.LT.AND P5, PT, R8, UR8, !P3 ;  /* 0x0000000808007c0c */ /* 0x000fe2000dfa1270 */
[----:B------:R-:W-:Y:S01]  /*744d0*/  ULDC UR6, c[0x0][0x228] ;  /* 0x00008a0000067ab9 */ /* 0x000fe20000000800 */
[----:B------:R-:W-:Y:S01]  /*744e0*/  ULDC UR8, c[0x0][0x228] ;  /* 0x00008a0000087ab9 */ /* 0x000fe20000000800 */
[----:B0-----:R-:W-:-:S05]  /*744f0*/  VIADD R2, R9, 0xc ;  /* 0x0000000c09027836 */ /* 0x001fca0000000000 */
[----:B------:R-:W-:Y:S02]  /*74500*/  ISETP.GE.AND P2, PT, R2, UR4, PT ;  /* 0x0000000402007c0c */ /* 0x000fe4000bf46270 */
[----:B------:R-:W-:Y:S01]  /*74510*/  PRMT R2, R13, 0x7771, RZ ;  /* 0x000077710d027816 */ /* 0x000fe200000000ff */
[----:B------:R-:W-:Y:S01]  /*74520*/  ULDC UR4, c[0x0][0x228] ;  /* 0x00008a0000047ab9 */ /* 0x000fe20000000800 */
[----:B-1----:R-:W-:Y:S01]  /*74530*/  PRMT R0, R12, 0x7773, RZ ;  /* 0x000077730c007816 */ /* 0x002fe200000000ff */
[----:B------:R-:W3:Y:S04]  /*74540*/  LDL.LU.64 R14, [R1+0x8e0] ;  /* 0x0008e000010e7983 */ /* 0x000ee80000300a00 */
[----:B------:R-:W3:Y:S04]  /*74550*/  LDL.LU R20, [R1+0x148] ;  /* 0x0001480001147983 */ /* 0x000ee80000300800 */
[----:B------:R-:W3:Y:S04]  /*74560*/  LDL.LU.64 R16, [R1+0x8d8] ;  /* 0x0008d80001107983 */ /* 0x000ee80000300a00 */
[----:B------:R-:W3:Y:S04]  /*74570*/  LDL.LU.64 R4, [R1+0x8d0] ;  /* 0x0008d00001047983 */ /* 0x000ee80000300a00 */
[----:B--2---:R0:W-:Y:S04]  /*74580*/  @P6 STG.E.U8 desc[UR32][R26.64], R0 ;  /* 0x000000001a006986 */ /* 0x0041e8000c101120 */
[----:B------:R-:W2:Y:S04]  /*74590*/  LDL.LU.64 R22, [R1+0x8c0] ;  /* 0x0008c00001167983 */ /* 0x000ea80000300a00 */
[----:B------:R1:W-:Y:S04]  /*745a0*/  @P0 STG.E.U8 desc[UR32][R10.64], R3 ;  /* 0x000000030a000986 */ /* 0x0003e8000c101120 */
[----:B0-----:R-:W2:Y:S04]  /*745b0*/  LDL.LU.64 R26, [R1+0x8b8] ;  /* 0x0008b800011a7983 */ /* 0x001ea80000300a00 */
[----:B-1----:R-:W2:Y:S04]  /*745c0*/  LDL.LU.64 R10, [R1+0x2880] ;  /* 0x00288000010a7983 */ /* 0x002ea80000300a00 */
[----:B----4-:R0:W-:Y:S04]  /*745d0*/  @P4 STG.E.U8 desc[UR32][R24.64], R2 ;  /* 0x0000000218004986 */ /* 0x0101e8000c101120 */
[----:B0-----:R-:W4:Y:S04]  /*745e0*/  LDL.LU R25, [R1+0x2878] ;  /* 0x0028780001197983 */ /* 0x001f280000300800 */
[----:B------:R-:W3:Y:S01]  /*745f0*/  LDL.LU.64 R2, [R1+0x8e8] ;  /* 0x0008e80001027983 */ /* 0x000ee20000300a00 */
[----:B------:R-:W-:-:S02]  /*74600*/  ISETP.LT.AND P3, PT, R19, UR4, !P3 ;  /* 0x0000000413007c0c */ /* 0x000fc4000df61270 */
[C---:B------:R-:W-:Y:S01]  /*74610*/  PRMT R0, R13.reuse, 0x7772, RZ ;  /* 0x000077720d007816 */ /* 0x040fe200000000ff */
[----:B------:R-:W4:Y:S01]  /*74620*/  LDL.LU R12, [R1+0x138] ;  /* 0x00013800010c7983 */ /* 0x000f220000300800 */
[----:B------:R-:W-:Y:S01]  /*74630*/  ULDC UR4, c[0x0][0x228] ;  /* 0x00008a0000047ab9 */ /* 0x000fe20000000800 */
[----:B------:R-:W-:Y:S01]  /*74640*/  ISETP.LT.AND P4, PT, R28, UR8, !P2 ;  /* 0x000000081c007c0c */ /* 0x000fe2000d781270 */
[----:B------:R-:W-:Y:S01]  /*74650*/  ULDC UR8, c[0x0][0x228] ;  /* 0x00008a0000087ab9 */ /* 0x000fe20000000800 */
[----:B---3--:R0:W-:Y:S02]  /*74660*/  @P5 STG.E.U8 desc[UR32][R2.64], R0 ;  /* 0x0000000002005986 */ /* 0x0081e4000c101120 */
[----:B0-----:R-:W-:-:S05]  /*74670*/  PRMT R0, R13, 0x7773, RZ ;  /* 0x000077730d007816 */ /* 0x001fca00000000ff */
[----:B------:R0:W-:Y:S04]  /*74680*/  @P3 STG.E.U8 desc[UR32][R14.64], R0 ;  /* 0x000000000e003986 */ /* 0x0001e8000c101120 */
[----:B0-----:R-:W3:Y:S01]  /*74690*/  LDL.LU.64 R14, [R1+0x8b0] ;  /* 0x0008b000010e7983 */ /* 0x001ee20000300a00 */
[----:B--2---:R-:W-:Y:S02]  /*746a0*/  ISETP.LT.AND P5, PT, R10, UR4, !P2 ;  /* 0x000000040a007c0c */ /* 0x004fe4000d7a1270 */
[----:B----4-:R-:W-:Y:S01]  /*746b0*/  ISETP.LT.AND P6, PT, R25, UR6, !P2 ;  /* 0x0000000619007c0c */ /* 0x010fe2000d7c1270 */
[----:B------:R-:W-:Y:S01]  /*746c0*/  ULDC UR6, c[0x0][0x228] ;  /* 0x00008a0000067ab9 */ /* 0x000fe20000000800 */
[----:B------:R-:W-:Y:S01]  /*746d0*/  VIADD R0, R9, 0xd ;  /* 0x0000000d09007836 */ /* 0x000fe20000000000 */
[----:B------:R-:W-:-:S02]  /*746e0*/  ISETP.LT.AND P0, PT, R11, UR6, !P2 ;  /* 0x000000060b007c0c */ /* 0x000fc4000d701270 */
[C---:B------:R-:W-:Y:S02]  /*746f0*/  PRMT R3, R20.reuse, 0x7770, RZ ;  /* 0x0000777014037816 */ /* 0x040fe400000000ff */
[----:B------:R-:W-:Y:S01]  /*74700*/  PRMT R2, R20, 0x7771, RZ ;  /* 0x0000777114027816 */ /* 0x000fe200000000ff */
[----:B------:R-:W-:Y:S01]  /*74710*/  ULDC UR4, c[0x0][0x22c] ;  /* 0x00008b0000047ab9 */ /* 0x000fe20000000800 */
[----:B------:R-:W-:Y:S01]  /*74720*/  STL [R1+0x2874], R28 ;  /* 0x0028741c01007387 */ /* 0x000fe20000100800 */
[----:B------:R-:W-:Y:S01]  /*74730*/  ISETP.GE.AND P3, PT, R0, UR4, PT ;  /* 0x0000000400007c0c */ /* 0x000fe2000bf66270 */
[----:B------:R-:W-:Y:S01]  /*74740*/  ULDC UR4, c[0x0][0x228] ;  /* 0x00008a0000047ab9 */ /* 0x000fe20000000800 */
[----:B------:R-:W-:Y:S01]  /*74750*/  ULDC UR6, c[0x0][0x228] ;  /* 0x00008a0000067ab9 */ /* 0x000fe20000000800 */
[----:B------:R0:W-:Y:S04]  /*74760*/  @P5 STG.E.U8 desc[UR32][R16.64], R3 ;  /* 0x0000000310005986 */ /* 0x0001e8000c101120 */
[----:B------:R1:W-:Y:S01]  /*74770*/  @P6 STG.E.U8 desc[UR32][R4.64], R2 ;  /* 0x0000000204006986 */ /* 0x0003e2000c101120 */
[----:B------:R-:W-:-:S02]  /*74780*/  ISETP.LT.AND P6, PT, R7, UR4, !P2 ;  /* 0x0000000407007c0c */ /* 0x000fc4000d7c1270 */
[C---:B------:R-:W-:Y:S01]  /*74790*/  PRMT R0, R20.reuse, 0x7773, RZ ;  /* 0x0000777314007816 */ /* 0x040fe200000000ff */
[----:B------:R-:W-:Y:S01]  /*747a0*/  ULDC UR4, c[0x0][0x228] ;  /* 0x00008a0000047ab9 */ /* 0x000fe20000000800 */
[----:B0-----:R-:W2:Y:S01]  /*747b0*/  LDL.LU.64 R16, [R1+0x8a8] ;  /* 0x0008a80001107983 */ /* 0x001ea20000300a00 */
[----:B-1----:R-:W-:-:S03]  /*747c0*/  PRMT R2, R20, 0x7772, RZ ;  /* 0x0000777214027816 */ /* 0x002fc600000000ff */
[----:B------:R-:W4:Y:S04]  /*747d0*/  LDL.LU R13, [R1+0xc8] ;  /* 0x0000c800010d7983 */ /* 0x000f280000300800 */
[----:B------:R-:W4:Y:S04]  /*747e0*/  LDL.LU.64 R28, [R1+0x880] ;  /* 0x00088000011c7983 */ /* 0x000f280000300a00 */
[----:B------:R0:W-:Y:S04]  /*747f0*/  @P0 STG.E.U8 desc[UR32][R22.64], R2 ;  /* 0x0000000216000986 */ /* 0x0001e8000c101120 */
[----:B------:R1:W-:Y:S01]  /*74800*/  @P4 STG.E.U8 desc[UR32][R26.64], R0 ;  /* 0x000000001a004986 */ /* 0x0003e2000c101120 */
[----:B------:R-:W-:Y:S01]  /*74810*/  ISETP.LT.AND P4, PT, R21, UR4, !P2 ;  /* 0x0000000415007c0c */ /* 0x000fe2000d781270 */
[----:B------:R-:W-:Y:S01]  /*74820*/  ULDC UR4, c[0x0][0x22c] ;  /* 0x00008b0000047ab9 */ /* 0x000fe20000000800 */
[----:B------:R-:W-:Y:S01]  /*74830*/  ISETP.LT.AND P5, PT, R8, UR6, !P2 ;  /* 0x0000000608007c0c */ /* 0x000fe2000d7a1270 */
[----:B------:R-:W-:Y:S01]  /*74840*/  ULDC UR6, c[0x0][0x228] ;  /* 0x00008a0000067ab9 */ /* 0x000fe20000000800 */
[----:B0-----:R-:W-:Y:S01]  /*74850*/  PRMT R2, R12, 0x7770, RZ ;  /* 0x000077700c027816 */ /* 0x001fe200000000ff */
[----:B-1----:R-:W-:Y:S01]  /*74860*/  VIADD R0, R9, 0xe ;  /* 0x0000000e09007836 */ /* 0x002fe20000000000 */
[----:B------:R-:W4:Y:S04]  /*74870*/  LDL.LU.64 R26, [R1+0x878] ;  /* 0x00087800011a7983 */ /* 0x000f280000300a00 */
[----:B------:R-:W4:Y:S04]  /*74880*/  LDL.LU.64 R4, [R1+0x870] ;  /* 0x0008700001047983 */ /* 0x000f280000300a00 */
[----:B------:R-:W4:Y:S01]  /*74890*/  LDL.LU.64 R22, [R1+0x868] ;  /* 0x0008680001167983 */ /* 0x000f220000300a00 */
[----:B------:R-:W-:Y:S01]  /*748a0*/  ISETP.GE.AND P0, PT, R0, UR4, PT ;  /* 0x0000000400007c0c */ /* 0x000fe2000bf06270 */
[----:B------:R-:W-:-:S02]  /*748b0*/  ULDC UR4, c[0x0][0x228] ;  /* 0x00008a0000047ab9 */ /* 0x000fc40000000800 */
[----:B------:R-:W-:Y:S01]  /*748c0*/  ISETP.LT.AND P2, PT, R19, UR4, !P2 ;  /* 0x0000000413007c0c */ /* 0x000fe2000d741270 */
[----:B---3--:R0:W-:Y:S01]  /*748d0*/  @P6 STG.E.U8 desc[UR32][R14.64], R2 ;  /* 0x000000020e006986 */ /* 0x0081e2000c101120 */
[C---:B------:R-:W-:Y:S01]  /*748e0*/  PRMT R0, R12.reuse, 0x7772, RZ ;  /* 0x000077720c007816 */ /* 0x040fe200000000ff */
[----:B------:R-:W-:Y:S02]  /*748f0*/  ULDC UR4, c[0x0][0x228] ;  /* 0x00008a0000047ab9 */ /* 0x000fe40000000800 */
[----:B0-----:R-:W3:Y:S04]  /*74900*/  LDL.LU R15, [R1+0x128] ;  /* 0x00012800010f7983 */ /* 0x001ee80000300800 */
[----:B------:R0:W-:Y:S04]  /*74910*/  STL [R1+0x2870], R19 ;  /* 0x0028701301007387 */ /* 0x0001e80000100800 */
[----:B0-----:R-:W4:Y:S01]  /*74920*/  LDL.LU.64 R18, [R1+0x8a0] ;  /* 0x0008a00001127983 */ /* 0x001f220000300a00 */
[----:B------:R-:W-:-:S05]  /*74930*/  PRMT R2, R12, 0x7771, RZ ;  /* 0x000077710c027816 */ /* 0x000fca00000000ff */
[----:B--2---:R0:W-:Y:S02]  /*74940*/  @P4 STG.E.U8 desc[UR32][R16.64], R2 ;  /* 0x0000000210004986 */ /* 0x0041e4000c101120 */
[----:B0-----:R-:W-:Y:S02]  /*74950*/  PRMT R2, R12, 0x7773, RZ ;  /* 0x000077730c027816 */ /* 0x001fe400000000ff */
[----:B------:R-:W2:Y:S04]  /*74960*/  LDL.LU.64 R16, [R1+0x860] ;  /* 0x0008600001107983 */ /* 0x000ea80000300a00 */
[----:B----4-:R0:W-:Y:S04]  /*74970*/  @P5 STG.E.U8 desc[UR32][R18.64], R0 ;  /* 0x0000000012005986 */ /* 0x0101e8000c101120 */
[----:B------:R1:W-:Y:S04]  /*74980*/  @P2 STG.E.U8 desc[UR32][R28.64], R2 ;  /* 0x000000021c002986 */ /* 0x0003e8000c101120 */
[----:B0-----:R-:W4:Y:S04]  /*74990*/  LDL.LU.64 R18, [R1+0x858] ;  /* 0x0008580001127983 */ /* 0x001f280000300a00 */
[----:B-1----:R-:W2:Y:S01]  /*749a0*/  LDL.LU R28, [R1+0x2874] ;  /* 0x00287400011c7983 */ /* 0x002ea20000300800 */
[----:B------:R-:W-:-:S02]  /*749b0*/  ISETP.LT.AND P6, PT, R10, UR6, !P3 ;  /* 0x000000060a007c0c */ /* 0x000fc4000dfc1270 */
[----:B------:R-:W-:Y:S01]  /*749c0*/  ISETP.LT.AND P5, PT, R25, UR4, !P3 ;  /* 0x0000000419007c0c */ /* 0x000fe2000dfa1270 */
[----:B------:R-:W-:Y:S01]  /*749d0*/  ULDC UR4, c[0x0][0x228] ;  /* 0x00008a0000047ab9 */ /* 0x000fe20000000800 */
[----:B------:R-:W-:Y:S02]  /*749e0*/  PRMT R0, R13, 0x7770, RZ ;  /* 0x000077700d007816 */ /* 0x000fe400000000ff */
[----:B------:R-:W-:Y:S01]  /*749f0*/  ISETP.LT.AND P4, PT, R11, UR4, !P3 ;  /* 0x000000040b007c0c */ /* 0x000fe2000df81270 */
[----:B------:R-:W-:Y:S01]  /*74a00*/  ULDC UR4, c[0x0][0x228] ;  /* 0x00008a0000047ab9 */ /* 0x000fe20000000800 */
[----:B------:R-:W-:Y:S01]  /*74a10*/  ULDC UR6, c[0x0][0x228] ;  /* 0x00008a0000067ab9 */ /* 0x000fe20000000800 */
[----:B------:R-:W-:-:S04]  /*74a20*/  PRMT R2, R13, 0x7771, RZ ;  /* 0x000077710d027816 */ /* 0x000fc800000000ff */
[----:B------:R0:W-:Y:S01]  /*74a30*/  @P6 STG.E.U8 desc[UR32][R26.64], R0 ;  /* 0x000000001a006986 */ /* 0x0001e2000c101120 */
[----:B------:R-:W-:-:S03]  /*74a40*/  ISETP.LT.AND P6, PT, R7, UR6, !P3 ;  /* 0x0000000607007c0c */ /* 0x000fc6000dfc1270 */
[----:B------:R3:W-:Y:S01]  /*74a50*/  @P5 STG.E.U8 desc[UR32][R4.64], R2 ;  /* 0x0000000204005986 */ /* 0x0007e2000c101120 */
[C---:B------:R-:W-:Y:S01]  /*74a60*/  PRMT R3, R13.reuse, 0x7773, RZ ;  /* 0x000077730d037816 */ /* 0x040fe200000000ff */
[----:B------:R-:W-:Y:S01]  /*74a70*/  ULDC UR6, c[0x0][0x228] ;  /* 0x00008a0000067ab9 */ /* 0x000fe20000000800 */
[----:B0-----:R-:W-:Y:S01]  /*74a80*/  PRMT R0, R13, 0x7772, RZ ;  /* 0x000077720d007816 */ /* 0x001fe200000000ff */
[----:B------:R-:W4:Y:S01]  /*74a90*/  LDL.LU.64 R26, [R1+0x848] ;  /* 0x00084800011a7983 */ /* 0x000f220000300a00 */
[----:B---3--:R-:W-:-:S03]  /*74aa0*/  PRMT R2, R15, 0x7770, RZ ;  /* 0x000077700f027816 */ /* 0x008fc600000000ff */
[----:B------:R0:W-:Y:S01]  /*74ab0*/  @P4 STG.E.U8 desc[UR32][R22.64], R0 ;  /* 0x0000000016004986 */ /* 0x0001e2000c101120 */
[----:B--2---:R-:W-:-:S03]  /*74ac0*/  ISETP.LT.AND P2, PT, R28, UR4, !P3 ;  /* 0x000000041c007c0c */ /* 0x004fc6000df41270 */
[----:B------:R1:W-:Y:S04]  /*74ad0*/  STL [R1+0x286c], R28 ;  /* 0x00286c1c01007387 */ /* 0x0003e80000100800 */
[----:B------:R-:W2:Y:S04]  /*74ae0*/  LDL.LU.64 R4, [R1+0x838] ;  /* 0x0008380001047983 */ /* 0x000ea80000300a00 */
[----:B------:R-:W3:Y:S01]  /*74af0*/  LDL.LU R13, [R1+0x14c] ;  /* 0x00014c00010d7983 */ /* 0x000ee20000300800 */
[----:B0-----:R-:W-:Y:S01]  /*74b00*/  VIADD R0, R9, 0xf ;  /* 0x0000000f09007836 */ /* 0x001fe20000000000 */
[----:B------:R-:W-:-:S02]  /*74b10*/  ULDC UR4, c[0x0][0x22c] ;  /* 0x00008b0000047ab9 */ /* 0x000fc40000000800 */
[----:B-1----:R-:W3:Y:S04]  /*74b20*/  LDL.LU.64 R28, [R1+0x830] ;  /* 0x00083000011c7983 */ /* 0x002ee80000300a00 */
[----:B------:R0:W-:Y:S04]  /*74b30*/  @P2 STG.E.U8 desc[UR32][R16.64], R3 ;  /* 0x0000000310002986 */ /* 0x0001e8000c101120 */
[----:B------:R-:W3:Y:S04]  /*74b40*/  LDL.LU.64 R22, [R1+0x828] ;  /* 0x0008280001167983 */ /* 0x000ee80000300a00 */
[----:B----4-:R1:W-:Y:S04]  /*74b50*/  @P6 STG.E.U8 desc[UR32][R18.64], R2 ;  /* 0x0000000212006986 */ /* 0x0103e8000c101120 */
[----:B0-----:R-:W4:Y:S04]  /*74b60*/  LDL.LU.64 R16, [R1+0x820] ;  /* 0x0008200001107983 */ /* 0x001f280000300a00 */
[----:B-1----:R-:W2:Y:S01]  /*74b70*/  LDL.LU R19, [R1+0x2870] ;  /* 0x0028700001137983 */ /* 0x002ea20000300800 */
[----:B------:R-:W-:Y:S01]  /*74b80*/  ISETP.GE.AND P2, PT, R0, UR4, PT ;  /* 0x0000000400007c0c */ /* 0x000fe2000bf46270 */
[----:B------:R-:W-:Y:S01]  /*74b90*/  ULDC UR4, c[0x0][0x228] ;  /* 0x00008a0000047ab9 */ /* 0x000fe20000000800 */
[----:B------:R-:W-:-:S02]  /*74ba0*/  ISETP.LT.AND P4, PT, R21, UR6, !P3 ;  /* 0x0000000615007c0c */ /* 0x000fc4000df81270 */
[----:B------:R-:W-:Y:S02]  /*74bb0*/  ISETP.LT.AND P5, PT, R8, UR8, !P3 ;  /* 0x0000000808007c0c */ /* 0x000fe4000dfa1270 */
[----:B------:R-:W-:Y:S01]  /*74bc0*/  PRMT R2, R15, 0x7771, RZ ;  /* 0x000077710f027816 */ /* 0x000fe200000000ff */
[----:B------:R-:W-:Y:S01]  /*74bd0*/  ULDC UR6, c[0x0][0x228] ;  /* 0x00008a0000067ab9 */ /* 0x000fe20000000800 */
[----:B--2---:R0:W-:Y:S01]  /*74be0*/  STL [R1+0x2868], R19 ;  /* 0x0028681301007387 */ /* 0x0041e20000100800 */
[----:B------:R-:W-:Y:S02]  /*74bf0*/  ISETP.LT.AND P3, PT, R19, UR4, !P3 ;  /* 0x0000000413007c0c */ /* 0x000fe4000df61270 */
[----:B------:R-:W-:Y:S02]  /*74c00*/  ISETP.LT.AND P6, PT, R10, UR6, !P0 ;  /* 0x000000060a007c0c */ /* 0x000fe4000c7c1270 */
[C---:B------:R-:W-:Y:S01]  /*74c10*/  PRMT R0, R15.reuse, 0x7772, RZ ;  /* 0x000077720f007816 */ /* 0x040fe200000000ff */
[----:B------:R-:W-:Y:S01]  /*74c20*/  ULDC UR8, c[0x0][0x228] ;  /* 0x00008a0000087ab9 */ /* 0x000fe20000000800 */
[----:B------:R-:W-:Y:S01]  /*74c30*/  ULDC UR6, c[0x0][0x228] ;  /* 0x00008a0000067ab9 */ /* 0x000fe20000000800 */
[----:B------:R-:W-:Y:S01]  /*74c40*/  ULDC UR4, c[0x0][0x22c] ;  /* 0x00008b0000047ab9 */ /* 0x000fe20000000800 */
[----:B0-----:R-:W2:Y:S04]  /*74c50*/  LDL.LU.64 R18, [R1+0x850] ;  /* 0x0008500001127983 */ /* 0x001ea80000300a00 */
[----:B--2---:R0:W-:Y:S04]  /*74c60*/  @P4 STG.E.U8 desc[UR32][R18.64], R2 ;  /* 0x0000000212004986 */ /* 0x0041e8000c101120 */
[----:B------:R1:W-:Y:S01]  /*74c70*/  @P5 STG.E.U8 desc[UR32][R26.64], R0 ;  /* 0x000000001a005986 */ /* 0x0003e2000c101120 */
[----:B0-----:R-:W-:-:S03]  /*74c80*/  PRMT R2, R15, 0x7773, RZ ;  /* 0x000077730f027816 */ /* 0x001fc600000000ff */
[----:B-1----:R-:W2:Y:S04]  /*74c90*/  LDL.LU R26, [R1+0x13c] ;  /* 0x00013c00011a7983 */ /* 0x002ea80000300800 */
[----:B------:R-:W2:Y:S04]  /*74ca0*/  LDL.LU R12, [R1+0xcc] ;  /* 0x0000cc00010c7983 */ /* 0x000ea80000300800 */
[----:B------:R-:W2:Y:S04]  /*74cb0*/  LDL.LU.64 R14, [R1+0x818] ;  /* 0x00081800010e7983 */ /* 0x000ea80000300a00 */
[----:B------:R-:W2:Y:S04]  /*74cc0*/  LDL.LU.64 R18, [R1+0x810] ;  /* 0x0008100001127983 */ /* 0x000ea80000300a00 */
[----:B------:R3:W-:Y:S02]  /*74cd0*/  @P3 STG.E.U8 desc[UR32][R4.64], R2 ;  /* 0x0000000204003986 */ /* 0x0007e4000c101120 */
[----:B---3--:R-:W-:-:S05]  /*74ce0*/  PRMT R2, R13, 0x7770, RZ ;  /* 0x000077700d027816 */ /* 0x008fca00000000ff */
[----:B------:R0:W-:Y:S04]  /*74cf0*/  @P6 STG.E.U8 desc[UR32][R28.64], R2 ;  /* 0x000000021c006986 */ /* 0x0001e8000c101120 */
[----:B0-----:R-:W3:Y:S01]  /*74d00*/  LDL.LU R28, [R1+0x286c] ;  /* 0x00286c00011c7983 */ /* 0x001ee20000300800 */
        /* <DEDUP_REMOVED lines=10> */
[----:B------:R-:W3:Y:S04]  /*74db0*/  LDL.LU R13, [R1+0x12c] ;  /* 0x00012c00010d7983 */ /* 0x000ee80000300800 */
[----:B------:R-:W-:Y:S04]  /*74dc0*/  @P5 STG.E.U8 desc[UR32][R22.64], R3 ;  /* 0x0000000316005986 */ /* 0x000fe8000c101120 */
[----:B----4-:R2:W-:Y:S02]  /*74dd0*/  @P4 STG.E.U8 desc[UR32][R16.64], R0 ;  /* 0x0000000010004986 */ /* 0x0105e4000c101120 */
[----:B--2---:R-:W-:-:S02]  /*74de0*/  PRMT R0, R26, 0x7770, RZ ;  /* 0x000077701a007816 */ /* 0x004fc400000000ff */
[C---:B------:R-:W-:Y:S02]  /*74df0*/  PRMT R24, R26.reuse, 0x7773, RZ ;  /* 0x000077731a187816 */ /* 0x040fe400000000ff */
[C---:B------:R-:W-:Y:S02]  /*74e00*/  PRMT R23, R26.reuse, 0x7772, RZ ;  /* 0x000077721a177816 */ /* 0x040fe400000000ff */
[----:B------:R-:W-:Y:S02]  /*74e10*/  PRMT R2, R26, 0x7771, RZ ;  /* 0x000077711a027816 */ /* 0x000fe400000000ff */
[----:B---3--:R-:W-:Y:S01]  /*74e20*/  ISETP.LT.AND P4, PT, R28, UR4, !P0 ;  /* 0x000000041c007c0c */ /* 0x008fe2000c781270 */
        /* <DEDUP_REMOVED lines=8> */
[----:B------:R4:W-:Y:S01]  /*74eb0*/  @P6 STG.E.U8 desc[UR32][R18.64], R0 ;  /* 0x0000000012006986 */ /* 0x0009e2000c101120 */
[----:B------:R-:W-:-:S02]  /*74ec0*/  ISETP.LT.AND P4, PT, R8, UR4, !P0 ;  /* 0x0000000408007c0c */ /* 0x000fc4000c781270 */
[----:B------:R-:W-:Y:S01]  /*74ed0*/  ISETP.LT.AND P5, PT, R21, UR6, !P0 ;  /* 0x0000000615007c0c */ /* 0x000fe2000c7a1270 */
[----:B------:R-:W-:Y:S01]  /*74ee0*/  ULDC UR4, c[0x0][0x228] ;  /* 0x00008a0000047ab9 */ /* 0x000fe20000000800 */
[----:B------:R-:W-:Y:S02]  /*74ef0*/  PRMT R3, R13, 0x7772, RZ ;  /* 0x000077720d037816 */ /* 0x000fe400000000ff */
[C---:B------:R-:W-:Y:S02]  /*74f00*/  PRMT R22, R12.reuse, 0x7773, RZ ;  /* 0x000077730c167816 */ /* 0x040fe400000000ff */
[C---:B------:R-:W-:Y:S01]  /*74f10*/  PRMT R17, R12.reuse, 0x7772, RZ ;  /* 0x000077720c117816 */ /* 0x040fe200000000ff */
[----:B0-----:R-:W3:Y:S01]  /*74f20*/  LDL.LU.64 R6, [R1+0x7c8] ;  /* 0x0007c80001067983 */ /* 0x001ee20000300a00 */
[C---:B------:R-:W-:Y:S02]  /*74f30*/  PRMT R16, R12.reuse, 0x7771, RZ ;  /* 0x000077710c107816 */ /* 0x040fe400000000ff */
[----:B------:R-:W-:Y:S01]  /*74f40*/  PRMT R5, R12, 0x7770, RZ ;  /* 0x000077700c057816 */ /* 0x000fe200000000ff */
[----:B------:R-:W-:Y:S01]  /*74f50*/  ULDC UR6, c[0x0][0x228] ;  /* 0x00008a0000067ab9 */ /* 0x000fe20000000800 */
[----:B-1----:R-:W3:Y:S04]  /*74f60*/  LDL.LU.64 R14, [R1+0x7c0] ;  /* 0x0007c000010e7983 */ /* 0x002ee80000300a00 */
[----:B----4-:R-:W4:Y:S04]  /*74f70*/  LDL.LU R19, [R1+0x2868] ;  /* 0x0028680001137983 */ /* 0x010f280000300800 */
[----:B------:R0:W-:Y:S04]  /*74f80*/  STL.64 [R1+0x2858], R8 ;  /* 0x0028580801007387 */ /* 0x0001e80000100a00 */
[----:B0-----:R-:W2:Y:S01]  /*74f90*/  LDL.LU.64 R8, [R1+0x808] ;  /* 0x0008080001087983 */ /* 0x001ea20000300a00 */
[----:B----4-:R-:W-:Y:S01]  /*74fa0*/  ISETP.LT.AND P0, PT, R19, UR4, !P0 ;  /* 0x0000000413007c0c */ /* 0x010fe2000c701270 */
[----:B------:R-:W-:-:S02]  /*74fb0*/  ULDC UR4, c[0x0][0x228] ;  /* 0x00008a0000047ab9 */ /* 0x000fc40000000800 */
[----:B--2---:R0:W-:Y:S04]  /*74fc0*/  @P5 STG.E.U8 desc[UR32][R8.64], R2 ;  /* 0x0000000208005986 */ /* 0x0041e8000c101120 */
[----:B------:R-:W-:Y:S06]  /*74fd0*/  @P4 STG.E.U8 desc[UR32][R28.64], R23 ;  /* 0x000000171c004986 */ /* 0x000fec000c101120 */
[----:B---3--:R-:W-:Y:S01]  /*74fe0*/  @P0 STG.E.U8 desc[UR32][R26.64], R24 ;  /* 0x000000181a000986 */ /* 0x008fe2000c101120 */
[----:B0-----:R-:W-:-:S03]  /*74ff0*/  PRMT R2, R13, 0x7771, RZ ;  /* 0x000077710d027816 */ /* 0x001fc600000000ff */
[----:B------:R-:W2:Y:S04]  /*75000*/  LDL.LU.64 R8, [R1+0x7b8] ;  /* 0x0007b80001087983 */ /* 0x000ea80000300a00 */
[----:B------:R0:W-:Y:S04]  /*75010*/  STL [R1+0x2850], R19 ;  /* 0x0028501301007387 */ /* 0x0001e80000100800 */
[----:B0-----:R-:W3:Y:S04]  /*75020*/  LDL.LU.64 R18, [R1+0x7b0] ;  /* 0x0007b00001127983 */ /* 0x001ee80000300a00 */
[----:B------:R0:W-:Y:S04]  /*75030*/  STL.64 [R1+0x2848], R2 ;  /* 0x0028480201007387 */ /* 0x0001e80000100a00 */
[----:B0-----:R-:W4:Y:S04]  /*75040*/  LDL.LU.64 R2, [R1+0x7a8] ;  /* 0x0007a80001027983 */ /* 0x001f280000300a00 */
[----:B------:R-:W4:Y:S04]  /*75050*/  LDL.LU R12, [R1+0x110] ;  /* 0x00011000010c7983 */ /* 0x000f280000300800 */
[----:B------:R-:W2:Y:S04]  /*75060*/  LDL.LU R28, [R1+0x2864] ;  /* 0x00286400011c7983 */ /* 0x000ea80000300800 */
[----:B------:R-:W3:Y:S01]  /*75070*/  LDL.LU.64 R26, [R1+0x788] ;  /* 0x00078800011a7983 */ /* 0x000ee20000300a00 */
[----:B------:R-:W-:-:S02]  /*75080*/  ISETP.LT.AND P5, PT, R10, UR6, !P2 ;  /* 0x000000060a007c0c */ /* 0x000fc4000d7a1270 */
[----:B------:R-:W-:Y:S01]  /*75090*/  ISETP.LT.AND P6, PT, R25, UR4, !P2 ;  /* 0x0000000419007c0c */ /* 0x000fe2000d7c1270 */
[----:B------:R-:W-:Y:S01]  /*750a0*/  ULDC UR4, c[0x0][0x228] ;  /* 0x00008a0000047ab9 */ /* 0x000fe20000000800 */
[----:B------:R-:W-:-:S09]  /*750b0*/  ULDC UR6, c[0x0][0x228] ;  /* 0x00008a0000067ab9 */ /* 0x000fd20000000800 */
[----:B------:R-:W-:Y:S04]  /*750c0*/  @P5 STG.E.U8 desc[UR32][R6.64], R5 ;  /* 0x0000000506005986 */ /* 0x000fe8000c101120 */
[----:B---3--:R0:W-:Y:S04]  /*750d0*/  STL.64 [R1+0x2840], R26 ;  /* 0x0028401a01007387 */ /* 0x0081e80000100a00 */
[----:B0-----:R-:W3:Y:S04]  /*750e0*/  LDL.LU.64 R26, [R1+0x790] ;  /* 0x00079000011a7983 */ /* 0x001ee80000300a00 */
[----:B------:R-:W4:Y:S01]  /*750f0*/  LDL.LU R7, [R1+0x2860] ;  /* 0x0028600001077983 */ /* 0x000f220000300800 */
[----:B------:R-:W-:-:S02]  /*75100*/  ISETP.LT.AND P4, PT, R11, UR4, !P2 ;  /* 0x000000040b007c0c */ /* 0x000fc4000d781270 */
[----:B--2---:R-:W-:Y:S01]  /*75110*/  ISETP.LT.AND P0, PT, R28, UR6, !P2 ;  /* 0x000000061c007c0c */ /* 0x004fe2000d701270 */
[----:B------:R0:W-:Y:S01]  /*75120*/  @P6 STG.E.U8 desc[UR32][R14.64], R16 ;  /* 0x000000100e006986 */ /* 0x0001e2000c101120 */
[----:B------:R-:W-:Y:S01]  /*75130*/  ULDC UR4, c[0x0][0x228] ;  /* 0x00008a0000047ab9 */ /* 0x000fe20000000800 */
[C---:B------:R-:W-:Y:S02]  /*75140*/  PRMT R0, R13.reuse, 0x7770, RZ ;  /* 0x000077700d007816 */ /* 0x040fe400000000ff */
[----:B------:R-:W-:Y:S01]  /*75150*/  PRMT R4, R13, 0x7773, RZ ;  /* 0x000077730d047816 */ /* 0x000fe200000000ff */
[----:B------:R-:W-:-:S05]  /*75160*/  ULDC UR6, c[0x0][0x228] ;  /* 0x00008a0000067ab9 */ /* 0x000fca0000000800 */
[----:B------:R1:W-:Y:S04]  /*75170*/  @P4 STG.E.U8 desc[UR32][R8.64], R17 ;  /* 0x0000001108004986 */ /* 0x0003e8000c101120 */
[----:B0-----:R-:W2:Y:S04]  /*75180*/  LDL.LU.64 R14, [R1+0x768] ;  /* 0x00076800010e7983 */ /* 0x001ea80000300a00 */
[----:B------:R0:W-:Y:S04]  /*75190*/  @P0 STG.E.U8 desc[UR32][R18.64], R22 ;  /* 0x0000001612000986 */ /* 0x0001e8000c101120 */
[----:B-1----:R-:W3:Y:S04]  /*751a0*/  LDL.LU.64 R8, [R1+0x2858] ;  /* 0x0028580001087983 */ /* 0x002ee80000300a00 */
[----:B------:R-:W2:Y:S04]  /*751b0*/  LDL.LU.64 R16, [R1+0x798] ;  /* 0x0007980001107983 */ /* 0x000ea80000300a00 */
[----:B0-----:R-:W2:Y:S04]  /*751c0*/  LDL.LU R19, [R1+0x2850] ;  /* 0x0028500001137983 */ /* 0x001ea80000300800 */
[----:B------:R-:W2:Y:S04]  /*751d0*/  LDL.LU.64 R22, [R1+0x7a0] ;  /* 0x0007a00001167983 */ /* 0x000ea80000300a00 */
[----:B------:R-:W2:Y:S01]  /*751e0*/  LDL.LU R13, [R1+0x100] ;  /* 0x00010000010d7983 */ /* 0x000ea20000300800 */
[----:B----4-:R-:W-:Y:S01]  /*751f0*/  ISETP.LT.AND P6, PT, R7, UR4, !P2 ;  /* 0x0000000407007c0c */ /* 0x010fe2000d7c1270 */
[----:B------:R-:W-:-:S12]  /*75200*/  ULDC UR4, c[0x0][0x228] ;  /* 0x00008a0000047ab9 */ /* 0x000fd80000000800 */
[----:B------:R0:W-:Y:S04]  /*75210*/  @P6 STG.E.U8 desc[UR32][R2.64], R0 ;  /* 0x0000000002006986 */ /* 0x0001e8000c101120 */
[----:B0-----:R-:W4:Y:S01]  /*75220*/  LDL.LU.64 R2, [R1+0x2848] ;  /* 0x0028480001027983 */ /* 0x001f220000300a00 */
[----:B---3--:R-:W-:Y:S02]  /*75230*/  ISETP.LT.AND P4, PT, R8, UR4, !P2 ;  /* 0x0000000408007c0c */ /* 0x008fe4000d781270 */
[----:B------:R-:W-:Y:S01]  /*75240*/  ISETP.LT.AND P5, PT, R21, UR6, !P2 ;  /* 0x0000000615007c0c */ /* 0x000fe2000d7a1270 */
[----:B------:R-:W-:Y:S01]  /*75250*/  ULDC UR4, c[0x0][0x228] ;  /* 0x00008a0000047ab9 */ /* 0x000fe20000000800 */
[----:B------:R-:W-:Y:S01]  /*75260*/  ULDC UR6, c[0x0][0x228] ;  /* 0x00008a0000067ab9 */ /* 0x000fe20000000800 */
[----:B--2---:R-:W-:-:S02]  /*75270*/  ISETP.LT.AND P2, PT, R19, UR4, !P2 ;  /* 0x0000000413007c0c */ /* 0x004fc4000d741270 */
[----:B------:R-:W-:Y:S01]  /*75280*/  ISETP.LT.AND P0, PT, R10, UR6, !P3 ;  /* 0x000000060a007c0c */ /* 0x000fe2000df01270 */
[----:B------:R-:W-:Y:S01]  /*75290*/  ULDC UR4, c[0x0][0x228] ;  /* 0x00008a0000047ab9 */ /* 0x000fe20000000800 */
[----:B------:R-:W-:-:S06]  /*752a0*/  PRMT R0, R12, 0x7771, RZ ;  /* 0x000077710c007816 */ /* 0x000fcc00000000ff */
[----:B----4-:R0:W-:Y:S04]  /*752b0*/  @P5 STG.E.U8 desc[UR32][R22.64], R2 ;  /* 0x0000000216005986 */ /* 0x0101e8000c101120 */
[----:B------:R1:W-:Y:S04]  /*752c0*/  @P4 STG.E.U8 desc[UR32][R16.64], R3 ;  /* 0x0000000310004986 */ /* 0x0003e8000c101120 */
[----:B------:R2:W-:Y:S01]  /*752d0*/  @P2 STG.E.U8 desc[UR32][R26.64], R4 ;  /* 0x000000041a002986 */ /* 0x0005e2000c101120 */
[----:B------:R-:W-:-:S03]  /*752e0*/  ULDC UR6, c[0x0][0x228] ;  /* 0x00008a0000067ab9 */ /* 0x000fc60000000800 */
[----:B0-----:R-:W3:Y:S04]  /*752f0*/  LDL.LU.64 R22, [R1+0x758] ;  /* 0x0007580001167983 */ /* 0x001ee80000300a00 */
[----:B-1----:R-:W4:Y:S04]  /*75300*/  LDL.LU.64 R16, [R1+0x750] ;  /* 0x0007500001107983 */ /* 0x002f280000300a00 */
[----:B--2---:R-:W2:Y:S01]  /*75310*/  LDL.LU.64 R26, [R1+0x2840] ;  /* 0x00284000011a7983 */ /* 0x004ea20000300a00 */
[----:B------:R-:W-:-:S03]  /*75320*/  PRMT R2, R12, 0x7770, RZ ;  /* 0x000077700c027816 */ /* 0x000fc600000000ff */
[----:B------:R-:W3:Y:S01]  /*75330*/  LDL.LU.64 R4, [R1+0x760] ;  /* 0x0007600001047983 */ /* 0x000ee20000300a00 */
[----:B------:R-:W-:Y:S01]  /*75340*/  ISETP.LT.AND P6, PT, R25, UR4, !P3 ;  /* 0x0000000419007c0c */ /* 0x000fe2000dfc1270 */
[----:B------:R-:W-:Y:S02]  /*75350*/  ULDC UR4, c[0x0][0x228] ;  /* 0x00008a0000047ab9 */ /* 0x000fe40000000800 */
[----:B------:R-:W-:Y:S02]  /*75360*/  ISETP.LT.AND P4, PT, R11, UR4, !P3 ;  /* 0x000000040b007c0c */ /* 0x000fe4000df81270 */
[----:B------:R-:W-:Y:S01]  /*75370*/  ISETP.LT.AND P5, PT, R7, UR6, !P3 ;  /* 0x0000000607007c0c */ /* 0x000fe2000dfa1270 */
[----:B------:R-:W-:Y:S01]  /*75380*/  ULDC UR4, c[0x0][0x228] ;  /* 0x00008a0000047ab9 */ /* 0x000fe20000000800 */
[----:B------:R-:W-:Y:S01]  /*75390*/  ULDC UR6, c[0x0][0x228] ;  /* 0x00008a0000067ab9 */ /* 0x000fe20000000800 */
[----:B--2---:R0:W-:Y:S04]  /*753a0*/  @P0 STG.E.U8 desc[UR32][R26.64], R2 ;  /* 0x000000021a000986 */ /* 0x0041e8000c101120 */
[----:B0-----:R-:W2:Y:S04]  /*753b0*/  LDL.LU.64 R2, [R1+0x780] ;  /* 0x0007800001027983 */ /* 0x001ea80000300a00 */
[----:B------:R-:W4:Y:S04]  /*753c0*/  LDL.LU.64 R26, [R1+0x748] ;  /* 0x00074800011a7983 */ /* 0x000f280000300a00 */
[----:B------:R-:W-:Y:S01]  /*753d0*/  STL [R1+0x2830], R7 ;  /* 0x0028300701007387 */ /* 0x000fe20000100800 */
[----:B------:R-:W-:Y:S01]  /*753e0*/  ISETP.LT.AND P2, PT, R28, UR4, !P3 ;  /* 0x000000041c007c0c */ /* 0x000fe2000df41270 */
[----:B------:R-:W-:-:S02]  /*753f0*/  ULDC UR4, c[0x0][0x22c] ;  /* 0x00008b0000047ab9 */ /* 0x000fc40000000800 */
[----:B--2---:R0:W-:Y:S02]  /*75400*/  @P6 STG.E.U8 desc[UR32][R2.64], R0 ;  /* 0x0000000002006986 */ /* 0x0041e4000c101120 */
[----:B0-----:R-:W-:-:S05]  /*75410*/  PRMT R0, R12, 0x7772, RZ ;  /* 0x000077720c007816 */ /* 0x001fca00000000ff */
[----:B------:R0:W-:Y:S04]  /*75420*/  @P4 STG.E.U8 desc[UR32][R14.64], R0 ;  /* 0x000000000e004986 */ /* 0x0001e8000c101120 */
[----:B0-----:R-:W2:Y:S04]  /*75430*/  LDL.LU.64 R14, [R1+0x730] ;  /* 0x00073000010e7983 */ /* 0x001ea80000300a00 */
[----:B------:R-:W2:Y:S04]  /*75440*/  LDL.LU R20, [R1+0xb0] ;  /* 0x0000b00001147983 */ /* 0x000ea80000300800 */
[----:B------:R-:W2:Y:S01]  /*75450*/  LDL.LU.64 R6, [R1+0x720] ;  /* 0x0007200001067983 */ /* 0x000ea20000300a00 */
        /* <DEDUP_REMOVED lines=8> */
[----:B---3--:R0:W-:Y:S04]  /*754e0*/  @P2 STG.E.U8 desc[UR32][R4.64], R2 ;  /* 0x0000000204002986 */ /* 0x0081e8000c101120 */
[----:B------:R1:W-:Y:S01]  /*754f0*/  @P5 STG.E.U8 desc[UR32][R22.64], R0 ;  /* 0x0000000016005986 */ /* 0x0003e2000c101120 */
[----:B------:R-:W-:Y:S01]  /*75500*/  ISETP.LT.AND P5, PT, R25, UR6, !P0 ;  /* 0x0000000619007c0c */ /* 0x000fe2000c7a1270 */
[----:B------:R-:W-:Y:S01]  /*75510*/  ULDC UR4, c[0x0][0x228] ;  /* 0x00008a0000047ab9 */ /* 0x000fe20000000800 */
[----:B------:R-:W-:Y:S01]  /*75520*/  ULDC UR6, c[0x0][0x228] ;  /* 0x00008a0000067ab9 */ /* 0x000fe20000000800 */
[----:B0-----:R-:W-:-:S02]  /*75530*/  PRMT R2, R13, 0x7771, RZ ;  /* 0x000077710d027816 */ /* 0x001fc400000000ff */
[----:B-1----:R-:W-:-:S03]  /*75540*/  PRMT R0, R13, 0x7772, RZ ;  /* 0x000077720d007816 */ /* 0x002fc600000000ff */
[----:B----4-:R-:W-:Y:S04]  /*75550*/  @P6 STG.E.U8 desc[UR32][R16.64], R2 ;  /* 0x0000000210006986 */ /* 0x010fe8000c101120 */
[----:B------:R-:W-:Y:S04]  /*75560*/  @P4 STG.E.U8 desc[UR32][R26.64], R0 ;  /* 0x000000001a004986 */ /* 0x000fe8000c101120 */
[----:B--2---:R0:W-:Y:S04]  /*75570*/  STL.64 [R1+0x2838], R6 ;  /* 0x0028380601007387 */ /* 0x0041e80000100a00 */
[----:B0-----:R-:W2:Y:S04]  /*75580*/  LDL.LU.64 R6, [R1+0x728] ;  /* 0x0007280001067983 */ /* 0x001ea80000300a00 */
[----:B------:R-:W3:Y:S04]  /*75590*/  LDL.LU.64 R22, [R1+0x718] ;  /* 0x0007180001167983 */ /* 0x000ee80000300a00 */
[----:B------:R-:W4:Y:S04]  /*755a0*/  LDL.LU.64 R16, [R1+0x710] ;  /* 0x0007100001107983 */ /* 0x000f280000300a00 */
[----:B------:R-:W4:Y:S04]  /*755b0*/  LDL.LU R12, [R1+0xe0] ;  /* 0x0000e000010c7983 */ /* 0x000f280000300800 */
[----:B------:R0:W-:Y:S04]  /*755c0*/  STL [R1+0x2820], R25 ;  /* 0x0028201901007387 */ /* 0x0001e80000100800 */
[----:B------:R-:W4:Y:S04]  /*755d0*/  LDL.LU.64 R26, [R1+0x708] ;  /* 0x00070800011a7983 */ /* 0x000f280000300a00 */
[----:B0-----:R-:W3:Y:S01]  /*755e0*/  LDL.LU.64 R24, [R1+0x6f8] ;  /* 0x0006f80001187983 */ /* 0x001ee20000300a00 */
[----:B------:R-:W-:Y:S01]  /*755f0*/  ISETP.LT.AND P3, PT, R19, UR4, !P3 ;  /* 0x0000000413007c0c */ /* 0x000fe2000df61270 */
[----:B------:R-:W-:-:S02]  /*75600*/  ULDC UR4, c[0x0][0x228] ;  /* 0x00008a0000047ab9 */ /* 0x000fc40000000800 */
[----:B------:R-:W-:Y:S02]  /*75610*/  ISETP.LT.AND P6, PT, R10, UR4, !P0 ;  /* 0x000000040a007c0c */ /* 0x000fe4000c7c1270 */
[----:B------:R-:W-:Y:S02]  /*75620*/  PRMT R0, R13, 0x7773, RZ ;  /* 0x000077730d007816 */ /* 0x000fe400000000ff */
[----:B------:R-:W-:Y:S01]  /*75630*/  PRMT R3, R20, 0x7770, RZ ;  /* 0x0000777014037816 */ /* 0x000fe200000000ff */
[----:B------:R-:W-:Y:S01]  /*75640*/  VIADD R2, R9, 0x12 ;  /* 0x0000001209027836 */ /* 0x000fe20000000000 */
[----:B------:R-:W-:-:S04]  /*75650*/  ULDC UR4, c[0x0][0x22c] ;  /* 0x00008b0000047ab9 */ /* 0x000fc80000000800 */
[----:B------:R-:W-:Y:S04]  /*75660*/  @P3 STG.E.U8 desc[UR32][R14.64], R0 ;  /* 0x000000000e003986 */ /* 0x000fe8000c101120 */
[----:B--2---:R-:W-:Y:S04]  /*75670*/  @P6 STG.E.U8 desc[UR32][R6.64], R3 ;  /* 0x0000000306006986 */ /* 0x004fe8000c101120 */
[----:B---3--:R0:W-:Y:S04]  /*75680*/  STL.64 [R1+0x2828], R24 ;  /* 0x0028281801007387 */ /* 0x0081e80000100a00 */
[----:B0-----:R-:W2:Y:S04]  /*75690*/  LDL.LU.64 R24, [R1+0x700] ;  /* 0x0007000001187983 */ /* 0x001ea80000300a00 */
[----:B------:R-:W3:Y:S04]  /*756a0*/  LDL.LU.64 R4, [R1+0x6d8] ;  /* 0x0006d80001047983 */ /* 0x000ee80000300a00 */
[----:B------:R-:W3:Y:S04]  /*756b0*/  LDL.LU.64 R14, [R1+0x6d0] ;  /* 0x0006d000010e7983 */ /* 0x000ee80000300a00 */
[----:B------:R-:W4:Y:S04]  /*756c0*/  LDL.LU R13, [R1+0x114] ;  /* 0x00011400010d7983 */ /* 0x000f280000300800 */
[----:B------:R-:W2:Y:S01]  /*756d0*/  LDL.LU.64 R6, [R1+0x2838] ;  /* 0x0028380001067983 */ /* 0x000ea20000300a00 */
[----:B------:R-:W-:-:S02]  /*756e0*/  ISETP.GE.AND P2, PT, R2, UR4, PT ;  /* 0x0000000402007c0c */ /* 0x000fc4000bf46270 */
[C---:B------:R-:W-:Y:S02]  /*756f0*/  PRMT R2, R20.reuse, 0x7771, RZ ;  /* 0x0000777114027816 */ /* 0x040fe400000000ff */
[----:B------:R-:W-:Y:S01]  /*75700*/  ISETP.LT.AND P4, PT, R11, UR8, !P0 ;  /* 0x000000080b007c0c */ /* 0x000fe2000c781270 */
[----:B------:R-:W-:Y:S01]  /*75710*/  ULDC UR4, c[0x0][0x228] ;  /* 0x00008a0000047ab9 */ /* 0x000fe20000000800 */
[----:B------:R-:W-:Y:S01]  /*75720*/  PRMT R0, R20, 0x7772, RZ ;  /* 0x0000777214007816 */ /* 0x000fe200000000ff */
[----:B--2---:R0:W-:Y:S01]  /*75730*/  @P5 STG.E.U8 desc[UR32][R6.64], R2 ;  /* 0x0000000206005986 */ /* 0x0041e2000c101120 */
[----:B----4-:R-:W-:Y:S01]  /*75740*/  PRMT R3, R13, 0x7772, RZ ;  /* 0x000077720d037816 */ /* 0x010fe200000000ff */
[----:B------:R-:W-:Y:S02]  /*75750*/  ULDC UR8, c[0x0][0x228] ;  /* 0x00008a0000087ab9 */ /* 0x000fe40000000800 */
[----:B0-----:R-:W2:Y:S01]  /*75760*/  LDL.LU R7, [R1+0x2830] ;  /* 0x0028300001077983 */ /* 0x001ea20000300800 */
[----:B------:R-:W-:Y:S01]  /*75770*/  ISETP.LT.AND P3, PT, R28, UR4, !P0 ;  /* 0x000000041c007c0c */ /* 0x000fe2000c761270 */
[----:B------:R-:W-:-:S04]  /*75780*/  ULDC UR4, c[0x0][0x228] ;  /* 0x00008a0000047ab9 */ /* 0x000fc80000000800 */
[----:B------:R0:W-:Y:S01]  /*75790*/  @P4 STG.E.U8 desc[UR32][R22.64], R0 ;  /* 0x0000000016004986 */ /* 0x0001e2000c101120 */
[----:B------:R-:W-:Y:S02]  /*757a0*/  ISETP.LT.AND P5, PT, R21, UR6, !P0 ;  /* 0x0000000615007c0c */ /* 0x000fe4000c7a1270 */
[----:B------:R-:W-:Y:S01]  /*757b0*/  PRMT R2, R12, 0x7771, RZ ;  /* 0x000077710c027816 */ /* 0x000fe200000000ff */
[----:B------:R-:W-:Y:S01]  /*757c0*/  ULDC UR6, c[0x0][0x228] ;  /* 0x00008a0000067ab9 */ /* 0x000fe20000000800 */
[----:B0-----:R-:W-:Y:S01]  /*757d0*/  PRMT R0, R20, 0x7773, RZ ;  /* 0x0000777314007816 */ /* 0x001fe200000000ff */
[----:B------:R-:W4:Y:S04]  /*757e0*/  LDL.LU.64 R22, [R1+0x6c8] ;  /* 0x0006c80001167983 */ /* 0x000f280000300a00 */
[----:B------:R-:W4:Y:S04]  /*757f0*/  LDL.LU R20, [R1+0x104] ;  /* 0x0001040001147983 */ /* 0x000f280000300800 */
[----:B------:R0:W-:Y:S02]  /*75800*/  @P3 STG.E.U8 desc[UR32][R16.64], R0 ;  /* 0x0000000010003986 */ /* 0x0001e4000c101120 */
[----:B0-----:R-:W-:-:S02]  /*75810*/  PRMT R0, R12, 0x7770, RZ ;  /* 0x000077700c007816 */ /* 0x001fc400000000ff */
[----:B------:R-:W4:Y:S01]  /*75820*/  LDL.LU.64 R16, [R1+0x6b8] ;  /* 0x0006b80001107983 */ /* 0x000f220000300a00 */
[----:B--2---:R-:W-:Y:S01]  /*75830*/  ISETP.LT.AND P6, PT, R7, UR4, !P0 ;  /* 0x0000000407007c0c */ /* 0x004fe2000c7c1270 */
[----:B------:R-:W-:-:S12]  /*75840*/  ULDC UR4, c[0x0][0x228] ;  /* 0x00008a0000047ab9 */ /* 0x000fd80000000800 */
[----:B------:R0:W-:Y:S04]  /*75850*/  @P6 STG.E.U8 desc[UR32][R26.64], R0 ;  /* 0x000000001a006986 */ /* 0x0001e8000c101120 */
[----:B------:R1:W-:Y:S04]  /*75860*/  @P5 STG.E.U8 desc[UR32][R24.64], R2 ;  /* 0x0000000218005986 */ /* 0x0003e8000c101120 */
[----:B0-----:R-:W2:Y:S04]  /*75870*/  LDL.LU.64 R26, [R1+0x6b0] ;  /* 0x0006b000011a7983 */ /* 0x001ea80000300a00 */
[----:B-1----:R-:W3:Y:S01]  /*75880*/  LDL.LU.64 R24, [R1+0x2828] ;  /* 0x0028280001187983 */ /* 0x002ee20000300a00 */
[----:B------:R-:W-:-:S02]  /*75890*/  ISETP.LT.AND P4, PT, R8, UR4, !P0 ;  /* 0x0000000408007c0c */ /* 0x000fc4000c781270 */
[C---:B------:R-:W-:Y:S01]  /*758a0*/  PRMT R0, R12.reuse, 0x7772, RZ ;  /* 0x000077720c007816 */ /* 0x040fe200000000ff */
[----:B------:R-:W-:Y:S02]  /*758b0*/  ULDC UR4, c[0x0][0x228] ;  /* 0x00008a0000047ab9 */ /* 0x000fe40000000800 */
[----:B------:R-:W-:Y:S02]  /*758c0*/  ISETP.LT.AND P0, PT, R19, UR4, !P0 ;  /* 0x0000000413007c0c */ /* 0x000fe4000c701270 */
[----:B------:R-:W-:Y:S01]  /*758d0*/  PRMT R2, R12, 0x7773, RZ ;  /* 0x000077730c027816 */ /* 0x000fe200000000ff */
[----:B------:R-:W-:-:S05]  /*758e0*/  ULDC UR4, c[0x0][0x228] ;  /* 0x00008a0000047ab9 */ /* 0x000fca0000000800 */
[----:B---3--:R0:W-:Y:S04]  /*758f0*/  @P4 STG.E.U8 desc[UR32][R24.64], R0 ;  /* 0x0000000018004986 */ /* 0x0081e8000c101120 */
[----:B0-----:R-:W3:Y:S01]  /*75900*/  LDL.LU R25, [R1+0x2820] ;  /* 0x0028200001197983 */ /* 0x001ee20000300800 */
[----:B------:R-:W-:-:S03]  /*75910*/  ISETP.LT.AND P3, PT, R10, UR6, !P2 ;  /* 0x000000060a007c0c */ /* 0x000fc6000d761270 */
[----:B------:R0:W-:Y:S01]  /*75920*/  @P0 STG.E.U8 desc[UR32][R4.64], R2 ;  /* 0x0000000204000986 */ /* 0x0001e2000c101120 */
[----:B------:R-:W-:Y:S01]  /*75930*/  ULDC UR6, c[0x0][0x228] ;  /* 0x00008a0000067ab9 */ /* 0x000fe20000000800 */
[----:B------:R-:W-:Y:S02]  /*75940*/  PRMT R0, R13, 0x7770, RZ ;  /* 0x000077700d007816 */ /* 0x000fe400000000ff */
[----:B------:R-:W-:Y:S02]  /*75950*/  ISETP.LT.AND P5, PT, R28, UR6, !P2 ;  /* 0x000000061c007c0c */ /* 0x000fe4000d7a1270 */
[----:B------:R-:W-:Y:S01]  /*75960*/  ISETP.LT.AND P6, PT, R7, UR8, !P2 ;  /* 0x0000000807007c0c */ /* 0x000fe2000d7c1270 */
[----:B------:R-:W-:Y:S01]  /*75970*/  ULDC UR6, c[0x0][0x228] ;  /* 0x00008a0000067ab9 */ /* 0x000fe20000000800 */
[----:B------:R-:W-:Y:S01]  /*75980*/  ULDC UR8, c[0x0][0x228] ;  /* 0x00008a0000087ab9 */ /* 0x000fe20000000800 */
[----:B0-----:R-:W-:Y:S01]  /*75990*/  PRMT R2, R13, 0x7771, RZ ;  /* 0x000077710d027816 */ /* 0x001fe200000000ff */
[----:B------:R0:W-:Y:S04]  /*759a0*/  @P3 STG.E.U8 desc[UR32][R14.64], R0 ;  /* 0x000000000e003986 */ /* 0x0001e8000c101120 */
[----:B0-----:R-:W2:Y:S04]  /*759b0*/  LDL.LU.64 R14, [R1+0x6a0] ;  /* 0x0006a000010e7983 */ /* 0x001ea80000300a00 */
[----:B------:R-:W2:Y:S04]  /*759c0*/  LDL.LU R12, [R1+0xb4] ;  /* 0x0000b400010c7983 */ /* 0x000ea80000300800 */
[----:B------:R-:W2:Y:S01]  /*759d0*/  LDL.LU.64 R4, [R1+0x690] ;  /* 0x0006900001047983 */ /* 0x000ea20000300a00 */
[----:B---3--:R-:W-:Y:S01]  /*759e0*/  ISETP.LT.AND P0, PT, R25, UR4, !P2 ;  /* 0x0000000419007c0c */ /* 0x008fe2000d701270 */
[----:B------:R-:W-:-:S02]  /*759f0*/  ULDC UR4, c[0x0][0x228] ;  /* 0x00008a0000047ab9 */ /* 0x000fc40000000800 */
[----:B------:R-:W-:Y:S01]  /*75a00*/  ISETP.LT.AND P4, PT, R11, UR4, !P2 ;  /* 0x000000040b007c0c */ /* 0x000fe2000d781270 */
[----:B------:R-:W-:Y:S01]  /*75a10*/  VIADD R0, R9, 0x13 ;  /* 0x0000001309007836 */ /* 0x000fe20000000000 */
[----:B------:R-:W-:-:S08]  /*75a20*/  ULDC UR4, c[0x0][0x22c] ;  /* 0x00008b0000047ab9 */ /* 0x000fd00000000800 */
[----:B----4-:R0:W-:Y:S04]  /*75a30*/  @P0 STG.E.U8 desc[UR32][R22.64], R2 ;  /* 0x0000000216000986 */ /* 0x0101e8000c101120 */
[----:B------:R1:W-:Y:S01]  /*75a40*/  @P4 STG.E.U8 desc[UR32][R16.64], R3 ;  /* 0x0000000310004986 */ /* 0x0003e2000c101120 */
[----:B0-----:R-:W-:-:S03]  /*75a50*/  PRMT R2, R13, 0x7773, RZ ;  /* 0x000077730d027816 */ /* 0x001fc600000000ff */
[----:B------:R-:W3:Y:S04]  /*75a60*/  LDL.LU.64 R22, [R1+0x688] ;  /* 0x0006880001167983 */ /* 0x000ee80000300a00 */
        /* <DEDUP_REMOVED lines=19> */
[----:B------:R0:W-:Y:S04]  /*75ba0*/  @P0 STG.E.U8 desc[UR32][R14.64], R0 ;  /* 0x000000000e000986 */ /* 0x0001e8000c101120 */
[----:B0-----:R-:W2:Y:S04]  /*75bb0*/  LDL.LU.64 R14, [R1+0x668] ;  /* 0x00066800010e7983 */ /* 0x001ea80000300a00 */
[----:B------:R-:W2:Y:S04]  /*75bc0*/  LDL.LU R13, [R1+0xe4] ;  /* 0x0000e400010d7983 */ /* 0x000ea80000300800 */
[----:B------:R0:W-:Y:S04]  /*75bd0*/  STL [R1+0x2814], R25 ;  /* 0x0028141901007387 */ /* 0x0001e80000100800 */
[----:B0-----:R-:W3:Y:S01]  /*75be0*/  LDL.LU.64 R24, [R1+0x698] ;  /* 0x0006980001187983 */ /* 0x001ee20000300a00 */
[----:B------:R-:W-:-:S02]  /*75bf0*/  PRMT R0, R20, 0x7772, RZ ;  /* 0x0000777214007816 */ /* 0x000fc400000000ff */
[----:B------:R-:W-:Y:S01]  /*75c00*/  ISETP.LT.AND P0, PT, R11, UR6, !P3 ;  /* 0x000000060b007c0c */ /* 0x000fe2000df01270 */
[----:B------:R0:W-:Y:S01]  /*75c10*/  STL.64 [R1+0x2818], R10 ;  /* 0x0028180a01007387 */ /* 0x0001e20000100a00 */
[----:B------:R-:W-:Y:S01]  /*75c20*/  PRMT R2, R20, 0x7773, RZ ;  /* 0x0000777314027816 */ /* 0x000fe200000000ff */
[----:B------:R-:W-:Y:S02]  /*75c30*/  ULDC UR6, c[0x0][0x228] ;  /* 0x00008a0000067ab9 */ /* 0x000fe40000000800 */
[----:B0-----:R-:W2:Y:S04]  /*75c40*/  LDL.LU.64 R10, [R1+0x660] ;  /* 0x00066000010a7983 */ /* 0x001ea80000300a00 */
[----:B---3--:R0:W-:Y:S04]  /*75c50*/  @P4 STG.E.U8 desc[UR32][R24.64], R0 ;  /* 0x0000000018004986 */ /* 0x0081e8000c101120 */
[----:B------:R1:W-:Y:S04]  /*75c60*/  @P2 STG.E.U8 desc[UR32][R4.64], R2 ;  /* 0x0000000204002986 */ /* 0x0003e8000c101120 */
[----:B0-----:R-:W3:Y:S01]  /*75c70*/  LDL.LU.64 R24, [R1+0x658] ;  /* 0x0006580001187983 */ /* 0x001ee20000300a00 */
[----:B------:R-:W-:-:S02]  /*75c80*/  PRMT R0, R12, 0x7770, RZ ;  /* 0x000077700c007816 */ /* 0x000fc400000000ff */
[----:B-1----:R-:W-:-:S03]  /*75c90*/  PRMT R2, R12, 0x7771, RZ ;  /* 0x000077710c027816 */ /* 0x002fc600000000ff */
[----:B------:R0:W-:Y:S04]  /*75ca0*/  @P5 STG.E.U8 desc[UR32][R22.64], R0 ;  /* 0x0000000016005986 */ /* 0x0001e8000c101120 */
[----:B----4-:R1:W-:Y:S01]  /*75cb0*/  @P6 STG.E.U8 desc[UR32][R16.64], R2 ;  /* 0x0000000210006986 */ /* 0x0103e2000c101120 */
[----:B------:R-:W-:Y:S01]  /*75cc0*/  ISETP.LT.AND P6, PT, R28, UR4, !P3 ;  /* 0x000000041c007c0c */ /* 0x000fe2000dfc1270 */
[----:B------:R-:W-:Y:S02]  /*75cd0*/  ULDC UR4, c[0x0][0x228] ;  /* 0x00008a0000047ab9 */ /* 0x000fe40000000800 */
[----:B------:R-:W-:Y:S01]  /*75ce0*/  ISETP.LT.AND P2, PT, R7, UR4, !P3 ;  /* 0x0000000407007c0c */ /* 0x000fe2000df41270 */
[----:B------:R-:W-:Y:S01]  /*75cf0*/  ULDC UR4, c[0x0][0x22c] ;  /* 0x00008b0000047ab9 */ /* 0x000fe20000000800 */
[----:B0-----:R-:W-:Y:S01]  /*75d00*/  PRMT R0, R12, 0x7772, RZ ;  /* 0x000077720c007816 */ /* 0x001fe200000000ff */
[----:B-1----:R-:W-:Y:S01]  /*75d10*/  VIADD R2, R9, 0x14 ;  /* 0x0000001409027836 */ /* 0x002fe20000000000 */
[----:B------:R-:W4:Y:S04]  /*75d20*/  LDL.LU.64 R22, [R1+0x638] ;  /* 0x0006380001167983 */ /* 0x000f280000300a00 */
[----:B------:R0:W-:Y:S04]  /*75d30*/  @P0 STG.E.U8 desc[UR32][R26.64], R0 ;  /* 0x000000001a000986 */ /* 0x0001e8000c101120 */
[----:B------:R-:W4:Y:S04]  /*75d40*/  LDL.LU R20, [R1+0x118] ;  /* 0x0001180001147983 */ /* 0x000f280000300800 */
[----:B------:R-:W4:Y:S01]  /*75d50*/  LDL.LU.64 R16, [R1+0x630] ;  /* 0x0006300001107983 */ /* 0x000f220000300a00 */
[----:B------:R-:W-:-:S03]  /*75d60*/  ISETP.GE.AND P0, PT, R2, UR4, PT ;  /* 0x0000000402007c0c */ /* 0x000fc6000bf06270 */
[----:B------:R-:W4:Y:S01]  /*75d70*/  LDL.LU.64 R4, [R1+0x628] ;  /* 0x0006280001047983 */ /* 0x000f220000300a00 */
[----:B------:R-:W-:Y:S01]  /*75d80*/  ULDC UR4, c[0x0][0x228] ;  /* 0x00008a0000047ab9 */ /* 0x000fe20000000800 */
[----:B------:R-:W-:Y:S02]  /*75d90*/  ISETP.LT.AND P4, PT, R21, UR6, !P3 ;  /* 0x0000000615007c0c */ /* 0x000fe4000df81270 */
[----:B0-----:R-:W-:Y:S01]  /*75da0*/  PRMT R0, R12, 0x7773, RZ ;  /* 0x000077730c007816 */ /* 0x001fe200000000ff */
[----:B------:R-:W4:Y:S01]  /*75db0*/  LDL.LU.64 R26, [R1+0x620] ;  /* 0x00062000011a7983 */ /* 0x000f220000300a00 */
[----:B------:R-:W-:Y:S02]  /*75dc0*/  ISETP.LT.AND P5, PT, R8, UR8, !P3 ;  /* 0x0000000808007c0c */ /* 0x000fe4000dfa1270 */
[----:B------:R-:W-:Y:S02]  /*75dd0*/  ISETP.LT.AND P3, PT, R19, UR4, !P3 ;  /* 0x0000000413007c0c */ /* 0x000fe4000df61270 */
[C---:B--2---:R-:W-:Y:S01]  /*75de0*/  PRMT R3, R13.reuse, 0x7770, RZ ;  /* 0x000077700d037816 */ /* 0x044fe200000000ff */
[----:B------:R0:W-:Y:S01]  /*75df0*/  @P6 STG.E.U8 desc[UR32][R14.64], R0 ;  /* 0x000000000e006986 */ /* 0x0001e2000c101120 */
[C---:B------:R-:W-:Y:S01]  /*75e00*/  PRMT R2, R13.reuse, 0x7771, RZ ;  /* 0x000077710d027816 */ /* 0x040fe200000000ff */
[----:B------:R-:W-:Y:S01]  /*75e10*/  ULDC UR4, c[0x0][0x228] ;  /* 0x00008a0000047ab9 */ /* 0x000fe20000000800 */
[----:B------:R-:W-:Y:S01]  /*75e20*/  ULDC UR6, c[0x0][0x228] ;  /* 0x00008a0000067ab9 */ /* 0x000fe20000000800 */
[----:B------:R-:W-:Y:S01]  /*75e30*/  ULDC UR8, c[0x0][0x228] ;  /* 0x00008a0000087ab9 */ /* 0x000fe20000000800 */
[----:B0-----:R-:W2:Y:S04]  /*75e40*/  LDL.LU.64 R14, [R1+0x618] ;  /* 0x00061800010e7983 */ /* 0x001ea80000300a00 */
[----:B------:R0:W-:Y:S04]  /*75e50*/  STL [R1+0x2810], R19 ;  /* 0x0028101301007387 */ /* 0x0001e80000100800 */
[----:B0-----:R-:W4:Y:S04]  /*75e60*/  LDL.LU.64 R18, [R1+0x650] ;  /* 0x0006500001127983 */ /* 0x001f280000300a00 */
[----:B------:R0:W-:Y:S04]  /*75e70*/  @P2 STG.E.U8 desc[UR32][R10.64], R3 ;  /* 0x000000030a002986 */ /* 0x0001e8000c101120 */
[----:B0-----:R-:W2:Y:S01]  /*75e80*/  LDL.LU.64 R10, [R1+0x2818] ;  /* 0x00281800010a7983 */ /* 0x001ea20000300a00 */
[----:B------:R-:W-:-:S03]  /*75e90*/  PRMT R0, R13, 0x7772, RZ ;  /* 0x000077720d007816 */ /* 0x000fc600000000ff */
[----:B---3--:R0:W-:Y:S04]  /*75ea0*/  @P4 STG.E.U8 desc[UR32][R24.64], R2 ;  /* 0x0000000218004986 */ /* 0x0081e8000c101120 */
[----:B0-----:R-:W3:Y:S04]  /*75eb0*/  LDL.LU R25, [R1+0x2814] ;  /* 0x0028140001197983 */ /* 0x001ee80000300800 */
[----:B------:R-:W3:Y:S04]  /*75ec0*/  LDL.LU R12, [R1+0x108] ;  /* 0x00010800010c7983 */ /* 0x000ee80000300800 */
[----:B----4-:R0:W-:Y:S04]  /*75ed0*/  @P5 STG.E.U8 desc[UR32][R18.64], R0 ;  /* 0x0000000012005986 */ /* 0x0101e8000c101120 */
[----:B0-----:R-:W4:Y:S01]  /*75ee0*/  LDL.LU.64 R18, [R1+0x610] ;  /* 0x0006100001127983 */ /* 0x001f220000300a00 */
[----:B------:R-:W-:-:S02]  /*75ef0*/  PRMT R0, R13, 0x7773, RZ ;  /* 0x000077730d007816 */ /* 0x000fc400000000ff */
[----:B--2---:R-:W-:Y:S02]  /*75f00*/  ISETP.LT.AND P2, PT, R10, UR4, !P0 ;  /* 0x000000040a007c0c */ /* 0x004fe4000c741270 */
[C---:B------:R-:W-:Y:S01]  /*75f10*/  PRMT R3, R20.reuse, 0x7770, RZ ;  /* 0x0000777014037816 */ /* 0x040fe200000000ff */
[----:B------:R-:W-:Y:S01]  /*75f20*/  ULDC UR4, c[0x0][0x22c] ;  /* 0x00008b0000047ab9 */ /* 0x000fe20000000800 */
[----:B------:R0:W-:Y:S01]  /*75f30*/  @P3 STG.E.U8 desc[UR32][R22.64], R0 ;  /* 0x0000000016003986 */ /* 0x0001e2000c101120 */
[----:B------:R-:W-:Y:S02]  /*75f40*/  PRMT R2, R20, 0x7771, RZ ;  /* 0x0000777114027816 */ /* 0x000fe400000000ff */
[----:B------:R-:W-:Y:S01]  /*75f50*/  ISETP.LT.AND P4, PT, R28, UR8, !P0 ;  /* 0x000000081c007c0c */ /* 0x000fe2000c781270 */
[----:B------:R-:W-:Y:S01]  /*75f60*/  ULDC UR8, c[0x0][0x228] ;  /* 0x00008a0000087ab9 */ /* 0x000fe20000000800 */
[----:B0-----:R-:W-:-:S04]  /*75f70*/  VIADD R0, R9, 0x15 ;  /* 0x0000001509007836 */ /* 0x001fc80000000000 */
[----:B------:R0:W-:Y:S04]  /*75f80*/  @P2 STG.E.U8 desc[UR32][R16.64], R3 ;  /* 0x0000000310002986 */ /* 0x0001e8000c101120 */
[----:B------:R-:W2:Y:S01]  /*75f90*/  LDL.LU.64 R22, [R1+0x608] ;  /* 0x0006080001167983 */ /* 0x000ea20000300a00 */
[----:B------:R-:W-:Y:S01]  /*75fa0*/  ISETP.GE.AND P6, PT, R0, UR4, PT ;  /* 0x0000000400007c0c */ /* 0x000fe2000bfc6270 */
[----:B------:R-:W-:Y:S02]  /*75fb0*/  ULDC UR4, c[0x0][0x228] ;  /* 0x00008a0000047ab9 */ /* 0x000fe40000000800 */
[----:B------:R-:W-:Y:S02]  /*75fc0*/  ISETP.LT.AND P2, PT, R7, UR4, !P0 ;  /* 0x0000000407007c0c */ /* 0x000fe4000c741270 */
[----:B------:R-:W-:Y:S01]  /*75fd0*/  PRMT R0, R20, 0x7773, RZ ;  /* 0x0000777314007816 */ /* 0x000fe200000000ff */
[----:B------:R-:W-:Y:S01]  /*75fe0*/  ULDC UR4, c[0x0][0x228] ;  /* 0x00008a0000047ab9 */ /* 0x000fe20000000800 */
[----:B0-----:R-:W2:Y:S04]  /*75ff0*/  LDL.LU.64 R16, [R1+0x600] ;  /* 0x0006000001107983 */ /* 0x001ea80000300a00 */
[----:B------:R-:W2:Y:S01]  /*76000*/  LDL.LU R13, [R1+0xb8] ;  /* 0x0000b800010d7983 */ /* 0x000ea20000300800 */
[----:B---3--:R-:W-:Y:S01]  /*76010*/  ISETP.LT.AND P5, PT, R25, UR6, !P0 ;  /* 0x0000000619007c0c */ /* 0x008fe2000c7a1270 */
[----:B------:R-:W-:-:S02]  /*76020*/  ULDC UR6, c[0x0][0x228] ;  /* 0x00008a0000067ab9 */ /* 0x000fc40000000800 */
[----:B------:R-:W-:Y:S01]  /*76030*/  ISETP.LT.AND P3, PT, R11, UR6, !P0 ;  /* 0x000000060b007c0c */ /* 0x000fe2000c761270 */
[----:B------:R-:W-:-:S09]  /*76040*/  ULDC UR6, c[0x0][0x228] ;  /* 0x00008a0000067ab9 */ /* 0x000fd20000000800 */
[----:B------:R0:W-:Y:S02]  /*76050*/  @P5 STG.E.U8 desc[UR32][R4.64], R2 ;  /* 0x0000000204005986 */ /* 0x0001e4000c101120 */
[----:B0-----:R-:W-:Y:S02]  /*76060*/  PRMT R2, R20, 0x7772, RZ ;  /* 0x0000777214027816 */ /* 0x001fe400000000ff */
[----:B------:R-:W3:Y:S04]  /*76070*/  LDL.LU.64 R4, [R1+0x5f0] ;  /* 0x0005f00001047983 */ /* 0x000ee80000300a00 */
[----:B------:R0:W-:Y:S04]  /*76080*/  @P3 STG.E.U8 desc[UR32][R26.64], R2 ;  /* 0x000000021a003986 */ /* 0x0001e8000c101120 */
[----:B------:R1:W-:Y:S01]  /*76090*/  @P4 STG.E.U8 desc[UR32][R14.64], R0 ;  /* 0x000000000e004986 */ /* 0x0003e2000c101120 */
[----:B0-----:R-:W-:-:S03]  /*760a0*/  PRMT R2, R12, 0x7770, RZ ;  /* 0x000077700c027816 */ /* 0x001fc600000000ff */
[----:B------:R-:W3:Y:S04]  /*760b0*/  LDL.LU.64 R26, [R1+0x5e8] ;  /* 0x0005e800011a7983 */ /* 0x000ee80000300a00 */
[----:B-1----:R-:W3:Y:S04]  /*760c0*/  LDL.LU.64 R14, [R1+0x5c8] ;  /* 0x0005c800010e7983 */ /* 0x002ee80000300a00 */
[----:B----4-:R0:W-:Y:S04]  /*760d0*/  @P2 STG.E.U8 desc[UR32][R18.64], R2 ;  /* 0x0000000212002986 */ /* 0x0101e8000c101120 */
[----:B0-----:R-:W4:Y:S01]  /*760e0*/  LDL.LU R19, [R1+0x2810] ;  /* 0x0028100001137983 */ /* 0x001f220000300800 */
[----:B------:R-:W-:-:S02]  /*760f0*/  ISETP.LT.AND P4, PT, R21, UR4, !P0 ;  /* 0x0000000415007c0c */ /* 0x000fc4000c781270 */
[----:B------:R-:W-:Y:S01]  /*76100*/  ISETP.LT.AND P5, PT, R8, UR6, !P0 ;  /* 0x0000000608007c0c */ /* 0x000fe2000c7a1270 */
[----:B------:R-:W-:Y:S01]  /*76110*/  VIADD R0, R9, 0x16 ;  /* 0x0000001609007836 */ /* 0x000fe20000000000 */
[----:B------:R-:W-:Y:S01]  /*76120*/  ULDC UR4, c[0x0][0x22c] ;  /* 0x00008b0000047ab9 */ /* 0x000fe20000000800 */
[----:B------:R-:W-:Y:S01]  /*76130*/  PRMT R2, R12, 0x7771, RZ ;  /* 0x000077710c027816 */ /* 0x000fe200000000ff */
[----:B------:R-:W3:Y:S01]  /*76140*/  LDL.LU R20, [R1+0xe8] ;  /* 0x0000e80001147983 */ /* 0x000ee20000300800 */
[----:B------:R-:W-:Y:S01]  /*76150*/  ULDC UR6, c[0x0][0x228] ;  /* 0x00008a0000067ab9 */ /* 0x000fe20000000800 */
[----:B------:R-:W-:Y:S02]  /*76160*/  ISETP.GE.AND P3, PT, R0, UR4, PT ;  /* 0x0000000400007c0c */ /* 0x000fe4000bf66270 */
[----:B------:R-:W-:Y:S01]  /*76170*/  PRMT R0, R12, 0x7772, RZ ;  /* 0x000077720c007816 */ /* 0x000fe200000000ff */
[----:B------:R-:W-:Y:S02]  /*76180*/  ULDC UR4, c[0x0][0x228] ;  /* 0x00008a0000047ab9 */ /* 0x000fe40000000800 */
[----:B--2---:R0:W-:Y:S04]  /*76190*/  @P4 STG.E.U8 desc[UR32][R22.64], R2 ;  /* 0x0000000216004986 */ /* 0x0041e8000c101120 */
[----:B------:R1:W-:Y:S04]  /*761a0*/  @P5 STG.E.U8 desc[UR32][R16.64], R0 ;  /* 0x0000000010005986 */ /* 0x0003e8000c101120 */
[----:B0-----:R-:W2:Y:S04]  /*761b0*/  LDL.LU.64 R22, [R1+0x5c0] ;  /* 0x0005c00001167983 */ /* 0x001ea80000300a00 */
[----:B-1----:R-:W2:Y:S04]  /*761c0*/  LDL.LU.64 R16, [R1+0x5b8] ;  /* 0x0005b80001107983 */ /* 0x002ea80000300a00 */
[----:B------:R0:W-:Y:S01]  /*761d0*/  STL [R1+0x280c], R25 ;  /* 0x00280c1901007387 */ /* 0x0001e20000100800 */
[----:B----4-:R-:W-:Y:S01]  /*761e0*/  ISETP.LT.AND P0, PT, R19, UR4, !P0 ;  /* 0x0000000413007c0c */ /* 0x010fe2000c701270 */
[----:B------:R-:W-:-:S02]  /*761f0*/  ULDC UR4, c[0x0][0x228] ;  /* 0x00008a0000047ab9 */ /* 0x000fc40000000800 */
[----:B------:R-:W-:Y:S02]  /*76200*/  ISETP.LT.AND P5, PT, R25, UR4, !P6 ;  /* 0x0000000419007c0c */ /* 0x000fe4000f7a1270 */
[----:B------:R-:W-:Y:S01]  /*76210*/  PRMT R2, R12, 0x7773, RZ ;  /* 0x000077730c027816 */ /* 0x000fe200000000ff */
[----:B0-----:R-:W4:Y:S01]  /*76220*/  LDL.LU.64 R24, [R1+0x5f8] ;  /* 0x0005f80001187983 */ /* 0x001f220000300a00 */
[----:B------:R-:W-:Y:S02]  /*76230*/  ISETP.LT.AND P2, PT, R10, UR6, !P6 ;  /* 0x000000060a007c0c */ /* 0x000fe4000f741270 */
[----:B------:R-:W-:Y:S01]  /*76240*/  PRMT R0, R13, 0x7770, RZ ;  /* 0x000077700d007816 */ /* 0x000fe200000000ff */
[----:B------:R-:W-:Y:S01]  /*76250*/  ULDC UR4, c[0x0][0x228] ;  /* 0x00008a0000047ab9 */ /* 0x000fe20000000800 */
[----:B------:R-:W-:Y:S01]  /*76260*/  ULDC UR6, c[0x0][0x228] ;  /* 0x00008a0000067ab9 */ /* 0x000fe20000000800 */
[----:B------:R-:W-:Y:S01]  /*76270*/  ISETP.LT.AND P4, PT, R11, UR4, !P6 ;  /* 0x000000040b007c0c */ /* 0x000fe2000f781270 */
[----:B------:R-:W-:Y:S01]  /*76280*/  ULDC UR4, c[0x0][0x228] ;  /* 0x00008a0000047ab9 */ /* 0x000fe20000000800 */
[----:B----4-:R0:W-:Y:S04]  /*76290*/  @P0 STG.E.U8 desc[UR32][R24.64], R2 ;  /* 0x0000000218000986 */ /* 0x0101e8000c101120 */
[----:B0-----:R-:W4:Y:S01]  /*762a0*/  LDL.LU.64 R24, [R1+0x5b0] ;  /* 0x0005b00001187983 */ /* 0x001f220000300a00 */
[----:B------:R-:W-:-:S03]  /*762b0*/  PRMT R2, R13, 0x7771, RZ ;  /* 0x000077710d027816 */ /* 0x000fc600000000ff */
[----:B---3--:R0:W-:Y:S01]  /*762c0*/  @P2 STG.E.U8 desc[UR32][R4.64], R0 ;  /* 0x0000000004002986 */ /* 0x0081e2000c101120 */
[----:B------:R-:W-:Y:S01]  /*762d0*/  ISETP.LT.AND P2, PT, R28, UR4, !P6 ;  /* 0x000000041c007c0c */ /* 0x000fe2000f741270 */
[----:B------:R-:W-:Y:S01]  /*762e0*/  VIADD R3, R9, 0x17 ;  /* 0x0000001709037836 */ /* 0x000fe20000000000 */
[----:B------:R-:W-:Y:S01]  /*762f0*/  ULDC UR4, c[0x0][0x22c] ;  /* 0x00008b0000047ab9 */ /* 0x000fe20000000800 */
[----:B------:R1:W-:Y:S01]  /*76300*/  @P5 STG.E.U8 desc[UR32][R26.64], R2 ;  /* 0x000000021a005986 */ /* 0x0003e2000c101120 */
[----:B------:R-:W-:Y:S01]  /*76310*/  ISETP.LT.AND P5, PT, R7, UR6, !P6 ;  /* 0x0000000607007c0c */ /* 0x000fe2000f7a1270 */
[----:B------:R-:W-:Y:S02]  /*76320*/  ULDC UR6, c[0x0][0x228] ;  /* 0x00008a0000067ab9 */ /* 0x000fe40000000800 */
[----:B------:R-:W-:Y:S01]  /*76330*/  ISETP.LT.AND P0, PT, R21, UR6, !P6 ;  /* 0x0000000615007c0c */ /* 0x000fe2000f701270 */
[----:B------:R-:W-:Y:S01]  /*76340*/  ULDC UR6, c[0x0][0x228] ;  /* 0x00008a0000067ab9 */ /* 0x000fe20000000800 */
[----:B0-----:R-:W-:-:S02]  /*76350*/  PRMT R0, R13, 0x7772, RZ ;  /* 0x000077720d007816 */ /* 0x001fc400000000ff */
[----:B-1----:R-:W-:-:S03]  /*76360*/  PRMT R2, R13, 0x7773, RZ ;  /* 0x000077730d027816 */ /* 0x002fc600000000ff */
[----:B------:R0:W-:Y:S04]  /*76370*/  @P4 STG.E.U8 desc[UR32][R14.64], R0 ;  /* 0x000000000e004986 */ /* 0x0001e8000c101120 */
[----:B------:R-:W3:Y:S04]  /*76380*/  LDL.LU.64 R26, [R1+0x598] ;  /* 0x00059800011a7983 */ /* 0x000ee80000300a00 */
[----:B--2---:R1:W-:Y:S04]  /*76390*/  @P2 STG.E.U8 desc[UR32][R22.64], R2 ;  /* 0x0000000216002986 */ /* 0x0043e8000c101120 */
[----:B------:R-:W2:Y:S01]  /*763a0*/  LDL.LU R12, [R1+0x11c] ;  /* 0x00011c00010c7983 */ /* 0x000ea20000300800 */
[----:B------:R-:W-:-:S02]  /*763b0*/  ISETP.GE.AND P2, PT, R3, UR4, PT ;  /* 0x0000000403007c0c */ /* 0x000fc4000bf46270 */
[C---:B0-----:R-:W-:Y:S01]  /*763c0*/  PRMT R0, R20.reuse, 0x7770, RZ ;  /* 0x0000777014007816 */ /* 0x041fe200000000ff */
[----:B------:R-:W3:Y:S01]  /*763d0*/  LDL.LU.64 R14, [R1+0x590] ;  /* 0x00059000010e7983 */ /* 0x000ee20000300a00 */
[----:B-1----:R-:W-:-:S03]  /*763e0*/  PRMT R2, R20, 0x7771, RZ ;  /* 0x0000777114027816 */ /* 0x002fc600000000ff */
[----:B------:R-:W3:Y:S04]  /*763f0*/  LDL.LU.64 R4, [R1+0x588] ;  /* 0x0005880001047983 */ /* 0x000ee80000300a00 */
[----:B------:R-:W3:Y:S04]  /*76400*/  LDL.LU.64 R22, [R1+0x580] ;  /* 0x0005800001167983 */ /* 0x000ee80000300a00 */
[----:B------:R0:W-:Y:S01]  /*76410*/  @P5 STG.E.U8 desc[UR32][R16.64], R0 ;  /* 0x0000000010005986 */ /* 0x0001e2000c101120 */
[----:B------:R-:W-:Y:S01]  /*76420*/  ISETP.LT.AND P4, PT, R8, UR8, !P6 ;  /* 0x0000000808007c0c */ /* 0x000fe2000f781270 */
[----:B------:R-:W-:Y:S01]  /*76430*/  ULDC UR4, c[0x0][0x228] ;  /* 0x00008a0000047ab9 */ /* 0x000fe20000000800 */
[----:B------:R-:W-:Y:S01]  /*76440*/  ULDC UR8, c[0x0][0x228] ;  /* 0x00008a0000087ab9 */ /* 0x000fe20000000800 */
[----:B0-----:R-:W3:Y:S04]  /*76450*/  LDL.LU.64 R16, [R1+0x578] ;  /* 0x0005780001107983 */ /* 0x001ee80000300a00 */
[----:B----4-:R0:W-:Y:S04]  /*76460*/  @P0 STG.E.U8 desc[UR32][R24.64], R2 ;  /* 0x0000000218000986 */ /* 0x0101e8000c101120 */
[----:B0-----:R-:W4:Y:S04]  /*76470*/  LDL.LU R25, [R1+0x280c] ;  /* 0x00280c0001197983 */ /* 0x001f280000300800 */
[----:B------:R-:W2:Y:S01]  /*76480*/  LDL.LU.64 R2, [R1+0x5a8] ;  /* 0x0005a80001027983 */ /* 0x000ea20000300a00 */
[----:B------:R-:W-:-:S02]  /*76490*/  ISETP.LT.AND P6, PT, R19, UR4, !P6 ;  /* 0x0000000413007c0c */ /* 0x000fc4000f7c1270 */
[----:B------:R-:W-:Y:S02]  /*764a0*/  PRMT R0, R20, 0x7772, RZ ;  /* 0x0000777214007816 */ /* 0x000fe400000000ff */
[----:B------:R-:W-:Y:S01]  /*764b0*/  ISETP.LT.AND P0, PT, R10, UR6, !P3 ;  /* 0x000000060a007c0c */ /* 0x000fe2000df01270 */
[----:B------:R-:W3:Y:S01]  /*764c0*/  LDL.LU R13, [R1+0x10c] ;  /* 0x00010c00010d7983 */ /* 0x000ee20000300800 */
[----:B------:R-:W-:-:S03]  /*764d0*/  ULDC UR4, c[0x0][0x228] ;  /* 0x00008a0000047ab9 */ /* 0x000fc60000000800 */
[----:B------:R-:W3:Y:S01]  /*764e0*/  LDL.LU R29, [R1+0xbc] ;  /* 0x0000bc00011d7983 */ /* 0x000ee20000300800 */
[----:B------:R-:W-:Y:S02]  /*764f0*/  ULDC UR6, c[0x0][0x228] ;  /* 0x00008a0000067ab9 */ /* 0x000fe40000000800 */
[----:B------:R-:W-:Y:S01]  /*76500*/  ISETP.LT.AND P5, PT, R11, UR6, !P3 ;  /* 0x000000060b007c0c */ /* 0x000fe2000dfa1270 */
[----:B------:R-:W-:Y:S01]  /*76510*/  ULDC UR6, c[0x0][0x228] ;  /* 0x00008a0000067ab9 */ /* 0x000fe20000000800 */
[----:B--2---:R0:W-:Y:S04]  /*76520*/  @P4 STG.E.U8 desc[UR32][R2.64], R0 ;  /* 0x0000000002004986 */ /* 0x0041e8000c101120 */
[----:B----4-:R-:W-:Y:S01]  /*76530*/  STL [R1+0x2808], R25 ;  /* 0x0028081901007387 */ /* 0x010fe20000100800 */
[----:B------:R-:W-:Y:S01]  /*76540*/  ISETP.LT.AND P4, PT, R25, UR4, !P3 ;  /* 0x0000000419007c0c */ /* 0x000fe2000df81270 */
[----:B------:R-:W-:Y:S01]  /*76550*/  ULDC UR4, c[0x0][0x22c] ;  /* 0x00008b0000047ab9 */ /* 0x000fe20000000800 */
[----:B0-----:R-:W-:-:S02]  /*76560*/  PRMT R0, R20, 0x7773, RZ ;  /* 0x0000777314007816 */ /* 0x001fc400000000ff */
[----:B------:R-:W-:-:S03]  /*76570*/  PRMT R2, R12, 0x7770, RZ ;  /* 0x000077700c027816 */ /* 0x000fc600000000ff */
[----:B---3--:R0:W-:Y:S04]  /*76580*/  @P6 STG.E.U8 desc[UR32][R26.64], R0 ;  /* 0x000000001a006986 */ /* 0x0081e8000c101120 */
[----:B------:R1:W-:Y:S04]  /*76590*/  @P0 STG.E.U8 desc[UR32][R14.64], R2 ;  /* 0x000000020e000986 */ /* 0x0003e8000c101120 */
[----:B0-----:R-:W2:Y:S04]  /*765a0*/  LDL.LU.64 R26, [R1+0x570] ;  /* 0x00057000011a7983 */ /* 0x001ea80000300a00 */
[----:B------:R-:W3:Y:S04]  /*765b0*/  LDL.LU.64 R24, [R1+0x568] ;  /* 0x0005680001187983 */ /* 0x000ee80000300a00 */
[----:B-1----:R-:W4:Y:S01]  /*765c0*/  LDL.LU.64 R14, [R1+0x560] ;  /* 0x00056000010e7983 */ /* 0x002f220000300a00 */
[----:B------:R-:W-:Y:S01]  /*765d0*/  ISETP.LT.AND P6, PT, R28, UR8, !P3 ;  /* 0x000000081c007c0c */ /* 0x000fe2000dfc1270 */
[----:B------:R-:W-:Y:S01]  /*765e0*/  VIADD R0, R9, 0x18 ;  /* 0x0000001809007836 */ /* 0x000fe20000000000 */
[----:B------:R-:W-:-:S02]  /*765f0*/  PRMT R3, R12, 0x7771, RZ ;  /* 0x000077710c037816 */ /* 0x000fc400000000ff */
[----:B------:R-:W-:Y:S01]  /*76600*/  PRMT R2, R12, 0x7772, RZ ;  /* 0x000077720c027816 */ /* 0x000fe200000000ff */
[----:B------:R-:W-:Y:S01]  /*76610*/  ULDC UR8, c[0x0][0x228] ;  /* 0x00008a0000087ab9 */ /* 0x000fe20000000800 */
[----:B------:R-:W4:Y:S01]  /*76620*/  LDL.LU R20, [R1+0xec] ;  /* 0x0000ec0001147983 */ /* 0x000f220000300800 */
[----:B------:R-:W-:Y:S02]  /*76630*/  ISETP.GE.AND P0, PT, R0, UR4, PT ;  /* 0x0000000400007c0c */ /* 0x000fe4000bf06270 */
[----:B------:R-:W-:Y:S01]  /*76640*/  PRMT R0, R12, 0x7773, RZ ;  /* 0x000077730c007816 */ /* 0x000fe200000000ff */
[----:B------:R-:W-:Y:S01]  /*76650*/  ULDC UR4, c[0x0][0x228] ;  /* 0x00008a0000047ab9 */ /* 0x000fe20000000800 */
[----:B------:R0:W-:Y:S04]  /*76660*/  @P4 STG.E.U8 desc[UR32][R4.64], R3 ;  /* 0x0000000304004986 */ /* 0x0001e8000c101120 */
[----:B------:R1:W-:Y:S01]  /*76670*/  @P5 STG.E.U8 desc[UR32][R22.64], R2 ;  /* 0x0000000216005986 */ /* 0x0003e2000c101120 */
[----:B------:R-:W-:-:S02]  /*76680*/  ISETP.LT.AND P4, PT, R7, UR4, !P3 ;  /* 0x0000000407007c0c */ /* 0x000fc4000df81270 */
[----:B------:R-:W-:Y:S01]  /*76690*/  ISETP.LT.AND P5, PT, R21, UR6, !P3 ;  /* 0x0000000615007c0c */ /* 0x000fe2000dfa1270 */
[----:B------:R-:W-:Y:S01]  /*766a0*/  @P6 STG.E.U8 desc[UR32][R16.64], R0 ;  /* 0x0000000010006986 */ /* 0x000fe2000c101120 */
[----:B------:R-:W-:-:S03]  /*766b0*/  ISETP.LT.AND P6, PT, R8, UR8, !P3 ;  /* 0x0000000808007c0c */ /* 0x000fc6000dfc1270 */
[----:B------:R1:W-:Y:S01]  /*766c0*/  STL [R1+0x2804], R7 ;  /* 0x0028040701007387 */ /* 0x0003e20000100800 */
[----:B------:R-:W-:Y:S01]  /*766d0*/  ULDC UR4, c[0x0][0x228] ;  /* 0x00008a0000047ab9 */ /* 0x000fe20000000800 */
[----:B------:R-:W-:Y:S01]  /*766e0*/  ULDC UR6, c[0x0][0x228] ;  /* 0x00008a0000067ab9 */ /* 0x000fe20000000800 */
[----:B------:R-:W-:Y:S01]  /*766f0*/  ULDC UR8, c[0x0][0x228] ;  /* 0x00008a0000087ab9 */ /* 0x000fe20000000800 */
[C---:B0-----:R-:W-:Y:S02]  /*76700*/  PRMT R4, R13.reuse, 0x7770, RZ ;  /* 0x000077700d047816 */ /* 0x041fe400000000ff */
[C---:B------:R-:W-:Y:S02]  /*76710*/  PRMT R3, R13.reuse, 0x7771, RZ ;  /* 0x000077710d037816 */ /* 0x040fe400000000ff */
[C---:B-1----:R-:W-:Y:S01]  /*76720*/  PRMT R2, R13.reuse, 0x7772, RZ ;  /* 0x000077720d027816 */ /* 0x042fe200000000ff */
[----:B------:R-:W4:Y:S01]  /*76730*/  LDL.LU.64 R6, [R1+0x550] ;  /* 0x0005500001067983 */ /* 0x000f220000300a00 */
[----:B------:R-:W-:-:S03]  /*76740*/  PRMT R0, R13, 0x7773, RZ ;  /* 0x000077730d007816 */ /* 0x000fc600000000ff */
[----:B------:R-:W4:Y:S04]  /*76750*/  LDL.LU.64 R12, [R1+0x530] ;  /* 0x00053000010c7983 */ /* 0x000f280000300a00 */
[----:B--2---:R0:W-:Y:S04]  /*76760*/  @P4 STG.E.U8 desc[UR32][R26.64], R4 ;  /* 0x000000041a004986 */ /* 0x0041e8000c101120 */
[----:B---3--:R1:W-:Y:S04]  /*76770*/  @P5 STG.E.U8 desc[UR32][R24.64], R3 ;  /* 0x0000000318005986 */ /* 0x0083e8000c101120 */
[----:B----4-:R2:W-:Y:S04]  /*76780*/  @P6 STG.E.U8 desc[UR32][R14.64], R2 ;  /* 0x000000020e006986 */ /* 0x0105e8000c101120 */
[----:B0-----:R-:W3:Y:S04]  /*76790*/  LDL.LU.64 R26, [R1+0x528] ;  /* 0x00052800011a7983 */ /* 0x001ee80000300a00 */
[----:B-1----:R-:W4:Y:S04]  /*767a0*/  LDL.LU R25, [R1+0x2808] ;  /* 0x0028080001197983 */ /* 0x002f280000300800 */
[----:B--2---:R-:W2:Y:S01]  /*767b0*/  LDL.LU.64 R2, [R1+0x558] ;  /* 0x0005580001027983 */ /* 0x004ea20000300a00 */
[----:B------:R-:W-:Y:S01]  /*767c0*/  ISETP.LT.AND P3, PT, R19, UR4, !P3 ;  /* 0x0000000413007c0c */ /* 0x000fe2000df61270 */
[----:B------:R-:W-:-:S02]  /*767d0*/  ULDC UR4, c[0x0][0x228] ;  /* 0x00008a0000047ab9 */ /* 0x000fc40000000800 */
[----:B------:R-:W3:Y:S01]  /*767e0*/  LDL.LU.64 R14, [R1+0x520] ;  /* 0x00052000010e7983 */ /* 0x000ee20000300a00 */
[----:B------:R-:W-:Y:S01]  /*767f0*/  ISETP.LT.AND P6, PT, R10, UR4, !P2 ;  /* 0x000000040a007c0c */ /* 0x000fe2000d7c1270 */
[----:B------:R-:W-:Y:S02]  /*76800*/  ULDC UR4, c[0x0][0x228] ;  /* 0x00008a0000047ab9 */ /* 0x000fe40000000800 */
[----:B----4-:R-:W-:Y:S01]  /*76810*/  ISETP.LT.AND P5, PT, R25, UR4, !P2 ;  /* 0x0000000419007c0c */ /* 0x010fe2000d7a1270 */
[----:B------:R-:W-:-:S05]  /*76820*/  ULDC UR4, c[0x0][0x228] ;  /* 0x00008a0000047ab9 */ /* 0x000fca0000000800 */
[----:B--2---:R-:W-:Y:S01]  /*76830*/  @P3 STG.E.U8 desc[UR32][R2.64], R0 ;  /* 0x0000000002003986 */ /* 0x004fe2000c101120 */
[----:B------:R-:W-:-:S03]  /*76840*/  ISETP.LT.AND P3, PT, R28, UR4, !P2 ;  /* 0x000000041c007c0c */ /* 0x000fc6000d761270 */
[----:B------:R-:W2:Y:S01]  /*76850*/  LDL.LU R28, [R1+0x50] ;  /* 0x00005000011c7983 */ /* 0x000ea20000300800 */
[C---:B------:R-:W-:Y:S02]  /*76860*/  PRMT R22, R29.reuse, 0x7770, RZ ;  /* 0x000077701d167816 */ /* 0x040fe400000000ff */
[C---:B------:R-:W-:Y:S02]  /*76870*/  PRMT R17, R29.reuse, 0x7771, RZ ;  /* 0x000077711d117816 */ /* 0x040fe400000000ff */
[C---:B------:R-:W-:Y:S02]  /*76880*/  PRMT R16, R29.reuse, 0x7772, RZ ;  /* 0x000077721d107816 */ /* 0x040fe400000000ff */
[----:B------:R-:W-:Y:S02]  /*76890*/  PRMT R5, R29, 0x7773, RZ ;  /* 0x000077731d057816 */ /* 0x000fe400000000ff */
[----:B------:R-:W-:Y:S01]  /*768a0*/  ISETP.LT.AND P4, PT, R11, UR6, !P2 ;  /* 0x000000060b007c0c */ /* 0x000fe2000d781270 */
[----:B------:R-:W-:Y:S01]  /*768b0*/  @P6 STG.E.U8 desc[UR32][R6.64], R22 ;  /* 0x0000001606006986 */ /* 0x000fe2000c101120 */
[----:B------:R-:W-:Y:S01]  /*768c0*/  ULDC UR4, c[0x0][0x228] ;  /* 0x00008a0000047ab9 */ /* 0x000fe20000000800 */
[C---:B------:R-:W-:Y:S01]  /*768d0*/  PRMT R4, R20.reuse, 0x7770, RZ ;  /* 0x0000777014047816 */ /* 0x040fe200000000ff */
[----:B------:R-:W-:Y:S01]  /*768e0*/  ULDC UR6, c[0x0][0x228] ;  /* 0x00008a0000067ab9 */ /* 0x000fe20000000800 */
[----:B--2---:R0:W-:Y:S04]  /*768f0*/  STL [R1+0x2800], R28 ;  /* 0x0028001c01007387 */ /* 0x0041e80000100800 */
[----:B0-----:R-:W2:Y:S04]  /*76900*/  LDL.LU.64 R28, [R1+0x518] ;  /* 0x00051800011c7983 */ /* 0x001ea80000300a00 */
[----:B------:R-:W4:Y:S04]  /*76910*/  LDL.LU R7, [R1+0x2804] ;  /* 0x0028040001077983 */ /* 0x000f280000300800 */
[----:B------:R-:W3:Y:S01]  /*76920*/  LDL.LU.64 R22, [R1+0x548] ;  /* 0x0005480001167983 */ /* 0x000ee20000300a00 */
[----:B------:R-:W-:-:S03]  /*76930*/  PRMT R3, R20, 0x7771, RZ ;  /* 0x0000777114037816 */ /* 0x000fc600000000ff */
[----:B---3--:R0:W-:Y:S01]  /*76940*/  @P5 STG.E.U8 desc[UR32][R22.64], R17 ;  /* 0x0000001116005986 */ /* 0x0081e2000c101120 */
[----:B----4-:R-:W-:Y:S01]  /*76950*/  ISETP.LT.AND P5, PT, R7, UR4, !P2 ;  /* 0x0000000407007c0c */ /* 0x010fe2000d7a1270 */
[----:B------:R-:W-:Y:S02]  /*76960*/  ULDC UR4, c[0x0][0x228] ;  /* 0x00008a0000047ab9 */ /* 0x000fe40000000800 */
[----:B------:R1:W-:Y:S01]  /*76970*/  @P4 STG.E.U8 desc[UR32][R12.64], R16 ;  /* 0x000000100c004986 */ /* 0x0003e2000c101120 */
[----:B------:R-:W-:-:S03]  /*76980*/  ISETP.LT.AND P4, PT, R21, UR4, !P2 ;  /* 0x0000000415007c0c */ /* 0x000fc6000d781270 */
[----:B------:R-:W-:Y:S01]  /*76990*/  @P3 STG.E.U8 desc[UR32][R26.64], R5 ;  /* 0x000000051a003986 */ /* 0x000fe2000c101120 */
[----:B------:R-:W-:Y:S01]  /*769a0*/  ULDC UR4, c[0x0][0x228] ;  /* 0x00008a0000047ab9 */ /* 0x000fe20000000800 */
[----:B------:R-:W-:Y:S02]  /*769b0*/  ISETP.LT.AND P3, PT, R8, UR6, !P2 ;  /* 0x0000000608007c0c */ /* 0x000fe4000d761270 */
[----:B------:R-:W-:Y:S01]  /*769c0*/  ISETP.LT.AND P2, PT, R19, UR4, !P2 ;  /* 0x0000000413007c0c */ /* 0x000fe2000d741270 */
[----:B------:R-:W-:Y:S01]  /*769d0*/  ULDC UR6, c[0x0][0x228] ;  /* 0x00008a0000067ab9 */ /* 0x000fe20000000800 */
[----:B------:R-:W-:Y:S01]  /*769e0*/  ULDC UR4, c[0x0][0x228] ;  /* 0x00008a0000047ab9 */ /* 0x000fe20000000800 */
[----:B0-----:R-:W3:Y:S04]  /*769f0*/  LDL.LU.64 R22, [R1+0x4e8] ;  /* 0x0004e80001167983 */ /* 0x001ee80000300a00 */
[----:B-1----:R-:W4:Y:S04]  /*76a00*/  LDL.LU.64 R12, [R1+0x4e0] ;  /* 0x0004e000010c7983 */ /* 0x002f280000300a00 */
[----:B------:R-:W3:Y:S04]  /*76a10*/  LDL R16, [R1+0x1c70] ;  /* 0x001c700001107983 */ /* 0x000ee80000100800 */
[----:B------:R0:W-:Y:S01]  /*76a20*/  @P5 STG.E.U8 desc[UR32][R14.64], R4 ;  /* 0x000000040e005986 */ /* 0x0001e2000c101120 */
[----:B------:R-:W-:-:S02]  /*76a30*/  ISETP.LT.AND P6, PT, R10, UR6, !P0 ;  /* 0x000000060a007c0c */ /* 0x000fc4000c7c1270 */
[----:B------:R-:W-:Y:S01]  /*76a40*/  ISETP.LT.AND P5, PT, R25, UR4, !P0 ;  /* 0x0000000419007c0c */ /* 0x000fe2000c7a1270 */
[----:B------:R-:W-:Y:S01]  /*76a50*/  ULDC UR6, c[0x0][0x228] ;  /* 0x00008a0000067ab9 */ /* 0x000fe20000000800 */
[----:B--2---:R-:W-:Y:S01]  /*76a60*/  @P4 STG.E.U8 desc[UR32][R28.64], R3 ;  /* 0x000000031c004986 */ /* 0x004fe2000c101120 */
[----:B------:R-:W-:Y:S02]  /*76a70*/  ISETP.LT.AND P4, PT, R11, UR6, !P0 ;  /* 0x000000060b007c0c */ /* 0x000fe4000c781270 */
[C---:B------:R-:W-:Y:S02]  /*76a80*/  PRMT R0, R20.reuse, 0x7772, RZ ;  /* 0x0000777214007816 */ /* 0x040fe400000000ff */
[----:B------:R-:W-:Y:S01]  /*76a90*/  PRMT R2, R20, 0x7773, RZ ;  /* 0x0000777314027816 */ /* 0x000fe200000000ff */
[----:B------:R-:W-:Y:S01]  /*76aa0*/  ULDC UR4, c[0x0][0x228] ;  /* 0x00008a0000047ab9 */ /* 0x000fe20000000800 */
[----:B------:R-:W-:Y:S01]  /*76ab0*/  ULDC UR6, c[0x0][0x228] ;  /* 0x00008a0000067ab9 */ /* 0x000fe20000000800 */
[----:B0-----:R-:W2:Y:S04]  /*76ac0*/  LDL.LU.64 R4, [R1+0x4f0] ;  /* 0x0004f00001047983 */ /* 0x001ea80000300a00 */
[----:B------:R-:W4:Y:S04]  /*76ad0*/  LDL.LU.64 R26, [R1+0x4d8] ;  /* 0x0004d800011a7983 */ /* 0x000f280000300a00 */
[----:B------:R-:W4:Y:S04]  /*76ae0*/  LDL.LU R14, [R1+0x70] ;  /* 0x00007000010e7983 */ /* 0x000f280000300800 */
[----:B------:R0:W-:Y:S04]  /*76af0*/  STL [R1+0x27f4], R25 ;  /* 0x0027f41901007387 */ /* 0x0001e80000100800 */
[----:B0-----:R-:W3:Y:S04]  /*76b00*/  LDL.LU.64 R24, [R1+0x4f8] ;  /* 0x0004f80001187983 */ /* 0x001ee80000300a00 */
[----:B------:R-:W2:Y:S04]  /*76b10*/  LDL.LU R28, [R1+0x2800] ;  /* 0x00280000011c7983 */ /* 0x000ea80000300800 */
[----:B------:R0:W-:Y:S04]  /*76b20*/  STL.64 [R1+0x27f8], R10 ;  /* 0x0027f80a01007387 */ /* 0x0001e80000100a00 */
[----:B0-----:R-:W4:Y:S04]  /*76b30*/  LDL.LU.64 R10, [R1+0x510] ;  /* 0x00051000010a7983 */ /* 0x001f280000300a00 */
[----:B----4-:R0:W-:Y:S04]  /*76b40*/  @P3 STG.E.U8 desc[UR32][R10.64], R0 ;  /* 0x000000000a003986 */ /* 0x0101e8000c101120 */
[----:B---3--:R1:W-:Y:S04]  /*76b50*/  @P2 STG.E.U8 desc[UR32][R24.64], R2 ;  /* 0x0000000218002986 */ /* 0x0083e8000c101120 */
[----:B0-----:R-:W3:Y:S04]  /*76b60*/  LDL.LU.64 R10, [R1+0x4d0] ;  /* 0x0004d000010a7983 */ /* 0x001ee80000300a00 */
[----:B-1----:R-:W4:Y:S01]  /*76b70*/  LDL.LU.64 R24, [R1+0x4c8] ;  /* 0x0004c80001187983 */ /* 0x002f220000300a00 */
[----:B--2---:R-:W-:-:S02]  /*76b80*/  PRMT R0, R28, 0x7770, RZ ;  /* 0x000077701c007816 */ /* 0x004fc400000000ff */
[----:B------:R-:W-:Y:S02]  /*76b90*/  PRMT R2, R28, 0x7771, RZ ;  /* 0x000077711c027816 */ /* 0x000fe400000000ff */
[----:B------:R-:W-:Y:S01]  /*76ba0*/  ISETP.LT.AND P3, PT, R16, UR4, !P0 ;  /* 0x0000000410007c0c */ /* 0x000fe2000c761270 */
[----:B------:R-:W-:Y:S01]  /*76bb0*/  ULDC UR4, c[0x0][0x228] ;  /* 0x00008a0000047ab9 */ /* 0x000fe20000000800 */
[----:B------:R0:W-:Y:S04]  /*76bc0*/  @P6 STG.E.U8 desc[UR32][R4.64], R0 ;  /* 0x0000000004006986 */ /* 0x0001e8000c101120 */
[----:B------:R1:W-:Y:S01]  /*76bd0*/  @P5 STG.E.U8 desc[UR32][R22.64], R2 ;  /* 0x0000000216005986 */ /* 0x0003e2000c101120 */
[----:B------:R-:W-:Y:S02]  /*76be0*/  ISETP.LT.AND P6, PT, R7, UR4, !P0 ;  /* 0x0000000407007c0c */ /* 0x000fe4000c7c1270 */
[----:B------:R-:W-:Y:S01]  /*76bf0*/  ISETP.LT.AND P5, PT, R21, UR6, !P0 ;  /* 0x0000000615007c0c */ /* 0x000fe2000c7a1270 */
[----:B------:R-:W-:Y:S01]  /*76c00*/  ULDC UR4, c[0x0][0x22c] ;  /* 0x00008b0000047ab9 */ /* 0x000fe20000000800 */
[----:B------:R-:W-:Y:S01]  /*76c10*/  PRMT R3, R14, 0x7770, RZ ;  /* 0x000077700e037816 */ /* 0x000fe200000000ff */
[----:B------:R-:W-:Y:S01]  /*76c20*/  ULDC UR6, c[0x0][0x228] ;  /* 0x00008a0000067ab9 */ /* 0x000fe20000000800 */
[----:B0-----:R-:W-:Y:S01]  /*76c30*/  PRMT R0, R28, 0x7772, RZ ;  /* 0x000077721c007816 */ /* 0x001fe200000000ff */
[----:B-1----:R-:W-:-:S04]  /*76c40*/  VIADD R2, R9, 0x19 ;  /* 0x0000001909027836 */ /* 0x002fc80000000000 */
[----:B------:R0:W-:Y:S01]  /*76c50*/  @P4 STG.E.U8 desc[UR32][R12.64], R0 ;  /* 0x000000000c004986 */ /* 0x0001e2000c101120 */
[----:B------:R-:W-:Y:S02]  /*76c60*/  ISETP.GE.AND P2, PT, R2, UR4, PT ;  /* 0x0000000402007c0c */ /* 0x000fe4000bf46270 */
[----:B------:R-:W-:Y:S02]  /*76c70*/  PRMT R2, R14, 0x7771, RZ ;  /* 0x000077710e027816 */ /* 0x000fe400000000ff */
[----:B0-----:R-:W-:Y:S01]  /*76c80*/  PRMT R0, R28, 0x7773, RZ ;  /* 0x000077731c007816 */ /* 0x001fe200000000ff */
[----:B------:R-:W2:Y:S04]  /*76c90*/  LDL.LU.64 R12, [R1+0x4b0] ;  /* 0x0004b000010c7983 */ /* 0x000ea80000300a00 */
[----:B------:R-:W2:Y:S04]  /*76ca0*/  LDL.LU R15, [R1+0xd0] ;  /* 0x0000d000010f7983 */ /* 0x000ea80000300800 */
[----:B------:R-:W2:Y:S04]  /*76cb0*/  LDL.LU.64 R4, [R1+0x4a8] ;  /* 0x0004a80001047983 */ /* 0x000ea80000300a00 */
[----:B------:R-:W2:Y:S04]  /*76cc0*/  LDL.LU.64 R22, [R1+0x4a0] ;  /* 0x0004a00001167983 */ /* 0x000ea80000300a00 */
[----:B------:R0:W-:Y:S04]  /*76cd0*/  @P3 STG.E.U8 desc[UR32][R26.64], R0 ;  /* 0x000000001a003986 */ /* 0x0001e8000c101120 */
[----:B------:R-:W2:Y:S01]  /*76ce0*/  LDL.LU.64 R28, [R1+0x490] ;  /* 0x00049000011c7983 */ /* 0x000ea20000300a00 */
[----:B------:R-:W-:Y:S01]  /*76cf0*/  ISETP.LT.AND P4, PT, R8, UR8, !P0 ;  /* 0x0000000808007c0c */ /* 0x000fe2000c781270 */
[----:B------:R-:W-:Y:S01]  /*76d00*/  ULDC UR4, c[0x0][0x228] ;  /* 0x00008a0000047ab9 */ /* 0x000fe20000000800 */
[----:B------:R-:W-:Y:S01]  /*76d10*/  ULDC UR8, c[0x0][0x228] ;  /* 0x00008a0000087ab9 */ /* 0x000fe20000000800 */
[----:B0-----:R-:W2:Y:S04]  /*76d20*/  LDL.LU.64 R26, [R1+0x488] ;  /* 0x00048800011a7983 */ /* 0x001ea80000300a00 */
[----:B---3--:R0:W-:Y:S04]  /*76d30*/  @P6 STG.E.U8 desc[UR32][R10.64], R3 ;  /* 0x000000030a006986 */ /* 0x0081e8000c101120 */
[----:B----4-:R1:W-:Y:S04]  /*76d40*/  @P5 STG.E.U8 desc[UR32][R24.64], R2 ;  /* 0x0000000218005986 */ /* 0x0103e8000c101120 */
[----:B0-----:R-:W3:Y:S04]  /*76d50*/  LDL.LU.64 R10, [R1+0x27f8] ;  /* 0x0027f800010a7983 */ /* 0x001ee80000300a00 */
[----:B-1----:R-:W4:Y:S04]  /*76d60*/  LDL.LU R25, [R1+0x27f4] ;  /* 0x0027f40001197983 */ /* 0x002f280000300800 */
[----:B------:R-:W2:Y:S01]  /*76d70*/  LDL.LU.64 R2, [R1+0x4c0] ;  /* 0x0004c00001027983 */ /* 0x000ea20000300a00 */
[----:B------:R-:W-:-:S02]  /*76d80*/  ISETP.LT.AND P0, PT, R19, UR4, !P0 ;  /* 0x0000000413007c0c */ /* 0x000fc4000c701270 */
[----:B------:R-:W-:Y:S01]  /*76d90*/  PRMT R0, R14, 0x7772, RZ ;  /* 0x000077720e007816 */ /* 0x000fe200000000ff */
[----:B------:R-:W4:Y:S01]  /*76da0*/  LDL.LU R20, [R1+0xa0] ;  /* 0x0000a00001147983 */ /* 0x000f220000300800 */
[----:B------:R-:W-:Y:S01]  /*76db0*/  ULDC UR4, c[0x0][0x228] ;  /* 0x00008a0000047ab9 */ /* 0x000fe20000000800 */
[----:B------:R-:W-:Y:S01]  /*76dc0*/  ISETP.LT.AND P5, PT, R16, UR8, !P2 ;  /* 0x0000000810007c0c */ /* 0x000fe2000d7a1270 */
[----:B------:R-:W-:Y:S01]  /*76dd0*/  ULDC UR8, c[0x0][0x228] ;  /* 0x00008a0000087ab9 */ /* 0x000fe20000000800 */
[----:B--2---:R0:W-:Y:S02]  /*76de0*/  @P4 STG.E.U8 desc[UR32][R2.64], R0 ;  /* 0x0000000002004986 */ /* 0x0041e4000c101120 */
[----:B0-----:R-:W-:-:S05]  /*76df0*/  PRMT R0, R14, 0x7773, RZ ;  /* 0x000077730e007816 */ /* 0x001fca00000000ff */
[----:B------:R0:W-:Y:S04]  /*76e00*/  @P0 STG.E.U8 desc[UR32][R12.64], R0 ;  /* 0x000000000c000986 */ /* 0x0001e8000c101120 */
[----:B0-----:R-:W2:Y:S01]  /*76e10*/  LDL.LU.64 R12, [R1+0x480] ;  /* 0x00048000010c7983 */ /* 0x001ea20000300a00 */
[----:B---3--:R-:W-:Y:S02]  /*76e20*/  ISETP.LT.AND P3, PT, R10, UR4, !P2 ;  /* 0x000000040a007c0c */ /* 0x008fe4000d761270 */
[----:B----4-:R-:W-:Y:S01]  /*76e30*/  ISETP.LT.AND P4, PT, R25, UR6, !P2 ;  /* 0x0000000619007c0c */ /* 0x010fe2000d781270 */
[----:B------:R-:W-:Y:S01]  /*76e40*/  ULDC UR6, c[0x0][0x228] ;  /* 0x00008a0000067ab9 */ /* 0x000fe20000000800 */
[----:B------:R-:W-:Y:S01]  /*76e50*/  VIADD R0, R9, 0x1a ;  /* 0x0000001a09007836 */ /* 0x000fe20000000000 */
[----:B------:R-:W-:-:S02]  /*76e60*/  ISETP.LT.AND P6, PT, R11, UR6, !P2 ;  /* 0x000000060b007c0c */ /* 0x000fc4000d7c1270 */
[C---:B------:R-:W-:Y:S02]  /*76e70*/  PRMT R3, R15.reuse, 0x7770, RZ ;  /* 0x000077700f037816 */ /* 0x040fe400000000ff */
[----:B------:R-:W-:Y:S01]  /*76e80*/  PRMT R2, R15, 0x7771, RZ ;  /* 0x000077710f027816 */ /* 0x000fe200000000ff */
[----:B------:R-:W-:Y:S01]  /*76e90*/  ULDC UR4, c[0x0][0x22c] ;  /* 0x00008b0000047ab9 */ /* 0x000fe20000000800 */
[----:B------:R-:W-:Y:S01]  /*76ea0*/  ULDC UR6, c[0x0][0x228] ;  /* 0x00008a0000067ab9 */ /* 0x000fe20000000800 */
[----:B------:R-:W-:Y:S01]  /*76eb0*/  ISETP.GE.AND P0, PT, R0, UR4, PT ;  /* 0x0000000400007c0c */ /* 0x000fe2000bf06270 */
[----:B------:R-:W-:Y:S01]  /*76ec0*/  ULDC UR4, c[0x0][0x228] ;  /* 0x00008a0000047ab9 */ /* 0x000fe20000000800 */
[----:B------:R0:W-:Y:S04]  /*76ed0*/  @P3 STG.E.U8 desc[UR32][R4.64], R3 ;  /* 0x0000000304003986 */ /* 0x0001e8000c101120 */
[----:B------:R1:W-:Y:S01]  /*76ee0*/  @P4 STG.E.U8 desc[UR32][R22.64], R2 ;  /* 0x0000000216004986 */ /* 0x0003e2000c101120 */
[----:B------:R-:W-:-:S02]  /*76ef0*/  ISETP.LT.AND P4, PT, R7, UR4, !P2 ;  /* 0x0000000407007c0c */ /* 0x000fc4000d781270 */
[C---:B------:R-:W-:Y:S01]  /*76f00*/  PRMT R0, R15.reuse, 0x7773, RZ ;  /* 0x000077730f007816 */ /* 0x040fe200000000ff */
[----:B------:R-:W-:Y:S01]  /*76f10*/  ULDC UR4, c[0x0][0x228] ;  /* 0x00008a0000047ab9 */ /* 0x000fe20000000800 */
[----:B0-----:R-:W3:Y:S01]  /*76f20*/  LDL.LU.64 R4, [R1+0x470] ;  /* 0x0004700001047983 */ /* 0x001ee20000300a00 */
[----:B-1----:R-:W-:-:S03]  /*76f30*/  PRMT R2, R15, 0x7772, RZ ;  /* 0x000077720f027816 */ /* 0x002fc600000000ff */
[----:B------:R-:W4:Y:S04]  /*76f40*/  LDL.LU R14, [R1+0x54] ;  /* 0x00005400010e7983 */ /* 0x000f280000300800 */
        /* <DEDUP_REMOVED lines=14> */
[----:B--2---:R0:W-:Y:S01]  /*77030*/  @P4 STG.E.U8 desc[UR32][R12.64], R2 ;  /* 0x000000020c004986 */ /* 0x0041e2000c101120 */
[C---:B------:R-:W-:Y:S01]  /*77040*/  PRMT R0, R20.reuse, 0x7772, RZ ;  /* 0x0000777214007816 */ /* 0x040fe200000000ff */
[----:B------:R-:W-:Y:S02]  /*77050*/  ULDC UR4, c[0x0][0x228] ;  /* 0x00008a0000047ab9 */ /* 0x000fe40000000800 */
[----:B0-----:R-:W2:Y:S04]  /*77060*/  LDL.LU.64 R12, [R1+0x438] ;  /* 0x00043800010c7983 */ /* 0x001ea80000300a00 */
[----:B------:R-:W2:Y:S04]  /*77070*/  LDL.LU R15, [R1+0x74] ;  /* 0x00007400010f7983 */ /* 0x000ea80000300800 */
[----:B------:R0:W-:Y:S04]  /*77080*/  STL [R1+0x27f0], R19 ;  /* 0x0027f01301007387 */ /* 0x0001e80000100800 */
[----:B0-----:R-:W3:Y:S01]  /*77090*/  LDL.LU.64 R18, [R1+0x478] ;  /* 0x0004780001127983 */ /* 0x001ee20000300a00 */
[----:B------:R-:W-:-:S02]  /*770a0*/  PRMT R2, R20, 0x7771, RZ ;  /* 0x0000777114027816 */ /* 0x000fc400000000ff */
[----:B------:R-:W-:Y:S01]  /*770b0*/  ISETP.LT.AND P4, PT, R10, UR6, !P0 ;  /* 0x000000060a007c0c */ /* 0x000fe2000c781270 */
[----:B------:R-:W-:Y:S02]  /*770c0*/  ULDC UR6, c[0x0][0x228] ;  /* 0x00008a0000067ab9 */ /* 0x000fe40000000800 */
[----:B---3--:R0:W-:Y:S04]  /*770d0*/  @P5 STG.E.U8 desc[UR32][R18.64], R2 ;  /* 0x0000000212005986 */ /* 0x0081e8000c101120 */
[----:B0-----:R-:W3:Y:S04]  /*770e0*/  LDL.LU.64 R18, [R1+0x430] ;  /* 0x0004300001127983 */ /* 0x001ee80000300a00 */
[----:B------:R0:W-:Y:S01]  /*770f0*/  @P6 STG.E.U8 desc[UR32][R4.64], R0 ;  /* 0x0000000004006986 */ /* 0x0001e2000c101120 */
[----:B------:R-:W-:-:S02]  /*77100*/  ISETP.LT.AND P6, PT, R25, UR4, !P0 ;  /* 0x0000000419007c0c */ /* 0x000fc4000c7c1270 */
[----:B------:R-:W-:Y:S01]  /*77110*/  PRMT R2, R20, 0x7773, RZ ;  /* 0x0000777314027816 */ /* 0x000fe200000000ff */
[----:B------:R-:W-:Y:S02]  /*77120*/  ULDC UR4, c[0x0][0x228] ;  /* 0x00008a0000047ab9 */ /* 0x000fe40000000800 */
[----:B------:R-:W-:Y:S01]  /*77130*/  ISETP.LT.AND P5, PT, R11, UR4, !P0 ;  /* 0x000000040b007c0c */ /* 0x000fe2000c7a1270 */
[----:B------:R-:W-:Y:S01]  /*77140*/  ULDC UR4, c[0x0][0x228] ;  /* 0x00008a0000047ab9 */ /* 0x000fe20000000800 */
[----:B----4-:R1:W-:Y:S01]  /*77150*/  @P2 STG.E.U8 desc[UR32][R28.64], R2 ;  /* 0x000000021c002986 */ /* 0x0103e2000c101120 */
[----:B------:R-:W-:Y:S01]  /*77160*/  ISETP.LT.AND P2, PT, R16, UR4, !P0 ;  /* 0x0000000410007c0c */ /* 0x000fe2000c741270 */
[----:B------:R-:W-:Y:S01]  /*77170*/  VIADD R3, R9, 0x1c ;  /* 0x0000001c09037836 */ /* 0x000fe20000000000 */
[----:B------:R-:W-:Y:S01]  /*77180*/  ULDC UR4, c[0x0][0x22c] ;  /* 0x00008b0000047ab9 */ /* 0x000fe20000000800 */
[C---:B0-----:R-:W-:Y:S01]  /*77190*/  PRMT R0, R14.reuse, 0x7770, RZ ;  /* 0x000077700e007816 */ /* 0x041fe200000000ff */
[----:B------:R-:W4:Y:S01]  /*771a0*/  LDL.LU.64 R4, [R1+0x428] ;  /* 0x0004280001047983 */ /* 0x000f220000300a00 */
[----:B-1----:R-:W-:-:S03]  /*771b0*/  PRMT R2, R14, 0x7771, RZ ;  /* 0x000077710e027816 */ /* 0x002fc600000000ff */
[----:B------:R0:W-:Y:S04]  /*771c0*/  @P4 STG.E.U8 desc[UR32][R26.64], R0 ;  /* 0x000000001a004986 */ /* 0x0001e8000c101120 */
[----:B------:R1:W-:Y:S01]  /*771d0*/  @P6 STG.E.U8 desc[UR32][R22.64], R2 ;  /* 0x0000000216006986 */ /* 0x0003e2000c101120 */
[----:B0-----:R-:W-:-:S03]  /*771e0*/  PRMT R0, R14, 0x7772, RZ ;  /* 0x000077720e007816 */ /* 0x001fc600000000ff */
[----:B------:R-:W4:Y:S04]  /*771f0*/  LDL.LU.64 R26, [R1+0x420] ;  /* 0x00042000011a7983 */ /* 0x000f280000300a00 */
[----:B------:R-:W4:Y:S04]  /*77200*/  LDL.LU.64 R28, [R1+0x418] ;  /* 0x00041800011c7983 */ /* 0x000f280000300a00 */
[----:B------:R-:W4:Y:S01]  /*77210*/  LDL.LU R20, [R1+0xd4] ;  /* 0x0000d40001147983 */ /* 0x000f220000300800 */
[----:B-1----:R-:W-:-:S03]  /*77220*/  PRMT R2, R14, 0x7773, RZ ;  /* 0x000077730e027816 */ /* 0x002fc600000000ff */
[----:B--2---:R0:W-:Y:S04]  /*77230*/  @P5 STG.E.U8 desc[UR32][R12.64], R0 ;  /* 0x000000000c005986 */ /* 0x0041e8000c101120 */
[----:B------:R-:W2:Y:S04]  /*77240*/  LDL.LU.64 R22, [R1+0x408] ;  /* 0x0004080001167983 */ /* 0x000ea80000300a00 */
[----:B0-----:R-:W2:Y:S04]  /*77250*/  LDL.LU.64 R12, [R1+0x400] ;  /* 0x00040000010c7983 */ /* 0x001ea80000300a00 */
[----:B---3--:R0:W-:Y:S04]  /*77260*/  @P2 STG.E.U8 desc[UR32][R18.64], R2 ;  /* 0x0000000212002986 */ /* 0x0081e8000c101120 */
[----:B0-----:R-:W3:Y:S01]  /*77270*/  LDL.LU R19, [R1+0x27f0] ;  /* 0x0027f00001137983 */ /* 0x001ee20000300800 */
[----:B------:R-:W-:Y:S01]  /*77280*/  ISETP.LT.AND P4, PT, R7, UR6, !P0 ;  /* 0x0000000607007c0c */ /* 0x000fe2000c781270 */
[----:B------:R-:W-:Y:S01]  /*77290*/  ULDC UR6, c[0x0][0x228] ;  /* 0x00008a0000067ab9 */ /* 0x000fe20000000800 */
[----:B------:R-:W-:-:S02]  /*772a0*/  ISETP.LT.AND P6, PT, R8, UR8, !P0 ;  /* 0x0000000808007c0c */ /* 0x000fc4000c7c1270 */
[----:B------:R-:W-:Y:S02]  /*772b0*/  ISETP.LT.AND P5, PT, R21, UR6, !P0 ;  /* 0x0000000615007c0c */ /* 0x000fe4000c7a1270 */
[----:B------:R-:W-:Y:S02]  /*772c0*/  PRMT R0, R15, 0x7770, RZ ;  /* 0x000077700f007816 */ /* 0x000fe400000000ff */
[----:B------:R-:W-:Y:S01]  /*772d0*/  ISETP.GE.AND P2, PT, R3, UR4, PT ;  /* 0x0000000403007c0c */ /* 0x000fe2000bf46270 */
[----:B------:R-:W-:Y:S01]  /*772e0*/  ULDC UR4, c[0x0][0x228] ;  /* 0x00008a0000047ab9 */ /* 0x000fe20000000800 */
[----:B------:R-:W-:Y:S01]  /*772f0*/  ULDC UR6, c[0x0][0x228] ;  /* 0x00008a0000067ab9 */ /* 0x000fe20000000800 */
[----:B------:R-:W-:Y:S01]  /*77300*/  PRMT R2, R15, 0x7771, RZ ;  /* 0x000077710f027816 */ /* 0x000fe200000000ff */
[----:B------:R-:W-:Y:S01]  /*77310*/  ULDC UR8, c[0x0][0x228] ;  /* 0x00008a0000087ab9 */ /* 0x000fe20000000800 */
[----:B----4-:R0:W-:Y:S01]  /*77320*/  @P4 STG.E.U8 desc[UR32][R4.64], R0 ;  /* 0x0000000004004986 */ /* 0x0101e2000c101120 */
[----:B------:R-:W-:Y:S01]  /*77330*/  ISETP.LT.AND P4, PT, R10, UR6, !P3 ;  /* 0x000000060a007c0c */ /* 0x000fe2000df81270 */
[----:B------:R-:W-:-:S02]  /*77340*/  ULDC UR6, c[0x0][0x228] ;  /* 0x00008a0000067ab9 */ /* 0x000fc40000000800 */
[----:B------:R1:W-:Y:S01]  /*77350*/  @P5 STG.E.U8 desc[UR32][R26.64], R2 ;  /* 0x000000021a005986 */ /* 0x0003e2000c101120 */
[----:B0-----:R-:W-:-:S03]  /*77360*/  PRMT R0, R15, 0x7772, RZ ;  /* 0x000077720f007816 */ /* 0x001fc600000000ff */
[----:B------:R-:W4:Y:S04]  /*77370*/  LDL.LU.64 R4, [R1+0x3f0] ;  /* 0x0003f00001047983 */ /* 0x000f280000300a00 */
[----:B------:R-:W4:Y:S04]  /*77380*/  LDL.LU R14, [R1+0xa4] ;  /* 0x0000a400010e7983 */ /* 0x000f280000300800 */
[----:B------:R0:W-:Y:S04]  /*77390*/  @P6 STG.E.U8 desc[UR32][R28.64], R0 ;  /* 0x000000001c006986 */ /* 0x0001e8000c101120 */
[----:B-1----:R-:W4:Y:S01]  /*773a0*/  LDL.LU.64 R26, [R1+0x3e8] ;  /* 0x0003e800011a7983 */ /* 0x002f220000300a00 */
[----:B------:R-:W-:-:S02]  /*773b0*/  PRMT R2, R15, 0x7773, RZ ;  /* 0x000077730f027816 */ /* 0x000fc400000000ff */
[----:B0-----:R-:W-:Y:S01]  /*773c0*/  PRMT R0, R20, 0x7770, RZ ;  /* 0x0000777014007816 */ /* 0x001fe200000000ff */
[----:B------:R-:W4:Y:S01]  /*773d0*/  LDL.LU.64 R28, [R1+0x3e0] ;  /* 0x0003e000011c7983 */ /* 0x000f220000300a00 */
[----:B---3--:R-:W-:Y:S01]  /*773e0*/  ISETP.LT.AND P0, PT, R19, UR4, !P0 ;  /* 0x0000000413007c0c */ /* 0x008fe2000c701270 */
[----:B------:R-:W-:Y:S02]  /*773f0*/  ULDC UR4, c[0x0][0x228] ;  /* 0x00008a0000047ab9 */ /* 0x000fe40000000800 */
[----:B------:R-:W-:Y:S01]  /*77400*/  ISETP.LT.AND P6, PT, R25, UR4, !P3 ;  /* 0x0000000419007c0c */ /* 0x000fe2000dfc1270 */
[----:B------:R-:W-:-:S09]  /*77410*/  ULDC UR4, c[0x0][0x228] ;  /* 0x00008a0000047ab9 */ /* 0x000fd20000000800 */
[----:B--2---:R-:W-:Y:S04]  /*77420*/  @P0 STG.E.U8 desc[UR32][R22.64], R2 ;  /* 0x0000000216000986 */ /* 0x004fe8000c101120 */
[----:B------:R0:W-:Y:S01]  /*77430*/  @P4 STG.E.U8 desc[UR32][R12.64], R0 ;  /* 0x000000000c004986 */ /* 0x0001e2000c101120 */
[----:B------:R-:W-:Y:S01]  /*77440*/  ISETP.LT.AND P4, PT, R16, UR4, !P3 ;  /* 0x0000000410007c0c */ /* 0x000fe2000df81270 */
[----:B------:R-:W-:Y:S02]  /*77450*/  ULDC UR4, c[0x0][0x228] ;  /* 0x00008a0000047ab9 */ /* 0x000fe40000000800 */
[----:B0-----:R-:W2:Y:S04]  /*77460*/  LDL.LU.64 R12, [R1+0x3d8] ;  /* 0x0003d800010c7983 */ /* 0x001ea80000300a00 */
[----:B------:R-:W3:Y:S04]  /*77470*/  LDL.LU.64 R22, [R1+0x3d0] ;  /* 0x0003d00001167983 */ /* 0x000ee80000300a00 */
[----:B------:R-:W3:Y:S04]  /*77480*/  LDL.LU R15, [R1+0x58] ;  /* 0x00005800010f7983 */ /* 0x000ee80000300800 */
[----:B------:R0:W-:Y:S04]  /*77490*/  STL [R1+0x27e8], R16 ;  /* 0x0027e81001007387 */ /* 0x0001e80000100800 */
[----:B0-----:R-:W4:Y:S01]  /*774a0*/  LDL.LU.64 R16, [R1+0x3f8] ;  /* 0x0003f80001107983 */ /* 0x001f220000300a00 */
[----:B------:R-:W-:-:S02]  /*774b0*/  PRMT R2, R20, 0x7771, RZ ;  /* 0x0000777114027816 */ /* 0x000fc400000000ff */
[----:B------:R-:W-:Y:S01]  /*774c0*/  ISETP.LT.AND P0, PT, R7, UR4, !P3 ;  /* 0x0000000407007c0c */ /* 0x000fe2000df01270 */
[----:B------:R0:W-:Y:S01]  /*774d0*/  STL [R1+0x27ec], R7 ;  /* 0x0027ec0701007387 */ /* 0x0001e20000100800 */
[----:B------:R-:W-:Y:S02]  /*774e0*/  ISETP.LT.AND P5, PT, R11, UR6, !P3 ;  /* 0x000000060b007c0c */ /* 0x000fe4000dfa1270 */
[C---:B------:R-:W-:Y:S01]  /*774f0*/  PRMT R0, R20.reuse, 0x7772, RZ ;  /* 0x0000777214007816 */ /* 0x040fe200000000ff */
[----:B------:R-:W-:Y:S01]  /*77500*/  ULDC UR4, c[0x0][0x228] ;  /* 0x00008a0000047ab9 */ /* 0x000fe20000000800 */
[----:B------:R-:W-:Y:S01]  /*77510*/  ULDC UR6, c[0x0][0x228] ;  /* 0x00008a0000067ab9 */ /* 0x000fe20000000800 */
[----:B0-----:R-:W3:Y:S04]  /*77520*/  LDL.LU.64 R6, [R1+0x3a8] ;  /* 0x0003a80001067983 */ /* 0x001ee80000300a00 */
[----:B----4-:R0:W-:Y:S04]  /*77530*/  @P6 STG.E.U8 desc[UR32][R16.64], R2 ;  /* 0x0000000210006986 */ /* 0x0101e8000c101120 */
[----:B0-----:R-:W4:Y:S01]  /*77540*/  LDL.LU.64 R16, [R1+0x3a0] ;  /* 0x0003a00001107983 */ /* 0x001f220000300a00 */
[----:B------:R-:W-:-:S03]  /*77550*/  PRMT R2, R20, 0x7773, RZ ;  /* 0x0000777314027816 */ /* 0x000fc600000000ff */
[----:B------:R0:W-:Y:S01]  /*77560*/  @P5 STG.E.U8 desc[UR32][R4.64], R0 ;  /* 0x0000000004005986 */ /* 0x0001e2000c101120 */
[----:B------:R-:W-:Y:S01]  /*77570*/  ISETP.LT.AND P5, PT, R21, UR4, !P3 ;  /* 0x0000000415007c0c */ /* 0x000fe2000dfa1270 */
[----:B------:R-:W-:Y:S02]  /*77580*/  ULDC UR4, c[0x0][0x228] ;  /* 0x00008a0000047ab9 */ /* 0x000fe40000000800 */
[----:B------:R1:W-:Y:S01]  /*77590*/  @P4 STG.E.U8 desc[UR32][R26.64], R2 ;  /* 0x000000021a004986 */ /* 0x0003e2000c101120 */
[----:B------:R-:W-:Y:S01]  /*775a0*/  ISETP.LT.AND P4, PT, R8, UR6, !P3 ;  /* 0x0000000608007c0c */ /* 0x000fe2000df81270 */
[----:B------:R-:W-:Y:S01]  /*775b0*/  ULDC UR6, c[0x0][0x228] ;  /* 0x00008a0000067ab9 */ /* 0x000fe20000000800 */
[----:B------:R-:W-:Y:S02]  /*775c0*/  ISETP.LT.AND P3, PT, R19, UR4, !P3 ;  /* 0x0000000413007c0c */ /* 0x000fe4000df61270 */
[----:B------:R-:W-:Y:S02]  /*775d0*/  ISETP.LT.AND P6, PT, R10, UR6, !P2 ;  /* 0x000000060a007c0c */ /* 0x000fe4000d7c1270 */
[C---:B------:R-:W-:Y:S01]  /*775e0*/  PRMT R3, R14.reuse, 0x7773, RZ ;  /* 0x000077730e037816 */ /* 0x040fe200000000ff */
[----:B------:R-:W-:Y:S01]  /*775f0*/  ULDC UR6, c[0x0][0x228] ;  /* 0x00008a0000067ab9 */ /* 0x000fe20000000800 */
[----:B------:R-:W-:Y:S01]  /*77600*/  ULDC UR4, c[0x0][0x228] ;  /* 0x00008a0000047ab9 */ /* 0x000fe20000000800 */
[----:B0-----:R-:W-:-:S02]  /*77610*/  PRMT R0, R14, 0x7770, RZ ;  /* 0x000077700e007816 */ /* 0x001fc400000000ff */
[----:B-1----:R-:W-:-:S03]  /*77620*/  PRMT R2, R14, 0x7771, RZ ;  /* 0x000077710e027816 */ /* 0x002fc600000000ff */
[----:B------:R0:W-:Y:S04]  /*77630*/  @P0 STG.E.U8 desc[UR32][R28.64], R0 ;  /* 0x000000001c000986 */ /* 0x0001e8000c101120 */
[----:B------:R-:W4:Y:S04]  /*77640*/  LDL.LU.64 R26, [R1+0x390] ;  /* 0x00039000011a7983 */ /* 0x000f280000300a00 */
[----:B--2---:R3:W-:Y:S01]  /*77650*/  @P5 STG.E.U8 desc[UR32][R12.64], R2 ;  /* 0x000000020c005986 */ /* 0x0047e2000c101120 */
[----:B0-----:R-:W-:-:S03]  /*77660*/  PRMT R0, R14, 0x7772, RZ ;  /* 0x000077720e007816 */ /* 0x001fc600000000ff */
[----:B------:R-:W2:Y:S01]  /*77670*/  LDL.LU R28, [R1+0x78] ;  /* 0x00007800011c7983 */ /* 0x000ea20000300800 */
[----:B---3--:R-:W-:-:S03]  /*77680*/  PRMT R2, R15, 0x7770, RZ ;  /* 0x000077700f027816 */ /* 0x008fc600000000ff */
[----:B------:R-:W3:Y:S04]  /*77690*/  LDL.LU.64 R12, [R1+0x388] ;  /* 0x00038800010c7983 */ /* 0x000ee80000300a00 */
[----:B------:R-:W3:Y:S04]  /*776a0*/  LDL.LU.64 R4, [R1+0x378] ;  /* 0x0003780001047983 */ /* 0x000ee80000300a00 */
[----:B------:R0:W-:Y:S04]  /*776b0*/  @P4 STG.E.U8 desc[UR32][R22.64], R0 ;  /* 0x0000000016004986 */ /* 0x0001e8000c101120 */
[----:B------:R1:W-:Y:S04]  /*776c0*/  @P3 STG.E.U8 desc[UR32][R6.64], R3 ;  /* 0x0000000306003986 */ /* 0x0003e8000c101120 */
[----:B0-----:R-:W3:Y:S04]  /*776d0*/  LDL.LU.64 R22, [R1+0x370] ;  /* 0x0003700001167983 */ /* 0x001ee80000300a00 */
[----:B-1----:R-:W2:Y:S04]  /*776e0*/  LDL.LU R7, [R1+0x27ec] ;  /* 0x0027ec0001077983 */ /* 0x002ea80000300800 */
[----:B----4-:R0:W-:Y:S04]  /*776f0*/  @P6 STG.E.U8 desc[UR32][R16.64], R2 ;  /* 0x0000000210006986 */ /* 0x0101e8000c101120 */
[----:B0-----:R-:W4:Y:S04]  /*77700*/  LDL.LU R16, [R1+0x27e8] ;  /* 0x0027e80001107983 */ /* 0x001f280000300800 */
[----:B------:R-:W3:Y:S01]  /*77710*/  LDL.LU.64 R2, [R1+0x398] ;  /* 0x0003980001027983 */ /* 0x000ee20000300a00 */
[----:B------:R-:W-:-:S02]  /*77720*/  ISETP.LT.AND P0, PT, R25, UR8, !P2 ;  /* 0x0000000819007c0c */ /* 0x000fc4000d701270 */
[----:B------:R-:W-:Y:S02]  /*77730*/  PRMT R0, R15, 0x7771, RZ ;  /* 0x000077710f007816 */ /* 0x000fe400000000ff */
[----:B------:R-:W-:Y:S01]  /*77740*/  ISETP.LT.AND P4, PT, R11, UR4, !P2 ;  /* 0x000000040b007c0c */ /* 0x000fe2000d781270 */
[----:B------:R-:W-:Y:S01]  /*77750*/  ULDC UR4, c[0x0][0x228] ;  /* 0x00008a0000047ab9 */ /* 0x000fe20000000800 */
[----:B------:R-:W-:Y:S01]  /*77760*/  ULDC UR8, c[0x0][0x228] ;  /* 0x00008a0000087ab9 */ /* 0x000fe20000000800 */
[----:B--2---:R0:W-:Y:S06]  /*77770*/  STL [R1+0x27e4], R7 ;  /* 0x0027e40701007387 */ /* 0x0041ec0000100800 */
[----:B---3--:R1:W-:Y:S01]  /*77780*/  @P0 STG.E.U8 desc[UR32][R2.64], R0 ;  /* 0x0000000002000986 */ /* 0x0083e2000c101120 */
[----:B------:R-:W-:-:S03]  /*77790*/  ISETP.LT.AND P0, PT, R7, UR6, !P2 ;  /* 0x0000000607007c0c */ /* 0x000fc6000d701270 */
[----:B0-----:R-:W2:Y:S01]  /*777a0*/  LDL.LU.64 R6, [R1+0x380] ;  /* 0x0003800001067983 */ /* 0x001ea20000300a00 */
[----:B----4-:R-:W-:Y:S01]  /*777b0*/  ISETP.LT.AND P5, PT, R16, UR4, !P2 ;  /* 0x0000000410007c0c */ /* 0x010fe2000d7a1270 */
[----:B------:R-:W-:Y:S01]  /*777c0*/  ULDC UR4, c[0x0][0x22c] ;  /* 0x00008b0000047ab9 */ /* 0x000fe20000000800 */
[----:B------:R-:W-:Y:S01]  /*777d0*/  ULDC UR6, c[0x0][0x228] ;  /* 0x00008a0000067ab9 */ /* 0x000fe20000000800 */
[----:B-1----:R-:W-:-:S05]  /*777e0*/  PRMT R0, R15, 0x7772, RZ ;  /* 0x000077720f007816 */ /* 0x002fca00000000ff */
[----:B------:R0:W-:Y:S04]  /*777f0*/  @P4 STG.E.U8 desc[UR32][R26.64], R0 ;  /* 0x000000001a004986 */ /* 0x0001e8000c101120 */
[----:B0-----:R-:W3:Y:S01]  /*77800*/  LDL.LU.64 R26, [R1+0x360] ;  /* 0x00036000011a7983 */ /* 0x001ee20000300a00 */
[----:B------:R-:W-:Y:S01]  /*77810*/  VIADD R0, R9, 0x1d ;  /* 0x0000001d09007836 */ /* 0x000fe20000000000 */
[----:B------:R-:W-:Y:S02]  /*77820*/  PRMT R2, R15, 0x7773, RZ ;  /* 0x000077730f027816 */ /* 0x000fe400000000ff */
[----:B------:R-:W4:Y:S02]  /*77830*/  LDL.LU R14, [R1+0xd8] ;  /* 0x0000d800010e7983 */ /* 0x000f240000300800 */
[----:B------:R-:W-:-:S02]  /*77840*/  ISETP.GE.AND P3, PT, R0, UR4, PT ;  /* 0x0000000400007c0c */ /* 0x000fc4000bf66270 */
[----:B------:R-:W-:Y:S02]  /*77850*/  PRMT R0, R28, 0x7770, RZ ;  /* 0x000077701c007816 */ /* 0x000fe400000000ff */
[----:B------:R-:W-:Y:S01]  /*77860*/  ISETP.LT.AND P6, PT, R21, UR6, !P2 ;  /* 0x0000000615007c0c */ /* 0x000fe2000d7c1270 */
[----:B------:R-:W-:Y:S01]  /*77870*/  ULDC UR6, c[0x0][0x228] ;  /* 0x00008a0000067ab9 */ /* 0x000fe20000000800 */
[----:B------:R0:W-:Y:S01]  /*77880*/  @P5 STG.E.U8 desc[UR32][R12.64], R2 ;  /* 0x000000020c005986 */ /* 0x0001e2000c101120 */
[----:B------:R-:W-:Y:S01]  /*77890*/  ISETP.LT.AND P4, PT, R8, UR6, !P2 ;  /* 0x0000000608007c0c */ /* 0x000fe2000d781270 */
[----:B------:R-:W-:Y:S01]  /*778a0*/  ULDC UR4, c[0x0][0x228] ;  /* 0x00008a0000047ab9 */ /* 0x000fe20000000800 */
[----:B------:R-:W-:Y:S01]  /*778b0*/  ULDC UR6, c[0x0][0x228] ;  /* 0x00008a0000067ab9 */ /* 0x000fe20000000800 */
[----:B0-----:R-:W4:Y:S01]  /*778c0*/  LDL.LU.64 R12, [R1+0x358] ;  /* 0x00035800010c7983 */ /* 0x001f220000300a00 */
[----:B------:R-:W-:-:S03]  /*778d0*/  PRMT R2, R28, 0x7771, RZ ;  /* 0x000077711c027816 */ /* 0x000fc600000000ff */
[----:B--2---:R0:W-:Y:S01]  /*778e0*/  @P0 STG.E.U8 desc[UR32][R6.64], R0 ;  /* 0x0000000006000986 */ /* 0x0041e2000c101120 */
[----:B------:R-:W-:-:S03]  /*778f0*/  ISETP.LT.AND P0, PT, R19, UR4, !P2 ;  /* 0x0000000413007c0c */ /* 0x000fc6000d701270 */
[----:B0-----:R-:W2:Y:S01]  /*77900*/  LDL.LU.64 R6, [R1+0x350] ;  /* 0x0003500001067983 */ /* 0x001ea20000300a00 */
[----:B------:R-:W-:-:S03]  /*77910*/  PRMT R0, R28, 0x7772, RZ ;  /* 0x000077721c007816 */ /* 0x000fc600000000ff */
[----:B------:R0:W-:Y:S01]  /*77920*/  @P6 STG.E.U8 desc[UR32][R4.64], R2 ;  /* 0x0000000204006986 */ /* 0x0001e2000c101120 */
[----:B------:R-:W-:-:S03]  /*77930*/  ULDC UR4, c[0x0][0x228] ;  /* 0x00008a0000047ab9 */ /* 0x000fc60000000800 */
[----:B------:R1:W-:Y:S01]  /*77940*/  @P4 STG.E.U8 desc[UR32][R22.64], R0 ;  /* 0x0000000016004986 */ /* 0x0003e2000c101120 */
[----:B------:R-:W-:Y:S01]  /*77950*/  ISETP.LT.AND P4, PT, R10, UR4, !P3 ;  /* 0x000000040a007c0c */ /* 0x000fe2000df81270 */
[----:B------:R-:W-:Y:S01]  /*77960*/  ULDC UR4, c[0x0][0x22c] ;  /* 0x00008b0000047ab9 */ /* 0x000fe20000000800 */
[----:B0-----:R-:W-:Y:S01]  /*77970*/  VIADD R2, R9, 0x1e ;  /* 0x0000001e09027836 */ /* 0x001fe20000000000 */
[----:B------:R-:W2:Y:S04]  /*77980*/  LDL.LU.64 R4, [R1+0x340] ;  /* 0x0003400001047983 */ /* 0x000ea80000300a00 */
[----:B------:R-:W2:Y:S04]  /*77990*/  LDL.LU R15, [R1+0xa8] ;  /* 0x0000a800010f7983 */ /* 0x000ea80000300800 */
[----:B-1----:R-:W2:Y:S01]  /*779a0*/  LDL.LU.64 R22, [R1+0x338] ;  /* 0x0003380001167983 */ /* 0x002ea20000300a00 */
[----:B------:R-:W-:-:S02]  /*779b0*/  PRMT R0, R28, 0x7773, RZ ;  /* 0x000077731c007816 */ /* 0x000fc400000000ff */
[----:B------:R-:W-:Y:S01]  /*779c0*/  ISETP.GE.AND P2, PT, R2, UR4, PT ;  /* 0x0000000402007c0c */ /* 0x000fe2000bf46270 */
[----:B------:R-:W-:Y:S02]  /*779d0*/  ULDC UR4, c[0x0][0x228] ;  /* 0x00008a0000047ab9 */ /* 0x000fe40000000800 */
[----:B---3--:R0:W-:Y:S01]  /*779e0*/  @P0 STG.E.U8 desc[UR32][R26.64], R0 ;  /* 0x000000001a000986 */ /* 0x0081e2000c101120 */
[----:B------:R-:W-:Y:S02]  /*779f0*/  ISETP.LT.AND P0, PT, R16, UR4, !P3 ;  /* 0x0000000410007c0c */ /* 0x000fe4000df01270 */
[----:B------:R-:W-:Y:S02]  /*77a00*/  ISETP.LT.AND P5, PT, R25, UR6, !P3 ;  /* 0x0000000619007c0c */ /* 0x000fe4000dfa1270 */
[C---:B----4-:R-:W-:Y:S02]  /*77a10*/  PRMT R3, R14.reuse, 0x7770, RZ ;  /* 0x000077700e037816 */ /* 0x050fe400000000ff */
[----:B------:R-:W-:-:S02]  /*77a20*/  PRMT R2, R14, 0x7771, RZ ;  /* 0x000077710e027816 */ /* 0x000fc400000000ff */
[----:B------:R-:W-:Y:S01]  /*77a30*/  ISETP.LT.AND P6, PT, R11, UR8, !P3 ;  /* 0x000000080b007c0c */ /* 0x000fe2000dfc1270 */
[----:B------:R-:W-:Y:S01]  /*77a40*/  ULDC UR4, c[0x0][0x228] ;  /* 0x00008a0000047ab9 */ /* 0x000fe20000000800 */
[----:B------:R-:W-:Y:S01]  /*77a50*/  ULDC UR6, c[0x0][0x228] ;  /* 0x00008a0000067ab9 */ /* 0x000fe20000000800 */
[----:B------:R-:W-:Y:S01]  /*77a60*/  ULDC UR8, c[0x0][0x228] ;  /* 0x00008a0000087ab9 */ /* 0x000fe20000000800 */
[----:B0-----:R-:W3:Y:S04]  /*77a70*/  LDL.LU.64 R26, [R1+0x330] ;  /* 0x00033000011a7983 */ /* 0x001ee80000300a00 */
[----:B------:R0:W-:Y:S04]  /*77a80*/  STL [R1+0x27e0], R16 ;  /* 0x0027e01001007387 */ /* 0x0001e80000100800 */
[----:B0-----:R-:W4:Y:S04]  /*77a90*/  LDL.LU.64 R16, [R1+0x348] ;  /* 0x0003480001107983 */ /* 0x001f280000300a00 */
[----:B------:R0:W-:Y:S04]  /*77aa0*/  @P4 STG.E.U8 desc[UR32][R12.64], R3 ;  /* 0x000000030c004986 */ /* 0x0001e8000c101120 */
[----:B------:R-:W3:Y:S04]  /*77ab0*/  LDL.LU.64 R28, [R1+0x328] ;  /* 0x00032800011c7983 */ /* 0x000ee80000300a00 */
[----:B0-----:R-:W3:Y:S01]  /*77ac0*/  LDL.LU.64 R12, [R1+0x310] ;  /* 0x00031000010c7983 */ /* 0x001ee20000300a00 */
[----:B------:R-:W-:-:S03]  /*77ad0*/  PRMT R0, R14, 0x7772, RZ ;  /* 0x000077720e007816 */ /* 0x000fc600000000ff */
[----:B--2---:R0:W-:Y:S04]  /*77ae0*/  @P5 STG.E.U8 desc[UR32][R6.64], R2 ;  /* 0x0000000206005986 */ /* 0x0041e8000c101120 */
[----:B0-----:R-:W2:Y:S04]  /*77af0*/  LDL.LU R7, [R1+0x27e4] ;  /* 0x0027e40001077983 */ /* 0x001ea80000300800 */
[----:B----4-:R0:W-:Y:S02]  /*77b00*/  @P6 STG.E.U8 desc[UR32][R16.64], R0 ;  /* 0x0000000010006986 */ /* 0x0101e4000c101120 */
[----:B0-----:R-:W-:-:S02]  /*77b10*/  PRMT R0, R14, 0x7773, RZ ;  /* 0x000077730e007816 */ /* 0x001fc400000000ff */
[----:B------:R-:W4:Y:S04]  /*77b20*/  LDL.LU.64 R16, [R1+0x308] ;  /* 0x0003080001107983 */ /* 0x000f280000300a00 */
[----:B------:R-:W4:Y:S01]  /*77b30*/  LDL.LU R14, [R1+0x5c] ;  /* 0x00005c00010e7983 */ /* 0x000f220000300800 */
[----:B------:R-:W-:Y:S01]  /*77b40*/  ISETP.LT.AND P6, PT, R21, UR6, !P3 ;  /* 0x0000000615007c0c */ /* 0x000fe2000dfc1270 */
[----:B------:R-:W-:Y:S02]  /*77b50*/  ULDC UR6, c[0x0][0x228] ;  /* 0x00008a0000067ab9 */ /* 0x000fe40000000800 */
[----:B------:R0:W-:Y:S01]  /*77b60*/  @P0 STG.E.U8 desc[UR32][R4.64], R0 ;  /* 0x0000000004000986 */ /* 0x0001e2000c101120 */
[----:B------:R-:W-:Y:S02]  /*77b70*/  ISETP.LT.AND P5, PT, R8, UR6, !P3 ;  /* 0x0000000608007c0c */ /* 0x000fe4000dfa1270 */
[----:B------:R-:W-:-:S02]  /*77b80*/  PRMT R3, R15, 0x7770, RZ ;  /* 0x000077700f037816 */ /* 0x000fc400000000ff */
[----:B------:R-:W-:Y:S01]  /*77b90*/  PRMT R2, R15, 0x7771, RZ ;  /* 0x000077710f027816 */ /* 0x000fe200000000ff */
[----:B------:R-:W-:Y:S01]  /*77ba0*/  ULDC UR6, c[0x0][0x228] ;  /* 0x00008a0000067ab9 */ /* 0x000fe20000000800 */
[----:B0-----:R-:W-:Y:S01]  /*77bb0*/  VIADD R0, R9, 0x1f ;  /* 0x0000001f09007836 */ /* 0x001fe20000000000 */
[----:B------:R-:W4:Y:S04]  /*77bc0*/  LDL.LU.64 R4, [R1+0x300] ;  /* 0x0003000001047983 */ /* 0x000f280000300a00 */
[----:B------:R-:W-:Y:S01]  /*77bd0*/  STL [R1+0x27dc], R19 ;  /* 0x0027dc1301007387 */ /* 0x000fe20000100800 */
[----:B--2---:R-:W-:Y:S01]  /*77be0*/  ISETP.LT.AND P4, PT, R7, UR4, !P3 ;  /* 0x0000000407007c0c */ /* 0x004fe2000df81270 */
[----:B------:R-:W-:Y:S02]  /*77bf0*/  ULDC UR4, c[0x0][0x22c] ;  /* 0x00008b0000047ab9 */ /* 0x000fe40000000800 */
[----:B------:R-:W-:Y:S01]  /*77c00*/  ISETP.GE.AND P0, PT, R0, UR4, PT ;  /* 0x0000000400007c0c */ /* 0x000fe2000bf06270 */
[----:B------:R-:W-:Y:S01]  /*77c10*/  ULDC UR4, c[0x0][0x228] ;  /* 0x00008a0000047ab9 */ /* 0x000fe20000000800 */
[----:B------:R-:W-:-:S08]  /*77c20*/  ISETP.LT.AND P3, PT, R19, UR8, !P3 ;  /* 0x0000000813007c0c */ /* 0x000fd0000df61270 */
[----:B------:R0:W-:Y:S01]  /*77c30*/  @P4 STG.E.U8 desc[UR32][R22.64], R3 ;  /* 0x0000000316004986 */ /* 0x0001e2000c101120 */
[----:B------:R-:W-:-:S03]  /*77c40*/  ISETP.LT.AND P4, PT, R10, UR4, !P2 ;  /* 0x000000040a007c0c */ /* 0x000fc6000d781270 */
[----:B---3--:R1:W-:Y:S01]  /*77c50*/  @P6 STG.E.U8 desc[UR32][R26.64], R2 ;  /* 0x000000021a006986 */ /* 0x0083e2000c101120 */
[C---:B------:R-:W-:Y:S01]  /*77c60*/  PRMT R0, R15.reuse, 0x7773, RZ ;  /* 0x000077730f007816 */ /* 0x040fe200000000ff */
[----:B------:R-:W-:Y:S01]  /*77c70*/  ULDC UR4, c[0x0][0x22c] ;  /* 0x00008b0000047ab9 */ /* 0x000fe20000000800 */
[----:B------:R-:W-:Y:S01]  /*77c80*/  ULDC UR8, c[0x0][0x228] ;  /* 0x00008a0000087ab9 */ /* 0x000fe20000000800 */
[----:B0-----:R-:W2:Y:S04]  /*77c90*/  LDL.LU.64 R22, [R1+0x2f0] ;  /* 0x0002f00001167983 */ /* 0x001ea80000300a00 */
[----:B-1----:R-:W3:Y:S01]  /*77ca0*/  LDL.LU.64 R26, [R1+0x2e8] ;  /* 0x0002e800011a7983 */ /* 0x002ee20000300a00 */
[----:B------:R-:W-:-:S03]  /*77cb0*/  PRMT R2, R15, 0x7772, RZ ;  /* 0x000077720f027816 */ /* 0x000fc600000000ff */
[----:B------:R-:W3:Y:S04]  /*77cc0*/  LDL.LU R15, [R1+0x7c] ;  /* 0x00007c00010f7983 */ /* 0x000ee80000300800 */
[----:B------:R0:W-:Y:S04]  /*77cd0*/  @P5 STG.E.U8 desc[UR32][R28.64], R2 ;  /* 0x000000021c005986 */ /* 0x0001e8000c101120 */
[----:B------:R-:W3:Y:S04]  /*77ce0*/  LDL.LU.64 R18, [R1+0x2e0] ;  /* 0x0002e00001127983 */ /* 0x000ee80000300a00 */
[----:B------:R1:W-:Y:S04]  /*77cf0*/  @P3 STG.E.U8 desc[UR32][R12.64], R0 ;  /* 0x000000000c003986 */ /* 0x0003e8000c101120 */
[----:B0-----:R-:W3:Y:S04]  /*77d00*/  LDL.LU.64 R28, [R1+0x2d8] ;  /* 0x0002d800011c7983 */ /* 0x001ee80000300a00 */
[----:B-1----:R-:W3:Y:S01]  /*77d10*/  LDL.LU.64 R12, [R1+0x2d0] ;  /* 0x0002d000010c7983 */ /* 0x002ee20000300a00 */
[----:B----4-:R-:W-:-:S05]  /*77d20*/  PRMT R2, R14, 0x7770, RZ ;  /* 0x000077700e027816 */ /* 0x010fca00000000ff */
[----:B------:R0:W-:Y:S04]  /*77d30*/  @P4 STG.E.U8 desc[UR32][R16.64], R2 ;  /* 0x0000000210004986 */ /* 0x0001e8000c101120 */
[----:B0-----:R-:W4:Y:S01]  /*77d40*/  LDL.LU R16, [R1+0x27e0] ;  /* 0x0027e00001107983 */ /* 0x001f220000300800 */
[----:B------:R-:W-:Y:S01]  /*77d50*/  ISETP.LT.AND P6, PT, R25, UR6, !P2 ;  /* 0x0000000619007c0c */ /* 0x000fe2000d7c1270 */
[----:B------:R-:W-:Y:S01]  /*77d60*/  VIADD R0, R9, 0x20 ;  /* 0x0000002009007836 */ /* 0x000fe20000000000 */
[----:B------:R-:W-:Y:S01]  /*77d70*/  PRMT R3, R14, 0x7771, RZ ;  /* 0x000077710e037816 */ /* 0x000fe200000000ff */
[----:B------:R-:W-:-:S03]  /*77d80*/  ULDC UR6, c[0x0][0x228] ;  /* 0x00008a0000067ab9 */ /* 0x000fc60000000800 */
[----:B------:R-:W-:Y:S01]  /*77d90*/  ISETP.GE.AND P3, PT, R0, UR4, PT ;  /* 0x0000000400007c0c */ /* 0x000fe2000bf66270 */
[----:B------:R-:W-:Y:S01]  /*77da0*/  ULDC UR4, c[0x0][0x228] ;  /* 0x00008a0000047ab9 */ /* 0x000fe20000000800 */
[----:B------:R-:W-:-:S05]  /*77db0*/  ISETP.LT.AND P5, PT, R11, UR6, !P2 ;  /* 0x000000060b007c0c */ /* 0x000fca000d7a1270 */
[----:B------:R3:W-:Y:S01]  /*77dc0*/  @P6 STG.E.U8 desc[UR32][R4.64], R3 ;  /* 0x0000000304006986 */ /* 0x0007e2000c101120 */
[C---:B------:R-:W-:Y:S02]  /*77dd0*/  PRMT R2, R14.reuse, 0x7772, RZ ;  /* 0x000077720e027816 */ /* 0x040fe400000000ff */
[----:B------:R-:W-:Y:S01]  /*77de0*/  PRMT R0, R14, 0x7773, RZ ;  /* 0x000077730e007816 */ /* 0x000fe200000000ff */
[----:B------:R-:W-:-:S04]  /*77df0*/  ULDC UR6, c[0x0][0x228] ;  /* 0x00008a0000067ab9 */ /* 0x000fc80000000800 */
[----:B--2---:R0:W-:Y:S01]  /*77e00*/  @P5 STG.E.U8 desc[UR32][R22.64], R2 ;  /* 0x0000000216005986 */ /* 0x0041e2000c101120 */
[C---:B---3--:R-:W-:Y:S02]  /*77e10*/  PRMT R3, R15.reuse, 0x7770, RZ ;  /* 0x000077700f037816 */ /* 0x048fe400000000ff */
[C---:B------:R-:W-:Y:S02]  /*77e20*/  PRMT R4, R15.reuse, 0x7773, RZ ;  /* 0x000077730f047816 */ /* 0x040fe400000000ff */
[----:B0-----:R-:W-:Y:S02]  /*77e30*/  PRMT R2, R15, 0x7771, RZ ;  /* 0x000077710f027816 */ /* 0x001fe400000000ff */
[----:B----4-:R-:W-:Y:S01]  /*77e40*/  ISETP.LT.AND P4, PT, R16, UR4, !P2 ;  /* 0x0000000410007c0c */ /* 0x010fe2000d781270 */
[----:B------:R-:W-:Y:S02]  /*77e50*/  ULDC UR4, c[0x0][0x228] ;  /* 0x00008a0000047ab9 */ /* 0x000fe40000000800 */
[----:B------:R-:W-:Y:S01]  /*77e60*/  ISETP.LT.AND P6, PT, R7, UR4, !P2 ;  /* 0x0000000407007c0c */ /* 0x000fe2000d7c1270 */
[----:B------:R0:W-:Y:S04]  /*77e70*/  STL [R1+0x27d8], R16 ;  /* 0x0027d81001007387 */ /* 0x0001e80000100800 */
[----:B------:R-:W2:Y:S01]  /*77e80*/  LDL.LU R20, [R1+0xdc] ;  /* 0x0000dc0001147983 */ /* 0x000ea20000300800 */
[----:B------:R-:W-:-:S04]  /*77e90*/  ULDC UR4, c[0x0][0x228] ;  /* 0x00008a0000047ab9 */ /* 0x000fc80000000800 */
[----:B------:R1:W-:Y:S04]  /*77ea0*/  @P4 STG.E.U8 desc[UR32][R26.64], R0 ;  /* 0x000000001a004986 */ /* 0x0003e8000c101120 */
[----:B0-----:R-:W3:Y:S04]  /*77eb0*/  LDL.LU.64 R16, [R1+0x2c0] ;  /* 0x0002c00001107983 */ /* 0x001ee80000300a00 */
[----:B------:R-:W4:Y:S04]  /*77ec0*/  LDL.LU.64 R22, [R1+0x2b8] ;  /* 0x0002b80001167983 */ /* 0x000f280000300a00 */
[----:B------:R0:W-:Y:S04]  /*77ed0*/  @P6 STG.E.U8 desc[UR32][R18.64], R3 ;  /* 0x0000000312006986 */ /* 0x0001e8000c101120 */
[----:B-1----:R-:W4:Y:S01]  /*77ee0*/  LDL.LU.64 R26, [R1+0x2b0] ;  /* 0x0002b000011a7983 */ /* 0x002f220000300a00 */
[----:B------:R-:W-:-:S03]  /*77ef0*/  PRMT R0, R15, 0x7772, RZ ;  /* 0x000077720f007816 */ /* 0x000fc600000000ff */
[----:B------:R-:W4:Y:S04]  /*77f00*/  LDL.LU.64 R14, [R1+0x2a8] ;  /* 0x0002a800010e7983 */ /* 0x000f280000300a00 */
[----:B0-----:R-:W2:Y:S01]  /*77f10*/  LDL.LU R19, [R1+0x27dc] ;  /* 0x0027dc0001137983 */ /* 0x001ea20000300800 */
[----:B------:R-:W-:Y:S01]  /*77f20*/  ISETP.LT.AND P5, PT, R21, UR4, !P2 ;  /* 0x0000000415007c0c */ /* 0x000fe2000d7a1270 */
[----:B------:R-:W-:Y:S01]  /*77f30*/  ULDC UR4, c[0x0][0x228] ;  /* 0x00008a0000047ab9 */ /* 0x000fe20000000800 */
[----:B------:R-:W-:Y:S01]  /*77f40*/  ISETP.LT.AND P4, PT, R8, UR6, !P2 ;  /* 0x0000000608007c0c */ /* 0x000fe2000d781270 */
[----:B------:R-:W-:-:S10]  /*77f50*/  ULDC UR6, c[0x0][0x228] ;  /* 0x00008a0000067ab9 */ /* 0x000fd40000000800 */
[----:B------:R0:W-:Y:S01]  /*77f60*/  @P5 STG.E.U8 desc[UR32][R28.64], R2 ;  /* 0x000000021c005986 */ /* 0x0001e2000c101120 */
[----:B--2---:R-:W-:-:S03]  /*77f70*/  ISETP.LT.AND P2, PT, R19, UR4, !P2 ;  /* 0x0000000413007c0c */ /* 0x004fc6000d741270 */
[----:B------:R-:W-:Y:S04]  /*77f80*/  @P4 STG.E.U8 desc[UR32][R12.64], R0 ;  /* 0x000000000c004986 */ /* 0x000fe8000c101120 */
[----:B------:R-:W2:Y:S04]  /*77f90*/  LDL.LU R19, [R1+0xac] ;  /* 0x0000ac0001137983 */ /* 0x000ea80000300800 */
[----:B0-----:R-:W3:Y:S01]  /*77fa0*/  LDL.LU.64 R28, [R1+0x290] ;  /* 0x00029000011c7983 */ /* 0x001ee20000300a00 */
[----:B------:R-:W-:Y:S02]  /*77fb0*/  ISETP.LT.AND P5, PT, R10, UR6, !P0 ;  /* 0x000000060a007c0c */ /* 0x000fe4000c7a1270 */
[----:B------:R-:W-:Y:S01]  /*77fc0*/  PRMT R3, R20, 0x7770, RZ ;  /* 0x0000777014037816 */ /* 0x000fe200000000ff */
[----:B------:R-:W-:Y:S01]  /*77fd0*/  ULDC UR4, c[0x0][0x228] ;  /* 0x00008a0000047ab9 */ /* 0x000fe20000000800 */
[----:B------:R-:W-:Y:S01]  /*77fe0*/  ULDC UR6, c[0x0][0x228] ;  /* 0x00008a0000067ab9 */ /* 0x000fe20000000800 */
[----:B---3--:R0:W-:Y:S04]  /*77ff0*/  STL.64 [R1+0x27c8], R28 ;  /* 0x0027c81c01007387 */ /* 0x0081e80000100a00 */
[----:B0-----:R-:W3:Y:S04]  /*78000*/  LDL.LU.64 R28, [R1+0x298] ;  /* 0x00029800011c7983 */ /* 0x001ee80000300a00 */
[----:B------:R-:W-:Y:S04]  /*78010*/  @P2 STG.E.U8 desc[UR32][R16.64], R4 ;  /* 0x0000000410002986 */ /* 0x000fe8000c101120 */
[----:B---3--:R0:W-:Y:S04]  /*78020*/  STL.64 [R1+0x27d0], R28 ;  /* 0x0027d01c01007387 */ /* 0x0081e80000100a00 */
[----:B0-----:R-:W3:Y:S04]  /*78030*/  LDL.LU.64 R28, [R1+0x2a0] ;  /* 0x0002a000011c7983 */ /* 0x001ee80000300a00 */
[----:B------:R-:W3:Y:S04]  /*78040*/  LDL.LU.64 R12, [R1+0x288] ;  /* 0x00028800010c7983 */ /* 0x000ee80000300a00 */
[----:B------:R-:W3:Y:S01]  /*78050*/  LDL.LU R16, [R1+0x27d8] ;  /* 0x0027d80001107983 */ /* 0x000ee20000300800 */
[----:B------:R-:W-:-:S02]  /*78060*/  ISETP.LT.AND P6, PT, R25, UR4, !P0 ;  /* 0x0000000419007c0c */ /* 0x000fc4000c7c1270 */
[----:B------:R-:W-:Y:S01]  /*78070*/  ISETP.LT.AND P4, PT, R11, UR6, !P0 ;  /* 0x000000060b007c0c */ /* 0x000fe2000c781270 */
[----:B------:R-:W-:Y:S01]  /*78080*/  ULDC UR4, c[0x0][0x228] ;  /* 0x00008a0000047ab9 */ /* 0x000fe20000000800 */
[----:B----4-:R0:W-:Y:S01]  /*78090*/  @P5 STG.E.U8 desc[UR32][R22.64], R3 ;  /* 0x0000000316005986 */ /* 0x0101e2000c101120 */
[C---:B------:R-:W-:Y:S02]  /*780a0*/  PRMT R2, R20.reuse, 0x7771, RZ ;  /* 0x0000777114027816 */ /* 0x040fe400000000ff */
[C---:B------:R-:W-:Y:S02]  /*780b0*/  PRMT R0, R20.reuse, 0x7772, RZ ;  /* 0x0000777214007816 */ /* 0x040fe400000000ff */
[----:B------:R-:W-:Y:S02]  /*780c0*/  PRMT R5, R20, 0x7773, RZ ;  /* 0x0000777314057816 */ /* 0x000fe400000000ff */
[----:B--2---:R-:W-:Y:S01]  /*780d0*/  PRMT R4, R19, 0x7773, RZ ;  /* 0x0000777313047816 */ /* 0x004fe200000000ff */
[----:B------:R-:W2:Y:S01]  /*780e0*/  LDL.LU R20, [R1+0xf0] ;  /* 0x0000f00001147983 */ /* 0x000ea20000300800 */
[----:B------:R-:W-:-:S03]  /*780f0*/  ULDC UR6, c[0x0][0x228] ;  /* 0x00008a0000067ab9 */ /* 0x000fc60000000800 */
[----:B------:R1:W-:Y:S04]  /*78100*/  @P6 STG.E.U8 desc[UR32][R26.64], R2 ;  /* 0x000000021a006986 */ /* 0x0003e8000c101120 */
[----:B0-----:R-:W4:Y:S04]  /*78110*/  LDL.LU.64 R22, [R1+0x270] ;  /* 0x0002700001167983 */ /* 0x001f280000300a00 */
[----:B------:R0:W-:Y:S01]  /*78120*/  @P4 STG.E.U8 desc[UR32][R14.64], R0 ;  /* 0x000000000e004986 */ /* 0x0001e2000c101120 */
[----:B------:R-:W-:-:S03]  /*78130*/  PRMT R3, R19, 0x7770, RZ ;  /* 0x0000777013037816 */ /* 0x000fc600000000ff */
[----:B-1----:R-:W4:Y:S04]  /*78140*/  LDL.LU.64 R26, [R1+0x268] ;  /* 0x00026800011a7983 */ /* 0x002f280000300a00 */
[----:B0-----:R-:W4:Y:S01]  /*78150*/  LDL.LU.64 R14, [R1+0x260] ;  /* 0x00026000010e7983 */ /* 0x001f220000300a00 */
[C---:B------:R-:W-:Y:S02]  /*78160*/  PRMT R2, R19.reuse, 0x7771, RZ ;  /* 0x0000777113027816 */ /* 0x040fe400000000ff */
[----:B------:R-:W-:Y:S02]  /*78170*/  PRMT R0, R19, 0x7772, RZ ;  /* 0x0000777213007816 */ /* 0x000fe400000000ff */
[----:B------:R-:W4:Y:S01]  /*78180*/  LDL.LU.64 R18, [R1+0x248] ;  /* 0x0002480001127983 */ /* 0x000f220000300a00 */
[----:B---3--:R-:W-:-:S02]  /*78190*/  ISETP.LT.AND P5, PT, R16, UR4, !P0 ;  /* 0x0000000410007c0c */ /* 0x008fc4000c7a1270 */
[----:B------:R-:W-:Y:S01]  /*781a0*/  ISETP.LT.AND P6, PT, R7, UR6, !P0 ;  /* 0x0000000607007c0c */ /* 0x000fe2000c7c1270 */
[----:B------:R-:W-:Y:S01]  /*781b0*/  ULDC UR4, c[0x0][0x228] ;  /* 0x00008a0000047ab9 */ /* 0x000fe20000000800 */
[----:B------:R-:W-:-:S09]  /*781c0*/  ULDC UR6, c[0x0][0x228] ;  /* 0x00008a0000067ab9 */ /* 0x000fd20000000800 */
[----:B------:R0:W-:Y:S04]  /*781d0*/  @P5 STG.E.U8 desc[UR32][R28.64], R5 ;  /* 0x000000051c005986 */ /* 0x0001e8000c101120 */
[----:B0-----:R-:W3:Y:S04]  /*781e0*/  LDL.LU.64 R28, [R1+0x27d0] ;  /* 0x0027d000011c7983 */ /* 0x001ee80000300a00 */
[----:B------:R-:W2:Y:S01]  /*781f0*/  LDL.LU R5, [R1+0x1b38] ;  /* 0x001b380001057983 */ /* 0x000ea20000300800 */
[----:B------:R-:W-:Y:S02]  /*78200*/  ISETP.LT.AND P4, PT, R21, UR4, !P0 ;  /* 0x0000000415007c0c */ /* 0x000fe4000c781270 */
[----:B------:R-:W-:Y:S01]  /*78210*/  ISETP.LT.AND P2, PT, R8, UR6, !P0 ;  /* 0x0000000608007c0c */ /* 0x000fe2000c741270 */
[----:B------:R-:W-:Y:S01]  /*78220*/  ULDC UR4, c[0x0][0x228] ;  /* 0x00008a0000047ab9 */ /* 0x000fe20000000800 */
[----:B------:R-:W-:Y:S01]  /*78230*/  ULDC UR6, c[0x0][0x228] ;  /* 0x00008a0000067ab9 */ /* 0x000fe20000000800 */
[----:B---3--:R0:W-:Y:S04]  /*78240*/  @P6 STG.E.U8 desc[UR32][R28.64], R3 ;  /* 0x000000031c006986 */ /* 0x0081e8000c101120 */
[----:B0-----:R-:W3:Y:S01]  /*78250*/  LDL.LU.64 R28, [R1+0x27c8] ;  /* 0x0027c800011c7983 */ /* 0x001ee20000300a00 */
[----:B--2---:R-:W-:Y:S01]  /*78260*/  ISETP.LT.AND P0, PT, R5, UR4, !P0 ;  /* 0x0000000405007c0c */ /* 0x004fe2000c701270 */
[----:B------:R-:W-:-:S02]  /*78270*/  ULDC UR4, c[0x0][0x228] ;  /* 0x00008a0000047ab9 */ /* 0x000fc40000000800 */
[----:B------:R-:W-:Y:S01]  /*78280*/  ISETP.LT.AND P5, PT, R25, UR4, !P3 ;  /* 0x0000000419007c0c */ /* 0x000fe2000dfa1270 */
[----:B------:R-:W-:Y:S01]  /*78290*/  ULDC UR4, c[0x0][0x22c] ;  /* 0x00008b0000047ab9 */ /* 0x000fe20000000800 */
[----:B---3--:R0:W-:Y:S04]  /*782a0*/  @P4 STG.E.U8 desc[UR32][R28.64], R2 ;  /* 0x000000021c004986 */ /* 0x0081e8000c101120 */
[----:B0-----:R-:W2:Y:S01]  /*782b0*/  LDL.LU.64 R28, [R1+0x230] ;  /* 0x00023000011c7983 */ /* 0x001ea20000300a00 */
[----:B------:R-:W-:Y:S01]  /*782c0*/  ISETP.LT.AND P4, PT, R10, UR6, !P3 ;  /* 0x000000060a007c0c */ /* 0x000fe2000df81270 */
[----:B------:R-:W-:Y:S01]  /*782d0*/  ULDC UR6, c[0x0][0x228] ;  /* 0x00008a0000067ab9 */ /* 0x000fe20000000800 */
[----:B------:R-:W-:Y:S02]  /*782e0*/  PRMT R2, R20, 0x7770, RZ ;  /* 0x0000777014027816 */ /* 0x000fe400000000ff */
[----:B------:R-:W-:Y:S01]  /*782f0*/  ISETP.LT.AND P6, PT, R11, UR6, !P3 ;  /* 0x000000060b007c0c */ /* 0x000fe2000dfc1270 */
[----:B------:R0:W-:Y:S04]  /*78300*/  @P2 STG.E.U8 desc[UR32][R12.64], R0 ;  /* 0x000000000c002986 */ /* 0x0001e8000c101120 */
[----:B----4-:R-:W-:Y:S01]  /*78310*/  @P0 STG.E.U8 desc[UR32][R22.64], R4 ;  /* 0x0000000416000986 */ /* 0x010fe2000c101120 */
[----:B------:R-:W-:-:S03]  /*78320*/  ULDC UR6, c[0x0][0x228] ;  /* 0x00008a0000067ab9 */ /* 0x000fc60000000800 */
[----:B------:R1:W-:Y:S01]  /*78330*/  @P4 STG.E.U8 desc[UR32][R26.64], R2 ;  /* 0x000000021a004986 */ /* 0x0003e2000c101120 */
[----:B0-----:R-:W-:-:S05]  /*78340*/  VIADD R0, R9, 0x21 ;  /* 0x0000002109007836 */ /* 0x001fca0000000000 */
[----:B------:R-:W-:Y:S02]  /*78350*/  ISETP.GE.AND P2, PT, R0, UR4, PT ;  /* 0x0000000400007c0c */ /* 0x000fe4000bf46270 */
[C---:B------:R-:W-:Y:S01]  /*78360*/  PRMT R0, R20.reuse, 0x7772, RZ ;  /* 0x0000777214007816 */ /* 0x040fe200000000ff */
[----:B------:R-:W-:Y:S01]  /*78370*/  ULDC UR4, c[0x0][0x228] ;  /* 0x00008a0000047ab9 */ /* 0x000fe20000000800 */
[----:B-1----:R-:W-:Y:S02]  /*78380*/  PRMT R2, R20, 0x7771, RZ ;  /* 0x0000777114027816 */ /* 0x002fe400000000ff */
[----:B------:R-:W-:Y:S01]  /*78390*/  ISETP.LT.AND P4, PT, R16, UR4, !P3 ;  /* 0x0000000410007c0c */ /* 0x000fe2000df81270 */
[----:B------:R-:W-:Y:S02]  /*783a0*/  ULDC UR4, c[0x0][0x228] ;  /* 0x00008a0000047ab9 */ /* 0x000fe40000000800 */
[----:B------:R0:W-:Y:S04]  /*783b0*/  @P5 STG.E.U8 desc[UR32][R14.64], R2 ;  /* 0x000000020e005986 */ /* 0x0001e8000c101120 */
[----:B------:R1:W-:Y:S01]  /*783c0*/  @P6 STG.E.U8 desc[UR32][R18.64], R0 ;  /* 0x0000000012006986 */ /* 0x0003e2000c101120 */
[----:B------:R-:W-:Y:S01]  /*783d0*/  ISETP.LT.AND P6, PT, R7, UR4, !P3 ;  /* 0x0000000407007c0c */ /* 0x000fe2000dfc1270 */
[----:B------:R-:W-:Y:S01]  /*783e0*/  ULDC UR4, c[0x0][0x22c] ;  /* 0x00008b0000047ab9 */ /* 0x000fe20000000800 */
[----:B0-----:R-:W-:-:S05]  /*783f0*/  VIADD R2, R9, 0x22 ;  /* 0x0000002209027836 */ /* 0x001fca0000000000 */
[----:B------:R-:W-:Y:S01]  /*78400*/  ISETP.GE.AND P0, PT, R2, UR4, PT ;  /* 0x0000000402007c0c */ /* 0x000fe2000bf06270 */
[----:B--2---:R0:W-:Y:S01]  /*78410*/  STL.64 [R1+0x27c0], R28 ;  /* 0x0027c01c01007387 */ /* 0x0041e20000100a00 */
[----:B-1----:R-:W-:Y:S02]  /*78420*/  PRMT R0, R20, 0x7773, RZ ;  /* 0x0000777314007816 */ /* 0x002fe400000000ff */
[----:B------:R-:W-:Y:S01]  /*78430*/  ISETP.LT.AND P5, PT, R21, UR6, !P3 ;  /* 0x0000000615007c0c */ /* 0x000fe2000dfa1270 */
[----:B------:R-:W-:Y:S01]  /*78440*/  ULDC UR4, c[0x0][0x228] ;  /* 0x00008a0000047ab9 */ /* 0x000fe20000000800 */
[----:B------:R-:W-:Y:S01]  /*78450*/  ULDC UR6, c[0x0][0x228] ;  /* 0x00008a0000067ab9 */ /* 0x000fe20000000800 */
[----:B0-----:R-:W2:Y:S04]  /*78460*/  LDL.LU.64 R28, [R1+0x238] ;  /* 0x00023800011c7983 */ /* 0x001ea80000300a00 */
[----:B------:R-:W3:Y:S04]  /*78470*/  LDL.LU R13, [R1+0x180] ;  /* 0x00018000010d7983 */ /* 0x000ee80000300800 */
[----:B------:R-:W4:Y:S04]  /*78480*/  LDL.LU.64 R26, [R1+0x228] ;  /* 0x00022800011a7983 */ /* 0x000f280000300a00 */
[----:B------:R-:W4:Y:S04]  /*78490*/  LDL.LU.64 R14, [R1+0x220] ;  /* 0x00022000010e7983 */ /* 0x000f280000300a00 */
[----:B------:R-:W4:Y:S04]  /*784a0*/  LDL.LU R12, [R1+0x1a0] ;  /* 0x0001a000010c7983 */ /* 0x000f280000300800 */
[----:B------:R-:W4:Y:S04]  /*784b0*/  LDL.LU.64 R22, [R1+0x218] ;  /* 0x0002180001167983 */ /* 0x000f280000300a00 */
[----:B------:R-:W4:Y:S04]  /*784c0*/  LDL.LU.64 R18, [R1+0x210] ;  /* 0x0002100001127983 */ /* 0x000f280000300a00 */
[----:B------:R-:W2:Y:S04]  /*784d0*/  LDL.LU.64 R2, [R1+0x240] ;  /* 0x0002400001027983 */ /* 0x000ea80000300a00 */
[----:B--2---:R3:W-:Y:S02]  /*784e0*/  @P4 STG.E.U8 desc[UR32][R2.64], R0 ;  /* 0x0000000002004986 */ /* 0x0047e4000c101120 */
[----:B---3--:R-:W-:-:S05]  /*784f0*/  PRMT R2, R13, 0x7770, RZ ;  /* 0x000077700d027816 */ /* 0x008fca00000000ff */
[----:B------:R0:W-:Y:S04]  /*78500*/  @P6 STG.E.U8 desc[UR32][R28.64], R2 ;  /* 0x000000021c006986 */ /* 0x0001e8000c101120 */
[----:B0-----:R-:W2:Y:S01]  /*78510*/  LDL.LU.64 R28, [R1+0x27c0] ;  /* 0x0027c000011c7983 */ /* 0x001ea20000300a00 */
[----:B------:R-:W-:Y:S02]  /*78520*/  PRMT R0, R13, 0x7771, RZ ;  /* 0x000077710d007816 */ /* 0x000fe400000000ff */
[----:B------:R-:W-:Y:S02]  /*78530*/  ISETP.LT.AND P4, PT, R8, UR4, !P3 ;  /* 0x0000000408007c0c */ /* 0x000fe4000df81270 */
[----:B------:R-:W-:Y:S01]  /*78540*/  ISETP.LT.AND P3, PT, R5, UR6, !P3 ;  /* 0x0000000605007c0c */ /* 0x000fe2000df61270 */
[----:B------:R-:W-:Y:S01]  /*78550*/  ULDC UR4, c[0x0][0x228] ;  /* 0x00008a0000047ab9 */ /* 0x000fe20000000800 */
[----:B------:R-:W-:-:S02]  /*78560*/  PRMT R2, R13, 0x7772, RZ ;  /* 0x000077720d027816 */ /* 0x000fc400000000ff */
[----:B------:R-:W-:Y:S01]  /*78570*/  ISETP.LT.AND P6, PT, R10, UR4, !P2 ;  /* 0x000000040a007c0c */ /* 0x000fe2000d7c1270 */
[----:B------:R-:W-:Y:S01]  /*78580*/  ULDC UR4, c[0x0][0x228] ;  /* 0x00008a0000047ab9 */ /* 0x000fe20000000800 */
[----:B------:R-:W-:Y:S01]  /*78590*/  ULDC UR6, c[0x0][0x228] ;  /* 0x00008a0000067ab9 */ /* 0x000fe20000000800 */
[----:B--2---:R0:W-:Y:S04]  /*785a0*/  @P5 STG.E.U8 desc[UR32][R28.64], R0 ;  /* 0x000000001c005986 */ /* 0x0041e8000c101120 */
[----:B0-----:R-:W2:Y:S01]  /*785b0*/  LDL.LU.64 R28, [R1+0x170] ;  /* 0x00017000011c7983 */ /* 0x001ea20000300a00 */
[----:B------:R-:W-:Y:S02]  /*785c0*/  PRMT R0, R13, 0x7773, RZ ;  /* 0x000077730d007816 */ /* 0x000fe400000000ff */
[----:B------:R-:W-:Y:S01]  /*785d0*/  ISETP.LT.AND P5, PT, R25, UR4, !P2 ;  /* 0x0000000419007c0c */ /* 0x000fe2000d7a1270 */
[----:B----4-:R0:W-:Y:S01]  /*785e0*/  @P4 STG.E.U8 desc[UR32][R26.64], R2 ;  /* 0x000000021a004986 */ /* 0x0101e2000c101120 */
[----:B------:R-:W-:-:S03]  /*785f0*/  ULDC UR4, c[0x0][0x228] ;  /* 0x00008a0000047ab9 */ /* 0x000fc60000000800 */
[----:B------:R-:W3:Y:S04]  /*78600*/  LDL.LU R13, [R1+0x190] ;  /* 0x00019000010d7983 */ /* 0x000ee80000300800 */
[----:B------:R1:W-:Y:S01]  /*78610*/  @P3 STG.E.U8 desc[UR32][R14.64], R0 ;  /* 0x000000000e003986 */ /* 0x0003e2000c101120 */
[----:B------:R-:W-:Y:S02]  /*78620*/  ISETP.LT.AND P3, PT, R11, UR4, !P2 ;  /* 0x000000040b007c0c */ /* 0x000fe4000d761270 */
[----:B------:R-:W-:Y:S02]  /*78630*/  PRMT R3, R12, 0x7772, RZ ;  /* 0x000077720c037816 */ /* 0x000fe400000000ff */
[----:B------:R-:W-:Y:S01]  /*78640*/  ISETP.LT.AND P4, PT, R16, UR6, !P2 ;  /* 0x0000000610007c0c */ /* 0x000fe2000d781270 */
[----:B------:R-:W-:Y:S01]  /*78650*/  ULDC UR4, c[0x0][0x22c] ;  /* 0x00008b0000047ab9 */ /* 0x000fe20000000800 */
[----:B------:R-:W-:Y:S01]  /*78660*/  ULDC UR6, c[0x0][0x228] ;  /* 0x00008a0000067ab9 */ /* 0x000fe20000000800 */
[C---:B0-----:R-:W-:Y:S01]  /*78670*/  PRMT R2, R12.reuse, 0x7770, RZ ;  /* 0x000077700c027816 */ /* 0x041fe200000000ff */
[----:B------:R-:W4:Y:S04]  /*78680*/  LDL.LU.64 R26, [R1+0x150] ;  /* 0x00015000011a7983 */ /* 0x000f280000300a00 */
[----:B-1----:R-:W4:Y:S01]  /*78690*/  LDL.LU.64 R14, [R1+0x30] ;  /* 0x00003000010e7983 */ /* 0x002f220000300a00 */
[----:B------:R-:W-:-:S03]  /*786a0*/  PRMT R0, R12, 0x7771, RZ ;  /* 0x000077710c007816 */ /* 0x000fc600000000ff */
[----:B------:R0:W-:Y:S04]  /*786b0*/  STL [R1+0x27bc], R16 ;  /* 0x0027bc1001007387 */ /* 0x0001e80000100800 */
[----:B------:R1:W-:Y:S04]  /*786c0*/  @P6 STG.E.U8 desc[UR32][R22.64], R2 ;  /* 0x0000000216006986 */ /* 0x0003e8000c101120 */
[----:B------:R1:W-:Y:S04]  /*786d0*/  @P5 STG.E.U8 desc[UR32][R18.64], R0 ;  /* 0x0000000012005986 */ /* 0x0003e8000c101120 */
[----:B0-----:R-:W4:Y:S04]  /*786e0*/  LDL.LU.64 R16, [R1+0x28] ;  /* 0x0000280001107983 */ /* 0x001f280000300a00 */
[----:B-1----:R-:W4:Y:S01]  /*786f0*/  LDL.LU.64 R22, [R1+0x20] ;  /* 0x0000200001167983 */ /* 0x002f220000300a00 */
[----:B------:R-:W-:-:S03]  /*78700*/  VIADD R2, R9, 0x23 ;  /* 0x0000002309027836 */ /* 0x000fc60000000000 */
[----:B------:R-:W4:Y:S04]  /*78710*/  LDL.LU R20, [R1+0xf4] ;  /* 0x0000f40001147983 */ /* 0x000f280000300800 */
[----:B------:R-:W4:Y:S04]  /*78720*/  LDL.LU.64 R18, [R1+0x18] ;  /* 0x0000180001127983 */ /* 0x000f280000300a00 */
[----:B--2---:R0:W-:Y:S01]  /*78730*/  @P3 STG.E.U8 desc[UR32][R28.64], R3 ;  /* 0x000000031c003986 */ /* 0x0041e2000c101120 */
[----:B------:R-:W-:Y:S02]  /*78740*/  ISETP.GE.AND P3, PT, R2, UR4, PT ;  /* 0x0000000402007c0c */ /* 0x000fe4000bf66270 */
[----:B------:R-:W-:-:S02]  /*78750*/  ISETP.LT.AND P5, PT, R7, UR6, !P2 ;  /* 0x0000000607007c0c */ /* 0x000fc4000d7a1270 */
[----:B------:R-:W-:Y:S02]  /*78760*/  PRMT R0, R12, 0x7773, RZ ;  /* 0x000077730c007816 */ /* 0x000fe400000000ff */
[----:B------:R-:W-:Y:S01]  /*78770*/  ISETP.LT.AND P6, PT, R21, UR8, !P2 ;  /* 0x0000000815007c0c */ /* 0x000fe2000d7c1270 */
[----:B------:R-:W-:Y:S01]  /*78780*/  ULDC UR4, c[0x0][0x228] ;  /* 0x00008a0000047ab9 */ /* 0x000fe20000000800 */
[----:B------:R-:W-:Y:S01]  /*78790*/  ULDC UR6, c[0x0][0x228] ;  /* 0x00008a0000067ab9 */ /* 0x000fe20000000800 */
[----:B------:R-:W-:Y:S01]  /*787a0*/  ULDC UR8, c[0x0][0x228] ;  /* 0x00008a0000087ab9 */ /* 0x000fe20000000800 */
[----:B0-----:R-:W2:Y:S04]  /*787b0*/  LDL.LU.64 R28, [R1+0x10] ;  /* 0x00001000011c7983 */ /* 0x001ea80000300a00 */
[----:B------:R-:W3:Y:S04]  /*787c0*/  LDL.LU.64 R2, [R1+0x160] ;  /* 0x0001600001027983 */ /* 0x000ee80000300a00 */
[----:B---3--:R0:W-:Y:S01]  /*787d0*/  @P4 STG.E.U8 desc[UR32][R2.64], R0 ;  /* 0x0000000002004986 */ /* 0x0081e2000c101120 */
[----:B------:R-:W-:-:S02]  /*787e0*/  ISETP.LT.AND P4, PT, R8, UR4, !P2 ;  /* 0x0000000408007c0c */ /* 0x000fc4000d781270 */
[C---:B0-----:R-:W-:Y:S02]  /*787f0*/  PRMT R2, R13.reuse, 0x7770, RZ ;  /* 0x000077700d027816 */ /* 0x041fe400000000ff */
[C---:B------:R-:W-:Y:S01]  /*78800*/  PRMT R0, R13.reuse, 0x7771, RZ ;  /* 0x000077710d007816 */ /* 0x040fe200000000ff */
[----:B------:R-:W-:Y:S02]  /*78810*/  ULDC UR4, c[0x0][0x228] ;  /* 0x00008a0000047ab9 */ /* 0x000fe40000000800 */
[----:B----4-:R0:W-:Y:S04]  /*78820*/  @P5 STG.E.U8 desc[UR32][R26.64], R2 ;  /* 0x000000021a005986 */ /* 0x0101e8000c101120 */
[----:B------:R1:W-:Y:S01]  /*78830*/  @P6 STG.E.U8 desc[UR32][R14.64], R0 ;  /* 0x000000000e006986 */ /* 0x0003e2000c101120 */
[----:B0-----:R-:W-:-:S03]  /*78840*/  PRMT R2, R13, 0x7772, RZ ;  /* 0x000077720d027816 */ /* 0x001fc600000000ff */
[----:B------:R-:W3:Y:S04]  /*78850*/  LDL.LU.64 R26, [R1+0x8] ;  /* 0x00000800011a7983 */ /* 0x000ee80000300a00 */
[----:B-1----:R-:W4:Y:S04]  /*78860*/  LDL.LU.64 R14, [R1] ;  /* 0x00000000010e7983 */ /* 0x002f280000300a00 */
[----:B------:R-:W4:Y:S04]  /*78870*/  LDL.LU R12, [R1+0x184] ;  /* 0x00018400010c7983 */ /* 0x000f280000300800 */
[----:B------:R0:W-:Y:S04]  /*78880*/  @P4 STG.E.U8 desc[UR32][R16.64], R2 ;  /* 0x0000000210004986 */ /* 0x0001e8000c101120 */
[----:B0-----:R-:W4:Y:S01]  /*78890*/  LDL.LU R16, [R1+0x27bc] ;  /* 0x0027bc0001107983 */ /* 0x001f220000300800 */
[----:B------:R-:W-:Y:S01]  /*788a0*/  ISETP.LT.AND P2, PT, R5, UR6, !P2 ;  /* 0x0000000605007c0c */ /* 0x000fe2000d741270 */
[----:B------:R-:W-:Y:S01]  /*788b0*/  ULDC UR6, c[0x0][0x228] ;  /* 0x00008a0000067ab9 */ /* 0x000fe20000000800 */
[----:B------:R-:W-:-:S02]  /*788c0*/  ISETP.LT.AND P6, PT, R10, UR4, !P0 ;  /* 0x000000040a007c0c */ /* 0x000fc4000c7c1270 */
[----:B------:R-:W-:Y:S02]  /*788d0*/  ISETP.LT.AND P5, PT, R25, UR6, !P0 ;  /* 0x0000000619007c0c */ /* 0x000fe4000c7a1270 */
[----:B------:R-:W-:Y:S01]  /*788e0*/  PRMT R0, R13, 0x7773, RZ ;  /* 0x000077730d007816 */ /* 0x000fe200000000ff */
[----:B------:R-:W-:Y:S01]  /*788f0*/  ULDC UR4, c[0x0][0x228] ;  /* 0x00008a0000047ab9 */ /* 0x000fe20000000800 */
[C---:B------:R-:W-:Y:S02]  /*78900*/  PRMT R2, R20.reuse, 0x7770, RZ ;  /* 0x0000777014027816 */ /* 0x040fe400000000ff */
[----:B------:R-:W-:Y:S01]  /*78910*/  ISETP.LT.AND P4, PT, R11, UR4, !P0 ;  /* 0x000000040b007c0c */ /* 0x000fe2000c781270 */
[----:B------:R-:W-:Y:S01]  /*78920*/  ULDC UR4, c[0x0][0x228] ;  /* 0x00008a0000047ab9 */ /* 0x000fe20000000800 */
[----:B------:R-:W-:Y:S01]  /*78930*/  ULDC UR6, c[0x0][0x228] ;  /* 0x00008a0000067ab9 */ /* 0x000fe20000000800 */
[----:B------:R0:W-:Y:S04]  /*78940*/  @P2 STG.E.U8 desc[UR32][R22.64], R0 ;  /* 0x0000000016002986 */ /* 0x0001e8000c101120 */
[----:B------:R1:W-:Y:S01]  /*78950*/  @P6 STG.E.U8 desc[UR32][R18.64], R2 ;  /* 0x0000000212006986 */ /* 0x0003e2000c101120 */
[----:B0-----:R-:W-:-:S02]  /*78960*/  PRMT R0, R20, 0x7771, RZ ;  /* 0x0000777114007816 */ /* 0x001fc400000000ff */
[C---:B-1----:R-:W-:Y:S01]  /*78970*/  PRMT R2, R20.reuse, 0x7772, RZ ;  /* 0x0000777214027816 */ /* 0x042fe200000000ff */
[----:B------:R-:W4:Y:S04]  /*78980*/  LDL.LU.64 R22, [R1+0x200] ;  /* 0x0002000001167983 */ /* 0x000f280000300a00 */
[----:B--2---:R0:W-:Y:S02]  /*78990*/  @P5 STG.E.U8 desc[UR32][R28.64], R0 ;  /* 0x000000001c005986 */ /* 0x0041e4000c101120 */
[----:B0-----:R-:W-:Y:S02]  /*789a0*/  PRMT R0, R20, 0x7773, RZ ;  /* 0x0000777314007816 */ /* 0x001fe400000000ff */
[----:B---3--:R-:W-:Y:S01]  /*789b0*/  @P4 STG.E.U8 desc[UR32][R26.64], R2 ;  /* 0x000000021a004986 */ /* 0x008fe2000c101120 */
[----:B------:R-:W-:Y:S01]  /*789c0*/  ISETP.LT.AND P4, PT, R21, UR6, !P0 ;  /* 0x0000000615007c0c */ /* 0x000fe2000c781270 */
[----:B------:R-:W-:Y:S01]  /*789d0*/  ULDC UR6, c[0x0][0x228] ;  /* 0x00008a0000067ab9 */ /* 0x000fe20000000800 */
[----:B----4-:R-:W-:Y:S01]  /*789e0*/  ISETP.LT.AND P2, PT, R16, UR4, !P0 ;  /* 0x0000000410007c0c */ /* 0x010fe2000c741270 */
[----:B------:R0:W-:Y:S01]  /*789f0*/  STL [R1+0x27b8], R16 ;  /* 0x0027b81001007387 */ /* 0x0001e20000100800 */
[----:B------:R-:W-:-:S02]  /*78a00*/  ULDC UR4, c[0x0][0x228] ;  /* 0x00008a0000047ab9 */ /* 0x000fc40000000800 */
[----:B------:R-:W-:Y:S01]  /*78a10*/  ISETP.LT.AND P5, PT, R7, UR4, !P0 ;  /* 0x0000000407007c0c */ /* 0x000fe2000c7a1270 */
[----:B------:R-:W-:Y:S01]  /*78a20*/  ULDC UR4, c[0x0][0x228] ;  /* 0x00008a0000047ab9 */ /* 0x000fe20000000800 */
[----:B0-----:R-:W2:Y:S04]  /*78a30*/  LDL.LU.64 R16, [R1+0x280] ;  /* 0x0002800001107983 */ /* 0x001ea80000300a00 */
[----:B------:R-:W3:Y:S04]  /*78a40*/  LDL.LU.64 R18, [R1+0x258] ;  /* 0x0002580001127983 */ /* 0x000ee80000300a00 */
[----:B------:R-:W4:Y:S04]  /*78a50*/  LDL.LU.64 R28, [R1+0x250] ;  /* 0x00025000011c7983 */ /* 0x000f280000300a00 */
[----:B------:R-:W2:Y:S04]  /*78a60*/  LDL.LU R13, [R1+0x1a4] ;  /* 0x0001a400010d7983 */ /* 0x000ea80000300800 */
[----:B------:R0:W-:Y:S04]  /*78a70*/  @P2 STG.E.U8 desc[UR32][R14.64], R0 ;  /* 0x000000000e002986 */ /* 0x0001e8000c101120 */
[----:B------:R-:W4:Y:S01]  /*78a80*/  LDL.LU.64 R26, [R1+0x278] ;  /* 0x00027800011a7983 */ /* 0x000f220000300a00 */
[----:B------:R-:W-:-:S02]  /*78a90*/  ISETP.LT.AND P2, PT, R8, UR4, !P0 ;  /* 0x0000000408007c0c */ /* 0x000fc4000c741270 */
[----:B------:R-:W-:Y:S02]  /*78aa0*/  ISETP.LT.AND P0, PT, R5, UR6, !P0 ;  /* 0x0000000605007c0c */ /* 0x000fe4000c701270 */
[----:B------:R-:W-:Y:S01]  /*78ab0*/  PRMT R2, R12, 0x7771, RZ ;  /* 0x000077710c027816 */ /* 0x000fe200000000ff */
[----:B------:R-:W-:Y:S01]  /*78ac0*/  ULDC UR4, c[0x0][0x228] ;  /* 0x00008a0000047ab9 */ /* 0x000fe20000000800 */
[----:B------:R-:W-:Y:S01]  /*78ad0*/  ISETP.LT.AND P6, PT, R10, UR8, !P3 ;  /* 0x000000080a007c0c */ /* 0x000fe2000dfc1270 */
[----:B------:R-:W-:Y:S01]  /*78ae0*/  ULDC UR6, c[0x0][0x228] ;  /* 0x00008a0000067ab9 */ /* 0x000fe20000000800 */
[----:B------:R-:W-:Y:S01]  /*78af0*/  ULDC UR8, c[0x0][0x228] ;  /* 0x00008a0000087ab9 */ /* 0x000fe20000000800 */
[----:B0-----:R-:W4:Y:S04]  /*78b00*/  LDL.LU R14, [R1+0x194] ;  /* 0x00019400010e7983 */ /* 0x001f280000300800 */
[----:B------:R0:W-:Y:S04]  /*78b10*/  STL [R1+0x27a8], R5 ;  /* 0x0027a80501007387 */ /* 0x0001e80000100800 */
[----:B0-----:R-:W3:Y:S01]  /*78b20*/  LDL.LU.64 R4, [R1+0x208] ;  /* 0x0002080001047983 */ /* 0x001ee20000300a00 */
[----:B------:R-:W-:-:S03]  /*78b30*/  PRMT R0, R12, 0x7770, RZ ;  /* 0x000077700c007816 */ /* 0x000fc600000000ff */
[----:B------:R0:W-:Y:S04]  /*78b40*/  STL [R1+0x27ac], R25 ;  /* 0x0027ac1901007387 */ /* 0x0001e80000100800 */
[----:B---3--:R1:W-:Y:S04]  /*78b50*/  @P5 STG.E.U8 desc[UR32][R4.64], R0 ;  /* 0x0000000004005986 */ /* 0x0083e8000c101120 */
[----:B------:R3:W-:Y:S01]  /*78b60*/  @P4 STG.E.U8 desc[UR32][R22.64], R2 ;  /* 0x0000000216004986 */ /* 0x0007e2000c101120 */
[----:B------:R-:W-:Y:S01]  /*78b70*/  ISETP.LT.AND P4, PT, R25, UR4, !P3 ;  /* 0x0000000419007c0c */ /* 0x000fe2000df81270 */
[----:B------:R-:W-:-:S02]  /*78b80*/  ULDC UR4, c[0x0][0x228] ;  /* 0x00008a0000047ab9 */ /* 0x000fc40000000800 */
[----:B0-----:R-:W4:Y:S01]  /*78b90*/  LDL.LU.64 R24, [R1+0x2f8] ;  /* 0x0002f80001187983 */ /* 0x001f220000300a00 */
[----:B--2---:R-:W-:Y:S02]  /*78ba0*/  PRMT R3, R13, 0x7770, RZ ;  /* 0x000077700d037816 */ /* 0x004fe400000000ff */
[C---:B-1----:R-:W-:Y:S02]  /*78bb0*/  PRMT R0, R12.reuse, 0x7772, RZ ;  /* 0x000077720c007816 */ /* 0x042fe400000000ff */
[----:B---3--:R-:W-:Y:S02]  /*78bc0*/  PRMT R2, R12, 0x7773, RZ ;  /* 0x000077730c027816 */ /* 0x008fe400000000ff */
[----:B------:R-:W-:Y:S01]  /*78bd0*/  ISETP.LT.AND P5, PT, R11, UR4, !P3 ;  /* 0x000000040b007c0c */ /* 0x000fe2000dfa1270 */
[----:B------:R-:W-:Y:S01]  /*78be0*/  ULDC UR4, c[0x0][0x22c] ;  /* 0x00008b0000047ab9 */ /* 0x000fe20000000800 */
[----:B------:R-:W-:Y:S04]  /*78bf0*/  @P2 STG.E.U8 desc[UR32][R16.64], R0 ;  /* 0x0000000010002986 */ /* 0x000fe8000c101120 */
[----:B----4-:R0:W-:Y:S04]  /*78c00*/  STL.64 [R1+0x27b0], R24 ;  /* 0x0027b01801007387 */ /* 0x0101e80000100a00 */
[----:B0-----:R-:W2:Y:S04]  /*78c10*/  LDL.LU.64 R24, [R1+0x2c8] ;  /* 0x0002c80001187983 */ /* 0x001ea80000300a00 */
[----:B------:R-:W3:Y:S04]  /*78c20*/  LDL.LU.64 R4, [R1+0x320] ;  /* 0x0003200001047983 */ /* 0x000ee80000300a00 */
[----:B------:R-:W4:Y:S04]  /*78c30*/  LDL.LU.64 R22, [R1+0x318] ;  /* 0x0003180001167983 */ /* 0x000f280000300a00 */
[----:B------:R-:W3:Y:S01]  /*78c40*/  LDL.LU R16, [R1+0x27b8] ;  /* 0x0027b80001107983 */ /* 0x000ee20000300800 */
[----:B------:R-:W-:-:S03]  /*78c50*/  PRMT R0, R13, 0x7771, RZ ;  /* 0x000077710d007816 */ /* 0x000fc600000000ff */
[----:B------:R0:W-:Y:S04]  /*78c60*/  @P0 STG.E.U8 desc[UR32][R18.64], R2 ;  /* 0x0000000212000986 */ /* 0x0001e8000c101120 */
[----:B------:R-:W-:Y:S04]  /*78c70*/  @P6 STG.E.U8 desc[UR32][R28.64], R3 ;  /* 0x000000031c006986 */ /* 0x000fe8000c101120 */
[----:B------:R1:W-:Y:S01]  /*78c80*/  @P4 STG.E.U8 desc[UR32][R26.64], R0 ;  /* 0x000000001a004986 */ /* 0x0003e2000c101120 */
[----:B0-----:R-:W-:Y:S01]  /*78c90*/  PRMT R2, R13, 0x7772, RZ ;  /* 0x000077720d027816 */ /* 0x001fe200000000ff */
[----:B-1----:R-:W-:-:S02]  /*78ca0*/  VIADD R0, R9, 0x24 ;  /* 0x0000002409007836 */ /* 0x002fc40000000000 */
[----:B------:R-:W4:Y:S04]  /*78cb0*/  LDL.LU.64 R26, [R1+0x368] ;  /* 0x00036800011a7983 */ /* 0x000f280000300a00 */
[----:B------:R-:W4:Y:S04]  /*78cc0*/  LDL.LU.64 R18, [R1+0x3c8] ;  /* 0x0003c80001127983 */ /* 0x000f280000300a00 */
[----:B------:R-:W4:Y:S04]  /*78cd0*/  LDL.LU R15, [R1+0xf8] ;  /* 0x0000f800010f7983 */ /* 0x000f280000300800 */
[----:B------:R-:W4:Y:S01]  /*78ce0*/  LDL.LU.64 R28, [R1+0x3c0] ;  /* 0x0003c000011c7983 */ /* 0x000f220000300a00 */
[----:B------:R-:W-:-:S02]  /*78cf0*/  ISETP.GE.AND P0, PT, R0, UR4, PT ;  /* 0x0000000400007c0c */ /* 0x000fc4000bf06270 */
[----:B------:R-:W-:Y:S01]  /*78d00*/  PRMT R0, R13, 0x7773, RZ ;  /* 0x000077730d007816 */ /* 0x000fe200000000ff */
[----:B------:R-:W-:Y:S01]  /*78d10*/  ULDC UR4, c[0x0][0x228] ;  /* 0x00008a0000047ab9 */ /* 0x000fe20000000800 */
[----:B------:R-:W4:Y:S04]  /*78d20*/  LDL.LU.64 R12, [R1+0x3b8] ;  /* 0x0003b800010c7983 */ /* 0x000f280000300a00 */
[----:B--2---:R0:W-:Y:S04]  /*78d30*/  @P5 STG.E.U8 desc[UR32][R24.64], R2 ;  /* 0x0000000218005986 */ /* 0x0041e8000c101120 */
[----:B0-----:R-:W2:Y:S01]  /*78d40*/  LDL.LU.64 R24, [R1+0x27b0] ;  /* 0x0027b00001187983 */ /* 0x001ea20000300a00 */
[----:B---3--:R-:W-:Y:S01]  /*78d50*/  ISETP.LT.AND P2, PT, R16, UR6, !P3 ;  /* 0x0000000610007c0c */ /* 0x008fe2000df41270 */
[----:B------:R-:W-:-:S02]  /*78d60*/  ULDC UR6, c[0x0][0x228] ;  /* 0x00008a0000067ab9 */ /* 0x000fc40000000800 */
[----:B------:R-:W-:Y:S02]  /*78d70*/  ISETP.LT.AND P4, PT, R7, UR6, !P3 ;  /* 0x0000000607007c0c */ /* 0x000fe4000df81270 */
[----:B------:R-:W-:Y:S01]  /*78d80*/  PRMT R2, R14, 0x7770, RZ ;  /* 0x000077700e027816 */ /* 0x000fe200000000ff */
[----:B------:R-:W-:Y:S02]  /*78d90*/  ULDC UR6, c[0x0][0x228] ;  /* 0x00008a0000067ab9 */ /* 0x000fe40000000800 */
[----:B------:R-:W-:Y:S01]  /*78da0*/  ISETP.LT.AND P6, PT, R21, UR6, !P3 ;  /* 0x0000000615007c0c */ /* 0x000fe2000dfc1270 */
[----:B------:R-:W-:-:S04]  /*78db0*/  ULDC UR6, c[0x0][0x228] ;  /* 0x00008a0000067ab9 */ /* 0x000fc80000000800 */
[----:B--2---:R0:W-:Y:S04]  /*78dc0*/  @P2 STG.E.U8 desc[UR32][R24.64], R0 ;  /* 0x0000000018002986 */ /* 0x0041e8000c101120 */
[----:B------:R1:W-:Y:S04]  /*78dd0*/  @P4 STG.E.U8 desc[UR32][R4.64], R2 ;  /* 0x0000000204004986 */ /* 0x0003e8000c101120 */
[----:B0-----:R-:W2:Y:S04]  /*78de0*/  LDL.LU R25, [R1+0x27ac] ;  /* 0x0027ac0001197983 */ /* 0x001ea80000300800 */
[----:B-1----:R-:W3:Y:S01]  /*78df0*/  LDL.LU R5, [R1+0x27a8] ;  /* 0x0027a80001057983 */ /* 0x002ee20000300800 */
[----:B------:R-:W-:-:S02]  /*78e00*/  PRMT R0, R14, 0x7771, RZ ;  /* 0x000077710e007816 */ /* 0x000fc400000000ff */
[----:B------:R-:W-:Y:S01]  /*78e10*/  ISETP.LT.AND P4, PT, R8, UR4, !P3 ;  /* 0x0000000408007c0c */ /* 0x000fe2000df81270 */
[----:B------:R-:W-:Y:S02]  /*78e20*/  ULDC UR4, c[0x0][0x228] ;  /* 0x00008a0000047ab9 */ /* 0x000fe40000000800 */
[----:B----4-:R0:W-:Y:S01]  /*78e30*/  @P6 STG.E.U8 desc[UR32][R22.64], R0 ;  /* 0x0000000016006986 */ /* 0x0101e2000c101120 */
[----:B------:R-:W-:Y:S02]  /*78e40*/  ISETP.LT.AND P6, PT, R10, UR6, !P0 ;  /* 0x000000060a007c0c */ /* 0x000fe4000c7c1270 */
[----:B------:R-:W-:Y:S02]  /*78e50*/  PRMT R2, R14, 0x7772, RZ ;  /* 0x000077720e027816 */ /* 0x000fe400000000ff */
[----:B------:R-:W-:Y:S01]  /*78e60*/  PRMT R3, R15, 0x7771, RZ ;  /* 0x000077710f037816 */ /* 0x000fe200000000ff */
[----:B------:R-:W-:Y:S01]  /*78e70*/  ULDC UR6, c[0x0][0x228] ;  /* 0x00008a0000067ab9 */ /* 0x000fe20000000800 */
[----:B0-----:R-:W-:-:S03]  /*78e80*/  VIADD R0, R9, 0x25 ;  /* 0x0000002509007836 */ /* 0x001fc60000000000 */
[----:B------:R0:W-:Y:S04]  /*78e90*/  @P4 STG.E.U8 desc[UR32][R26.64], R2 ;  /* 0x000000021a004986 */ /* 0x0001e8000c101120 */
[----:B------:R-:W4:Y:S04]  /*78ea0*/  LDL.LU.64 R22, [R1+0x410] ;  /* 0x0004100001167983 */ /* 0x000f280000300a00 */
[----:B------:R-:W4:Y:S01]  /*78eb0*/  LDL.LU R20, [R1+0x188] ;  /* 0x0001880001147983 */ /* 0x000f220000300800 */
[----:B0-----:R-:W-:-:S03]  /*78ec0*/  PRMT R2, R15, 0x7770, RZ ;  /* 0x000077700f027816 */ /* 0x001fc600000000ff */
[----:B------:R-:W4:Y:S01]  /*78ed0*/  LDL.LU.64 R26, [R1+0x440] ;  /* 0x00044000011a7983 */ /* 0x000f220000300a00 */
[----:B---3--:R-:W-:Y:S02]  /*78ee0*/  ISETP.LT.AND P3, PT, R5, UR4, !P3 ;  /* 0x0000000405007c0c */ /* 0x008fe4000df61270 */
[----:B--2---:R-:W-:Y:S01]  /*78ef0*/  ISETP.LT.AND P5, PT, R25, UR8, !P0 ;  /* 0x0000000819007c0c */ /* 0x004fe2000c7a1270 */
[----:B------:R-:W-:Y:S01]  /*78f00*/  ULDC UR4, c[0x0][0x22c] ;  /* 0x00008b0000047ab9 */ /* 0x000fe20000000800 */
[----:B------:R-:W-:Y:S01]  /*78f10*/  ULDC UR8, c[0x0][0x228] ;  /* 0x00008a0000087ab9 */ /* 0x000fe20000000800 */
[----:B------:R-:W-:Y:S02]  /*78f20*/  ISETP.GE.AND P2, PT, R0, UR4, PT ;  /* 0x0000000400007c0c */ /* 0x000fe4000bf46270 */
[----:B------:R-:W-:Y:S01]  /*78f30*/  PRMT R0, R14, 0x7773, RZ ;  /* 0x000077730e007816 */ /* 0x000fe200000000ff */
[----:B------:R-:W-:-:S05]  /*78f40*/  ULDC UR4, c[0x0][0x228] ;  /* 0x00008a0000047ab9 */ /* 0x000fca0000000800 */
[----:B------:R0:W-:Y:S04]  /*78f50*/  @P3 STG.E.U8 desc[UR32][R18.64], R0 ;  /* 0x0000000012003986 */ /* 0x0001e8000c101120 */
[----:B------:R-:W-:Y:S04]  /*78f60*/  @P6 STG.E.U8 desc[UR32][R28.64], R2 ;  /* 0x000000021c006986 */ /* 0x000fe8000c101120 */
[----:B------:R1:W-:Y:S04]  /*78f70*/  @P5 STG.E.U8 desc[UR32][R12.64], R3 ;  /* 0x000000030c005986 */ /* 0x0003e8000c101120 */
[----:B0-----:R-:W2:Y:S04]  /*78f80*/  LDL.LU.64 R18, [R1+0x468] ;  /* 0x0004680001127983 */ /* 0x001ea80000300a00 */
[----:B-1----:R-:W3:Y:S01]  /*78f90*/  LDL.LU.64 R2, [R1+0x3b0] ;  /* 0x0003b00001027983 */ /* 0x002ee20000300a00 */
[----:B------:R-:W-:Y:S01]  /*78fa0*/  ISETP.LT.AND P4, PT, R11, UR4, !P0 ;  /* 0x000000040b007c0c */ /* 0x000fe2000c781270 */
[----:B------:R-:W-:Y:S01]  /*78fb0*/  ULDC UR4, c[0x0][0x228] ;  /* 0x00008a0000047ab9 */ /* 0x000fe20000000800 */
[----:B------:R-:W-:-:S02]  /*78fc0*/  PRMT R0, R15, 0x7772, RZ ;  /* 0x000077720f007816 */ /* 0x000fc400000000ff */
[----:B------:R-:W-:Y:S01]  /*78fd0*/  ISETP.LT.AND P3, PT, R16, UR4, !P0 ;  /* 0x0000000410007c0c */ /* 0x000fe2000c761270 */
[----:B------:R-:W-:Y:S01]  /*78fe0*/  ULDC UR4, c[0x0][0x228] ;  /* 0x00008a0000047ab9 */ /* 0x000fe20000000800 */
[----:B------:R-:W2:Y:S01]  /*78ff0*/  LDL.LU.64 R12, [R1+0x498] ;  /* 0x00049800010c7983 */ /* 0x000ea20000300a00 */
[----:B------:R-:W-:-:S03]  /*79000*/  ISETP.LT.AND P5, PT, R21, UR4, !P0 ;  /* 0x0000000415007c0c */ /* 0x000fc6000c7a1270 */
[----:B------:R-:W2:Y:S01]  /*79010*/  LDL.LU.64 R28, [R1+0x460] ;  /* 0x00046000011c7983 */ /* 0x000ea20000300a00 */
[----:B------:R-:W-:Y:S01]  /*79020*/  ISETP.LT.AND P6, PT, R7, UR6, !P0 ;  /* 0x0000000607007c0c */ /* 0x000fe2000c7c1270 */
[----:B------:R-:W-:Y:S02]  /*79030*/  ULDC UR4, c[0x0][0x228] ;  /* 0x00008a0000047ab9 */ /* 0x000fe40000000800 */
[----:B------:R-:W2:Y:S01]  /*79040*/  LDL.LU R24, [R1+0x1a8] ;  /* 0x0001a80001187983 */ /* 0x000ea20000300800 */
[----:B------:R-:W-:-:S03]  /*79050*/  ULDC UR6, c[0x0][0x228] ;  /* 0x00008a0000067ab9 */ /* 0x000fc60000000800 */
[----:B---3--:R0:W-:Y:S01]  /*79060*/  @P4 STG.E.U8 desc[UR32][R2.64], R0 ;  /* 0x0000000002004986 */ /* 0x0081e2000c101120 */
[----:B------:R-:W-:Y:S02]  /*79070*/  ISETP.LT.AND P4, PT, R8, UR4, !P0 ;  /* 0x0000000408007c0c */ /* 0x000fe4000c781270 */
[----:B------:R-:W-:Y:S01]  /*79080*/  ISETP.LT.AND P0, PT, R5, UR6, !P0 ;  /* 0x0000000605007c0c */ /* 0x000fe2000c701270 */
[----:B------:R-:W-:Y:S01]  /*79090*/  ULDC UR4, c[0x0][0x228] ;  /* 0x00008a0000047ab9 */ /* 0x000fe20000000800 */
[----:B------:R-:W-:Y:S01]  /*790a0*/  ULDC UR6, c[0x0][0x228] ;  /* 0x00008a0000067ab9 */ /* 0x000fe20000000800 */
[----:B0-----:R-:W-:Y:S02]  /*790b0*/  PRMT R2, R15, 0x7773, RZ ;  /* 0x000077730f027816 */ /* 0x001fe400000000ff */
[----:B------:R-:W3:Y:S04]  /*790c0*/  LDL.LU.64 R14, [R1+0x4b8] ;  /* 0x0004b800010e7983 */ /* 0x000ee80000300a00 */
[----:B------:R0:W-:Y:S04]  /*790d0*/  STL [R1+0x2798], R5 ;  /* 0x0027980501007387 */ /* 0x0001e80000100800 */
[----:B0-----:R-:W2:Y:S01]  /*790e0*/  LDL.LU.64 R4, [R1+0x508] ;  /* 0x0005080001047983 */ /* 0x001ea20000300a00 */
[----:B----4-:R-:W-:-:S03]  /*790f0*/  PRMT R0, R20, 0x7770, RZ ;  /* 0x0000777014007816 */ /* 0x010fc600000000ff */
[----:B------:R0:W-:Y:S01]  /*79100*/  @P3 STG.E.U8 desc[UR32][R22.64], R2 ;  /* 0x0000000216003986 */ /* 0x0001e2000c101120 */
[----:B------:R-:W-:Y:S01]  /*79110*/  ISETP.LT.AND P3, PT, R10, UR4, !P2 ;  /* 0x000000040a007c0c */ /* 0x000fe2000d761270 */
[----:B------:R-:W-:Y:S02]  /*79120*/  ULDC UR4, c[0x0][0x228] ;  /* 0x00008a0000047ab9 */ /* 0x000fe40000000800 */
[----:B------:R-:W-:Y:S01]  /*79130*/  @P6 STG.E.U8 desc[UR32][R26.64], R0 ;  /* 0x000000001a006986 */ /* 0x000fe2000c101120 */
[----:B------:R-:W-:Y:S01]  /*79140*/  ISETP.LT.AND P6, PT, R25, UR4, !P2 ;  /* 0x0000000419007c0c */ /* 0x000fe2000d7c1270 */
[----:B------:R-:W-:Y:S01]  /*79150*/  ULDC UR4, c[0x0][0x22c] ;  /* 0x00008b0000047ab9 */ /* 0x000fe20000000800 */
[C---:B0-----:R-:W-:Y:S01]  /*79160*/  PRMT R2, R20.reuse, 0x7771, RZ ;  /* 0x0000777114027816 */ /* 0x041fe200000000ff */
[----:B--2---:R0:W-:Y:S04]  /*79170*/  STL.64 [R1+0x27a0], R4 ;  /* 0x0027a00401007387 */ /* 0x0041e80000100a00 */
[----:B0-----:R-:W2:Y:S01]  /*79180*/  LDL.LU.64 R4, [R1+0x540] ;  /* 0x0005400001047983 */ /* 0x001ea20000300a00 */
[----:B------:R-:W-:-:S03]  /*79190*/  PRMT R0, R20, 0x7772, RZ ;  /* 0x0000777214007816 */ /* 0x000fc600000000ff */
[----:B------:R0:W-:Y:S04]  /*791a0*/  @P5 STG.E.U8 desc[UR32][R18.64], R2 ;  /* 0x0000000212005986 */ /* 0x0001e8000c101120 */
[----:B------:R-:W4:Y:S04]  /*791b0*/  LDL.LU.64 R26, [R1+0x500] ;  /* 0x00050000011a7983 */ /* 0x000f280000300a00 */
[----:B------:R-:W4:Y:S04]  /*791c0*/  LDL.LU R6, [R1+0x198] ;  /* 0x0001980001067983 */ /* 0x000f280000300800 */
[----:B------:R1:W-:Y:S01]  /*791d0*/  @P4 STG.E.U8 desc[UR32][R12.64], R0 ;  /* 0x000000000c004986 */ /* 0x0003e2000c101120 */
[----:B0-----:R-:W-:Y:S01]  /*791e0*/  PRMT R2, R20, 0x7773, RZ ;  /* 0x0000777314027816 */ /* 0x001fe200000000ff */
[----:B-1----:R-:W-:-:S04]  /*791f0*/  VIADD R0, R9, 0x26 ;  /* 0x0000002609007836 */ /* 0x002fc80000000000 */
[----:B------:R0:W-:Y:S04]  /*79200*/  @P0 STG.E.U8 desc[UR32][R28.64], R2 ;  /* 0x000000021c000986 */ /* 0x0001e8000c101120 */
[----:B------:R-:W4:Y:S04]  /*79210*/  LDL.LU.64 R12, [R1+0x538] ;  /* 0x00053800010c7983 */ /* 0x000f280000300a00 */
[----:B------:R-:W4:Y:S04]  /*79220*/  LDL.LU.64 R22, [R1+0x5a0] ;  /* 0x0005a00001167983 */ /* 0x000f280000300a00 */
[----:B------:R-:W4:Y:S01]  /*79230*/  LDL.LU.64 R18, [R1+0x5e0] ;  /* 0x0005e00001127983 */ /* 0x000f220000300a00 */
[----:B------:R-:W-:-:S02]  /*79240*/  ISETP.GE.AND P0, PT, R0, UR4, PT ;  /* 0x0000000400007c0c */ /* 0x000fc4000bf06270 */
[----:B------:R-:W-:Y:S02]  /*79250*/  PRMT R0, R24, 0x7771, RZ ;  /* 0x0000777118007816 */ /* 0x000fe400000000ff */
[----:B------:R-:W-:Y:S02]  /*79260*/  ISETP.LT.AND P5, PT, R11, UR6, !P2 ;  /* 0x000000060b007c0c */ /* 0x000fe4000d7a1270 */
[----:B------:R-:W-:Y:S01]  /*79270*/  ISETP.LT.AND P4, PT, R16, UR8, !P2 ;  /* 0x0000000810007c0c */ /* 0x000fe2000d781270 */
[----:B------:R-:W-:Y:S01]  /*79280*/  ULDC UR4, c[0x0][0x228] ;  /* 0x00008a0000047ab9 */ /* 0x000fe20000000800 */
[C---:B------:R-:W-:Y:S01]  /*79290*/  PRMT R3, R24.reuse, 0x7773, RZ ;  /* 0x0000777318037816 */ /* 0x040fe200000000ff */
[----:B------:R-:W-:Y:S01]  /*792a0*/  ULDC UR6, c[0x0][0x228] ;  /* 0x00008a0000067ab9 */ /* 0x000fe20000000800 */
[----:B------:R-:W-:Y:S01]  /*792b0*/  ULDC UR8, c[0x0][0x228] ;  /* 0x00008a0000087ab9 */ /* 0x000fe20000000800 */
[C---:B0-----:R-:W-:Y:S01]  /*792c0*/  PRMT R2, R24.reuse, 0x7770, RZ ;  /* 0x0000777018027816 */ /* 0x041fe200000000ff */
[----:B------:R-:W4:Y:S04]  /*792d0*/  LDL.LU.64 R28, [R1+0x5d8] ;  /* 0x0005d800011c7983 */ /* 0x000f280000300a00 */
[----:B---3--:R0:W-:Y:S04]  /*792e0*/  @P3 STG.E.U8 desc[UR32][R14.64], R2 ;  /* 0x000000020e003986 */ /* 0x0081e8000c101120 */
[----:B0-----:R-:W3:Y:S04]  /*792f0*/  LDL.LU.64 R14, [R1+0x5d0] ;  /* 0x0005d000010e7983 */ /* 0x001ee80000300a00 */
[----:B------:R-:W3:Y:S04]  /*79300*/  LDL.LU R20, [R1+0xfc] ;  /* 0x0000fc0001147983 */ /* 0x000ee80000300800 */
[----:B--2---:R0:W-:Y:S04]  /*79310*/  @P6 STG.E.U8 desc[UR32][R4.64], R0 ;  /* 0x0000000004006986 */ /* 0x0041e8000c101120 */
[----:B0-----:R-:W2:Y:S01]  /*79320*/  LDL.LU.64 R4, [R1+0x27a0] ;  /* 0x0027a00001047983 */ /* 0x001ea20000300a00 */
[----:B------:R-:W-:-:S02]  /*79330*/  PRMT R2, R24, 0x7772, RZ ;  /* 0x0000777218027816 */ /* 0x000fc400000000ff */
[----:B------:R-:W-:Y:S02]  /*79340*/  ISETP.LT.AND P3, PT, R7, UR4, !P2 ;  /* 0x0000000407007c0c */ /* 0x000fe4000d761270 */
[----:B----4-:R-:W-:Y:S01]  /*79350*/  PRMT R0, R6, 0x7770, RZ ;  /* 0x0000777006007816 */ /* 0x010fe200000000ff */
[----:B------:R-:W-:Y:S01]  /*79360*/  ULDC UR4, c[0x0][0x228] ;  /* 0x00008a0000047ab9 */ /* 0x000fe20000000800 */
[----:B--2---:R0:W-:Y:S04]  /*79370*/  @P5 STG.E.U8 desc[UR32][R4.64], R2 ;  /* 0x0000000204005986 */ /* 0x0041e8000c101120 */
[----:B0-----:R-:W2:Y:S04]  /*79380*/  LDL.LU R5, [R1+0x2798] ;  /* 0x0027980001057983 */ /* 0x001ea80000300800 */
[----:B------:R0:W-:Y:S04]  /*79390*/  @P4 STG.E.U8 desc[UR32][R26.64], R3 ;  /* 0x000000031a004986 */ /* 0x0001e8000c101120 */
[----:B------:R1:W-:Y:S04]  /*793a0*/  @P3 STG.E.U8 desc[UR32][R12.64], R0 ;  /* 0x000000000c003986 */ /* 0x0003e8000c101120 */
[----:B0-----:R-:W4:Y:S04]  /*793b0*/  LDL.LU.64 R26, [R1+0x678] ;  /* 0x00067800011a7983 */ /* 0x001f280000300a00 */
[----:B-1----:R-:W4:Y:S01]  /*793c0*/  LDL.LU.64 R12, [R1+0x648] ;  /* 0x00064800010c7983 */ /* 0x002f220000300a00 */
[----:B------:R-:W-:-:S02]  /*793d0*/  ISETP.LT.AND P4, PT, R21, UR4, !P2 ;  /* 0x0000000415007c0c */ /* 0x000fc4000d781270 */
[----:B------:R-:W-:Y:S01]  /*793e0*/  ISETP.LT.AND P5, PT, R8, UR6, !P2 ;  /* 0x0000000608007c0c */ /* 0x000fe2000d7a1270 */
[----:B------:R-:W-:Y:S01]  /*793f0*/  ULDC UR6, c[0x0][0x228] ;  /* 0x00008a0000067ab9 */ /* 0x000fe20000000800 */
[----:B------:R-:W-:Y:S01]  /*79400*/  VIADD R0, R9, 0x27 ;  /* 0x0000002709007836 */ /* 0x000fe20000000000 */
[----:B------:R-:W-:Y:S01]  /*79410*/  PRMT R2, R6, 0x7771, RZ ;  /* 0x0000777106027816 */ /* 0x000fe200000000ff */
[----:B------:R-:W-:-:S07]  /*79420*/  ULDC UR4, c[0x0][0x22c] ;  /* 0x00008b0000047ab9 */ /* 0x000fce0000000800 */
[----:B------:R0:W-:Y:S02]  /*79430*/  @P4 STG.E.U8 desc[UR32][R22.64], R2 ;  /* 0x0000000216004986 */ /* 0x0001e4000c101120 */
[----:B0-----:R-:W-:Y:S02]  /*79440*/  PRMT R2, R6, 0x7773, RZ ;  /* 0x0000777306027816 */ /* 0x001fe400000000ff */
[----:B------:R-:W4:Y:S01]  /*79450*/  LDL.LU.64 R22, [R1+0x640] ;  /* 0x0006400001167983 */ /* 0x000f220000300a00 */
[----:B---3--:R-:W-:Y:S02]  /*79460*/  PRMT R3, R20, 0x7773, RZ ;  /* 0x0000777314037816 */ /* 0x008fe400000000ff */
[----:B--2---:R-:W-:Y:S02]  /*79470*/  ISETP.LT.AND P6, PT, R5, UR6, !P2 ;  /* 0x0000000605007c0c */ /* 0x004fe4000d7c1270 */
[----:B------:R-:W-:Y:S01]  /*79480*/  ISETP.GE.AND P2, PT, R0, UR4, PT ;  /* 0x0000000400007c0c */ /* 0x000fe2000bf46270 */
[----:B------:R-:W-:Y:S01]  /*79490*/  ULDC UR6, c[0x0][0x228] ;  /* 0x00008a0000067ab9 */ /* 0x000fe20000000800 */
[----:B------:R-:W-:-:S02]  /*794a0*/  PRMT R0, R6, 0x7772, RZ ;  /* 0x0000777206007816 */ /* 0x000fc400000000ff */
[----:B------:R-:W-:Y:S01]  /*794b0*/  ISETP.LT.AND P3, PT, R10, UR6, !P0 ;  /* 0x000000060a007c0c */ /* 0x000fe2000c761270 */
[----:B------:R-:W-:Y:S01]  /*794c0*/  ULDC UR4, c[0x0][0x228] ;  /* 0x00008a0000047ab9 */ /* 0x000fe20000000800 */
[----:B------:R-:W-:Y:S01]  /*794d0*/  ULDC UR6, c[0x0][0x228] ;  /* 0x00008a0000067ab9 */ /* 0x000fe20000000800 */
[----:B------:R0:W-:Y:S04]  /*794e0*/  @P5 STG.E.U8 desc[UR32][R18.64], R0 ;  /* 0x0000000012005986 */ /* 0x0001e8000c101120 */
[----:B------:R1:W-:Y:S01]  /*794f0*/  @P6 STG.E.U8 desc[UR32][R28.64], R2 ;  /* 0x000000021c006986 */ /* 0x0003e2000c101120 */
[----:B------:R-:W-:Y:S01]  /*79500*/  ISETP.LT.AND P6, PT, R25, UR4, !P0 ;  /* 0x0000000419007c0c */ /* 0x000fe2000c7c1270 */
[----:B------:R-:W-:Y:S02]  /*79510*/  ULDC UR4, c[0x0][0x228] ;  /* 0x00008a0000047ab9 */ /* 0x000fe40000000800 */
[----:B------:R-:W-:Y:S01]  /*79520*/  ISETP.LT.AND P5, PT, R11, UR4, !P0 ;  /* 0x000000040b007c0c */ /* 0x000fe2000c7a1270 */
[----:B------:R-:W-:Y:S01]  /*79530*/  ULDC UR4, c[0x0][0x22c] ;  /* 0x00008b0000047ab9 */ /* 0x000fe20000000800 */
[----:B0-----:R-:W-:Y:S01]  /*79540*/  PRMT R0, R20, 0x7770, RZ ;  /* 0x0000777014007816 */ /* 0x001fe200000000ff */
[----:B------:R-:W2:Y:S01]  /*79550*/  LDL.LU R19, [R1+0x18c] ;  /* 0x00018c0001137983 */ /* 0x000ea20000300800 */
[----:B-1----:R-:W-:-:S03]  /*79560*/  VIADD R2, R9, 0x28 ;  /* 0x0000002809027836 */ /* 0x002fc60000000000 */
[----:B------:R0:W-:Y:S04]  /*79570*/  @P3 STG.E.U8 desc[UR32][R14.64], R0 ;  /* 0x000000000e003986 */ /* 0x0001e8000c101120 */
[----:B------:R-:W3:Y:S01]  /*79580*/  LDL.LU.64 R28, [R1+0x6f0] ;  /* 0x0006f000011c7983 */ /* 0x000ee20000300a00 */
[----:B------:R-:W-:Y:S02]  /*79590*/  ISETP.GE.AND P3, PT, R2, UR4, PT ;  /* 0x0000000402007c0c */ /* 0x000fe4000bf66270 */
[----:B------:R-:W-:Y:S02]  /*795a0*/  PRMT R2, R20, 0x7772, RZ ;  /* 0x0000777214027816 */ /* 0x000fe400000000ff */
[----:B------:R-:W-:Y:S01]  /*795b0*/  ISETP.LT.AND P4, PT, R16, UR6, !P0 ;  /* 0x0000000610007c0c */ /* 0x000fe2000c781270 */
[----:B------:R-:W-:Y:S01]  /*795c0*/  ULDC UR6, c[0x0][0x228] ;  /* 0x00008a0000067ab9 */ /* 0x000fe20000000800 */
[----:B------:R-:W-:Y:S01]  /*795d0*/  ULDC UR4, c[0x0][0x228] ;  /* 0x00008a0000047ab9 */ /* 0x000fe20000000800 */
[----:B0-----:R-:W-:Y:S01]  /*795e0*/  PRMT R0, R20, 0x7771, RZ ;  /* 0x0000777114007816 */ /* 0x001fe200000000ff */
[----:B------:R-:W3:Y:S04]  /*795f0*/  LDL.LU.64 R14, [R1+0x6e8] ;  /* 0x0006e800010e7983 */ /* 0x000ee80000300a00 */
[----:B----4-:R0:W-:Y:S04]  /*79600*/  @P6 STG.E.U8 desc[UR32][R26.64], R0 ;  /* 0x000000001a006986 */ /* 0x0101e8000c101120 */
[----:B------:R1:W-:Y:S01]  /*79610*/  @P5 STG.E.U8 desc[UR32][R12.64], R2 ;  /* 0x000000020c005986 */ /* 0x0003e2000c101120 */
[----:B------:R-:W-:-:S03]  /*79620*/  ISETP.LT.AND P5, PT, R21, UR6, !P0 ;  /* 0x0000000615007c0c */ /* 0x000fc6000c7a1270 */
[----:B0-----:R-:W4:Y:S04]  /*79630*/  LDL.LU.64 R26, [R1+0x6e0] ;  /* 0x0006e000011a7983 */ /* 0x001f280000300a00 */
[----:B------:R-:W-:Y:S04]  /*79640*/  STL [R1+0x2788], R7 ;  /* 0x0027880701007387 */ /* 0x000fe80000100800 */
[----:B-1----:R-:W4:Y:S04]  /*79650*/  LDL.LU.64 R12, [R1+0x6c0] ;  /* 0x0006c000010c7983 */ /* 0x002f280000300a00 */
[----:B------:R0:W-:Y:S04]  /*79660*/  STL [R1+0x278c], R21 ;  /* 0x00278c1501007387 */ /* 0x0001e80000100800 */
[----:B------:R-:W4:Y:S01]  /*79670*/  LDL.LU R24, [R1+0x1ac] ;  /* 0x0001ac0001187983 */ /* 0x000f220000300800 */
[----:B------:R-:W-:-:S03]  /*79680*/  ISETP.LT.AND P6, PT, R7, UR4, !P0 ;  /* 0x0000000407007c0c */ /* 0x000fc6000c7c1270 */
[----:B------:R-:W-:Y:S01]  /*79690*/  @P4 STG.E.U8 desc[UR32][R22.64], R3 ;  /* 0x0000000316004986 */ /* 0x000fe2000c101120 */
[----:B------:R-:W-:Y:S01]  /*796a0*/  ULDC UR4, c[0x0][0x228] ;  /* 0x00008a0000047ab9 */ /* 0x000fe20000000800 */
[----:B------:R-:W-:Y:S02]  /*796b0*/  ULDC UR6, c[0x0][0x228] ;  /* 0x00008a0000067ab9 */ /* 0x000fe40000000800 */
[----:B0-----:R-:W2:Y:S01]  /*796c0*/  LDL.LU.64 R20, [R1+0x770] ;  /* 0x0007700001147983 */ /* 0x001ea20000300a00 */
[----:B------:R-:W-:Y:S01]  /*796d0*/  ISETP.LT.AND P4, PT, R8, UR4, !P0 ;  /* 0x0000000408007c0c */ /* 0x000fe2000c781270 */
[----:B------:R-:W-:Y:S01]  /*796e0*/  ULDC UR4, c[0x0][0x228] ;  /* 0x00008a0000047ab9 */ /* 0x000fe20000000800 */
[----:B------:R-:W-:Y:S01]  /*796f0*/  ISETP.LT.AND P0, PT, R5, UR6, !P0 ;  /* 0x0000000605007c0c */ /* 0x000fe2000c701270 */
[----:B------:R-:W-:Y:S01]  /*79700*/  ULDC UR6, c[0x0][0x228] ;  /* 0x00008a0000067ab9 */ /* 0x000fe20000000800 */
[----:B--2---:R0:W-:Y:S04]  /*79710*/  STL.64 [R1+0x2790], R20 ;  /* 0x0027901401007387 */ /* 0x0041e80000100a00 */
[----:B0-----:R-:W2:Y:S01]  /*79720*/  LDL.LU.64 R20, [R1+0x778] ;  /* 0x0007780001147983 */ /* 0x001ea20000300a00 */
[----:B------:R-:W-:-:S02]  /*79730*/  PRMT R3, R19, 0x7770, RZ ;  /* 0x0000777013037816 */ /* 0x000fc400000000ff */
[C---:B------:R-:W-:Y:S02]  /*79740*/  PRMT R2, R19.reuse, 0x7771, RZ ;  /* 0x0000777113027816 */ /* 0x040fe400000000ff */
[----:B------:R-:W-:Y:S01]  /*79750*/  PRMT R0, R19, 0x7772, RZ ;  /* 0x0000777213007816 */ /* 0x000fe200000000ff */
[----:B------:R-:W2:Y:S04]  /*79760*/  LDL.LU.64 R6, [R1+0x740] ;  /* 0x0007400001067983 */ /* 0x000ea80000300a00 */
[----:B---3--:R-:W-:Y:S04]  /*79770*/  @P6 STG.E.U8 desc[UR32][R28.64], R3 ;  /* 0x000000031c006986 */ /* 0x008fe8000c101120 */
[----:B------:R0:W-:Y:S01]  /*79780*/  @P5 STG.E.U8 desc[UR32][R14.64], R2 ;  /* 0x000000020e005986 */ /* 0x0001e2000c101120 */
[----:B------:R-:W-:-:S02]  /*79790*/  ISETP.LT.AND P5, PT, R10, UR4, !P2 ;  /* 0x000000040a007c0c */ /* 0x000fc4000d7a1270 */
[----:B------:R-:W-:Y:S01]  /*797a0*/  PRMT R4, R19, 0x7773, RZ ;  /* 0x0000777313047816 */ /* 0x000fe200000000ff */
[----:B----4-:R1:W-:Y:S01]  /*797b0*/  @P4 STG.E.U8 desc[UR32][R26.64], R0 ;  /* 0x000000001a004986 */ /* 0x0103e2000c101120 */
[----:B------:R-:W-:Y:S01]  /*797c0*/  ISETP.LT.AND P6, PT, R25, UR6, !P2 ;  /* 0x0000000619007c0c */ /* 0x000fe2000d7c1270 */
[----:B------:R-:W-:Y:S02]  /*797d0*/  ULDC UR4, c[0x0][0x228] ;  /* 0x00008a0000047ab9 */ /* 0x000fe40000000800 */
[----:B0-----:R-:W3:Y:S04]  /*797e0*/  LDL.LU R15, [R1+0x19c] ;  /* 0x00019c00010f7983 */ /* 0x001ee80000300800 */
[----:B------:R-:W4:Y:S04]  /*797f0*/  LDL.LU.64 R22, [R1+0x7f8] ;  /* 0x0007f80001167983 */ /* 0x000f280000300a00 */
[----:B------:R-:W4:Y:S01]  /*79800*/  LDL.LU.64 R18, [R1+0x7f0] ;  /* 0x0007f00001127983 */ /* 0x000f220000300a00 */
[----:B-1----:R-:W-:-:S03]  /*79810*/  PRMT R0, R24, 0x7770, RZ ;  /* 0x0000777018007816 */ /* 0x002fc600000000ff */
[----:B------:R-:W4:Y:S04]  /*79820*/  LDL.LU.64 R28, [R1+0x7e8] ;  /* 0x0007e800011c7983 */ /* 0x000f280000300a00 */
[----:B------:R-:W4:Y:S04]  /*79830*/  LDL.LU R14, [R1+0x1d0] ;  /* 0x0001d000010e7983 */ /* 0x000f280000300800 */
[----:B------:R0:W-:Y:S04]  /*79840*/  @P0 STG.E.U8 desc[UR32][R12.64], R4 ;  /* 0x000000040c000986 */ /* 0x0001e8000c101120 */
[----:B------:R-:W4:Y:S01]  /*79850*/  LDL.LU.64 R26, [R1+0x7e0] ;  /* 0x0007e000011a7983 */ /* 0x000f220000300a00 */
[----:B------:R-:W-:-:S02]  /*79860*/  ISETP.LT.AND P4, PT, R11, UR8, !P2 ;  /* 0x000000080b007c0c */ /* 0x000fc4000d781270 */
[C---:B------:R-:W-:Y:S02]  /*79870*/  PRMT R2, R24.reuse, 0x7771, RZ ;  /* 0x0000777118027816 */ /* 0x040fe400000000ff */
[----:B------:R-:W-:Y:S02]  /*79880*/  PRMT R3, R24, 0x7772, RZ ;  /* 0x0000777218037816 */ /* 0x000fe400000000ff */
[----:B------:R-:W-:Y:S01]  /*79890*/  ISETP.LT.AND P0, PT, R16, UR4, !P2 ;  /* 0x0000000410007c0c */ /* 0x000fe2000d701270 */
[----:B------:R-:W-:Y:S01]  /*798a0*/  ULDC UR4, c[0x0][0x228] ;  /* 0x00008a0000047ab9 */ /* 0x000fe20000000800 */
[----:B------:R-:W-:Y:S01]  /*798b0*/  ULDC UR6, c[0x0][0x228] ;  /* 0x00008a0000067ab9 */ /* 0x000fe20000000800 */
[----:B------:R-:W-:Y:S01]  /*798c0*/  ULDC UR8, c[0x0][0x228] ;  /* 0x00008a0000087ab9 */ /* 0x000fe20000000800 */
[----:B0-----:R-:W4:Y:S04]  /*798d0*/  LDL.LU.64 R12, [R1+0x7d8] ;  /* 0x0007d800010c7983 */ /* 0x001f280000300a00 */
[----:B--2---:R0:W-:Y:S04]  /*798e0*/  @P5 STG.E.U8 desc[UR32][R20.64], R0 ;  /* 0x0000000014005986 */ /* 0x0041e8000c101120 */
[----:B0-----:R-:W2:Y:S01]  /*798f0*/  LDL.LU.64 R20, [R1+0x2790] ;  /* 0x0027900001147983 */ /* 0x001ea20000300a00 */
[----:B------:R-:W-:-:S03]  /*79900*/  PRMT R4, R24, 0x7773, RZ ;  /* 0x0000777318047816 */ /* 0x000fc600000000ff */
[----:B--2---:R0:W-:Y:S04]  /*79910*/  @P6 STG.E.U8 desc[UR32][R20.64], R2 ;  /* 0x0000000214006986 */ /* 0x0041e8000c101120 */
[----:B------:R1:W-:Y:S04]  /*79920*/  @P4 STG.E.U8 desc[UR32][R6.64], R3 ;  /* 0x0000000306004986 */ /* 0x0003e8000c101120 */
[----:B0-----:R-:W2:Y:S04]  /*79930*/  LDL.LU R21, [R1+0x278c] ;  /* 0x00278c0001157983 */ /* 0x001ea80000300800 */
[----:B-1----:R-:W4:Y:S04]  /*79940*/  LDL.LU R7, [R1+0x2788] ;  /* 0x0027880001077983 */ /* 0x002f280000300800 */
[----:B------:R-:W4:Y:S01]  /*79950*/  LDL.LU.64 R2, [R1+0x738] ;  /* 0x0007380001027983 */ /* 0x000f220000300a00 */
[----:B---3--:R-:W-:-:S02]  /*79960*/  PRMT R0, R15, 0x7772, RZ ;  /* 0x000077720f007816 */ /* 0x008fc400000000ff */
[----:B--2---:R-:W-:Y:S02]  /*79970*/  ISETP.LT.AND P4, PT, R21, UR6, !P2 ;  /* 0x0000000615007c0c */ /* 0x004fe4000d781270 */
[----:B----4-:R-:W-:Y:S01]  /*79980*/  ISETP.LT.AND P5, PT, R7, UR4, !P2 ;  /* 0x0000000407007c0c */ /* 0x010fe2000d7a1270 */
[----:B------:R0:W-:Y:S01]  /*79990*/  @P0 STG.E.U8 desc[UR32][R2.64], R4 ;  /* 0x0000000402000986 */ /* 0x0001e2000c101120 */
[----:B------:R-:W-:Y:S01]  /*799a0*/  ISETP.LT.AND P0, PT, R8, UR8, !P2 ;  /* 0x0000000808007c0c */ /* 0x000fe2000d701270 */
[----:B------:R-:W-:Y:S01]  /*799b0*/  ULDC UR4, c[0x0][0x228] ;  /* 0x00008a0000047ab9 */ /* 0x000fe20000000800 */
[----:B------:R-:W-:Y:S01]  /*799c0*/  ULDC UR6, c[0x0][0x228] ;  /* 0x00008a0000067ab9 */ /* 0x000fe20000000800 */
[----:B------:R-:W-:Y:S02]  /*799d0*/  ISETP.LT.AND P2, PT, R5, UR4, !P2 ;  /* 0x0000000405007c0c */ /* 0x000fe4000d741270 */
[----:B------:R-:W-:Y:S01]  /*799e0*/  ISETP.LT.AND P6, PT, R10, UR6, !P3 ;  /* 0x000000060a007c0c */ /* 0x000fe2000dfc1270 */
[----:B------:R-:W-:Y:S01]  /*799f0*/  ULDC UR6, c[0x0][0x228] ;  /* 0x00008a0000067ab9 */ /* 0x000fe20000000800 */
[----:B------:R-:W-:Y:S01]  /*79a00*/  ULDC UR8, c[0x0][0x228] ;  /* 0x00008a0000087ab9 */ /* 0x000fe20000000800 */
[----:B------:R-:W-:Y:S01]  /*79a10*/  ULDC UR4, c[0x0][0x228] ;  /* 0x00008a0000047ab9 */ /* 0x000fe20000000800 */
[----:B0-----:R-:W-:-:S02]  /*79a20*/  PRMT R3, R15, 0x7770, RZ ;  /* 0x000077700f037816 */ /* 0x001fc400000000ff */
[C---:B------:R-:W-:Y:S02]  /*79a30*/  PRMT R2, R15.reuse, 0x7771, RZ ;  /* 0x000077710f027816 */ /* 0x040fe400000000ff */
[----:B------:R-:W-:Y:S02]  /*79a40*/  PRMT R4, R15, 0x7773, RZ ;  /* 0x000077730f047816 */ /* 0x000fe400000000ff */
[----:B------:R-:W2:Y:S04]  /*79a50*/  LDL.LU R15, [R1+0x1e0] ;  /* 0x0001e000010f7983 */ /* 0x000ea80000300800 */
[----:B------:R-:W-:Y:S04]  /*79a60*/  @P5 STG.E.U8 desc[UR32][R22.64], R3 ;  /* 0x0000000316005986 */ /* 0x000fe8000c101120 */
[----:B------:R0:W-:Y:S04]  /*79a70*/  @P4 STG.E.U8 desc[UR32][R18.64], R2 ;  /* 0x0000000212004986 */ /* 0x0001e8000c101120 */
[----:B------:R1:W-:Y:S04]  /*79a80*/  @P0 STG.E.U8 desc[UR32][R28.64], R0 ;  /* 0x000000001c000986 */ /* 0x0003e8000c101120 */
[----:B------:R3:W-:Y:S01]  /*79a90*/  @P2 STG.E.U8 desc[UR32][R26.64], R4 ;  /* 0x000000041a002986 */ /* 0x0007e2000c101120 */
[----:B------:R-:W-:-:S03]  /*79aa0*/  ISETP.LT.AND P5, PT, R16, UR6, !P3 ;  /* 0x0000000610007c0c */ /* 0x000fc6000dfa1270 */
[----:B0-----:R-:W4:Y:S01]  /*79ab0*/  LDL.LU.64 R18, [R1+0x898] ;  /* 0x0008980001127983 */ /* 0x001f220000300a00 */
[----:B-1----:R-:W-:-:S03]  /*79ac0*/  PRMT R0, R14, 0x7770, RZ ;  /* 0x000077700e007816 */ /* 0x002fc600000000ff */
[----:B------:R-:W2:Y:S04]  /*79ad0*/  LDL.LU.64 R22, [R1+0x890] ;  /* 0x0008900001167983 */ /* 0x000ea80000300a00 */
[----:B------:R-:W2:Y:S04]  /*79ae0*/  LDL.LU.64 R28, [R1+0x888] ;  /* 0x00088800011c7983 */ /* 0x000ea80000300a00 */
[----:B---3--:R-:W3:Y:S04]  /*79af0*/  LDL.LU.64 R26, [R1+0x8c8] ;  /* 0x0008c800011a7983 */ /* 0x008ee80000300a00 */
[----:B------:R0:W-:Y:S01]  /*79b00*/  @P6 STG.E.U8 desc[UR32][R12.64], R0 ;  /* 0x000000000c006986 */ /* 0x0001e2000c101120 */
[----:B------:R-:W-:-:S02]  /*79b10*/  ISETP.LT.AND P6, PT, R7, UR8, !P3 ;  /* 0x0000000807007c0c */ /* 0x000fc4000dfc1270 */
[----:B------:R-:W-:Y:S01]  /*79b20*/  ISETP.LT.AND P2, PT, R25, UR4, !P3 ;  /* 0x0000000419007c0c */ /* 0x000fe2000df41270 */
[----:B------:R-:W-:Y:S01]  /*79b30*/  ULDC UR4, c[0x0][0x228] ;  /* 0x00008a0000047ab9 */ /* 0x000fe20000000800 */
[----:B------:R-:W-:Y:S01]  /*79b40*/  PRMT R2, R14, 0x7771, RZ ;  /* 0x000077710e027816 */ /* 0x000fe200000000ff */
[----:B------:R-:W-:Y:S01]  /*79b50*/  ULDC UR6, c[0x0][0x228] ;  /* 0x00008a0000067ab9 */ /* 0x000fe20000000800 */
[----:B0-----:R-:W3:Y:S04]  /*79b60*/  LDL.LU.64 R12, [R1+0x918] ;  /* 0x00091800010c7983 */ /* 0x001ee80000300a00 */
[----:B------:R-:W3:Y:S04]  /*79b70*/  LDL.LU R20, [R1+0x1c0] ;  /* 0x0001c00001147983 */ /* 0x000ee80000300800 */
[----:B------:R0:W-:Y:S01]  /*79b80*/  STL [R1+0x2774], R16 ;  /* 0x0027741001007387 */ /* 0x0001e20000100800 */
[----:B------:R-:W-:Y:S01]  /*79b90*/  VIADD R0, R9, 0x29 ;  /* 0x0000002909007836 */ /* 0x000fe20000000000 */
[----:B------:R-:W-:-:S02]  /*79ba0*/  ULDC UR8, c[0x0][0x228] ;  /* 0x00008a0000087ab9 */ /* 0x000fc40000000800 */
[----:B0-----:R-:W4:Y:S04]  /*79bb0*/  LDL.LU.64 R16, [R1+0x840] ;  /* 0x0008400001107983 */ /* 0x001f280000300a00 */
[----:B------:R0:W-:Y:S04]  /*79bc0*/  STL [R1+0x2778], R7 ;  /* 0x0027780701007387 */ /* 0x0001e80000100800 */
[----:B0-----:R-:W2:Y:S01]  /*79bd0*/  LDL.LU.64 R6, [R1+0x940] ;  /* 0x0009400001067983 */ /* 0x001ea20000300a00 */
[----:B------:R-:W-:Y:S01]  /*79be0*/  ISETP.LT.AND P4, PT, R11, UR4, !P3 ;  /* 0x000000040b007c0c */ /* 0x000fe2000df81270 */
[----:B------:R-:W-:-:S02]  /*79bf0*/  ULDC UR4, c[0x0][0x22c] ;  /* 0x00008b0000047ab9 */ /* 0x000fc40000000800 */
[----:B------:R-:W-:Y:S01]  /*79c00*/  ISETP.GE.AND P0, PT, R0, UR4, PT ;  /* 0x0000000400007c0c */ /* 0x000fe2000bf06270 */
[----:B------:R-:W-:Y:S01]  /*79c10*/  ULDC UR4, c[0x0][0x228] ;  /* 0x00008a0000047ab9 */ /* 0x000fe20000000800 */
[----:B------:R-:W-:Y:S01]  /*79c20*/  PRMT R0, R14, 0x7772, RZ ;  /* 0x000077720e007816 */ /* 0x000fe200000000ff */
[----:B--2---:R0:W-:Y:S04]  /*79c30*/  STL.64 [R1+0x2780], R6 ;  /* 0x0027800601007387 */ /* 0x0041e80000100a00 */
[----:B0-----:R-:W2:Y:S04]  /*79c40*/  LDL.LU.64 R6, [R1+0x910] ;  /* 0x0009100001067983 */ /* 0x001ea80000300a00 */
[----:B----4-:R0:W-:Y:S01]  /*79c50*/  @P2 STG.E.U8 desc[UR32][R16.64], R2 ;  /* 0x0000000210002986 */ /* 0x0101e2000c101120 */
[----:B------:R-:W-:Y:S01]  /*79c60*/  ISETP.LT.AND P2, PT, R21, UR4, !P3 ;  /* 0x0000000415007c0c */ /* 0x000fe2000df41270 */
[----:B------:R-:W-:-:S02]  /*79c70*/  ULDC UR4, c[0x0][0x228] ;  /* 0x00008a0000047ab9 */ /* 0x000fc40000000800 */
[----:B------:R1:W-:Y:S01]  /*79c80*/  @P4 STG.E.U8 desc[UR32][R18.64], R0 ;  /* 0x0000000012004986 */ /* 0x0003e2000c101120 */
[----:B------:R-:W-:Y:S02]  /*79c90*/  ISETP.LT.AND P4, PT, R8, UR4, !P3 ;  /* 0x0000000408007c0c */ /* 0x000fe4000df81270 */
[----:B------:R-:W-:Y:S02]  /*79ca0*/  ISETP.LT.AND P3, PT, R5, UR6, !P3 ;  /* 0x0000000605007c0c */ /* 0x000fe4000df61270 */
[C---:B------:R-:W-:Y:S01]  /*79cb0*/  PRMT R3, R15.reuse, 0x7770, RZ ;  /* 0x000077700f037816 */ /* 0x040fe200000000ff */
[----:B------:R-:W-:Y:S01]  /*79cc0*/  ULDC UR4, c[0x0][0x228] ;  /* 0x00008a0000047ab9 */ /* 0x000fe20000000800 */
[----:B------:R-:W-:Y:S01]  /*79cd0*/  ULDC UR6, c[0x0][0x228] ;  /* 0x00008a0000067ab9 */ /* 0x000fe20000000800 */
[----:B0-----:R-:W-:Y:S01]  /*79ce0*/  PRMT R2, R14, 0x7773, RZ ;  /* 0x000077730e027816 */ /* 0x001fe200000000ff */
[----:B------:R-:W4:Y:S04]  /*79cf0*/  LDL.LU.64 R16, [R1+0x970] ;  /* 0x0009700001107983 */ /* 0x000f280000300a00 */
[----:B-1----:R-:W4:Y:S01]  /*79d00*/  LDL.LU.64 R18, [R1+0x938] ;  /* 0x0009380001127983 */ /* 0x002f220000300a00 */
[----:B------:R-:W-:-:S03]  /*79d10*/  PRMT R0, R15, 0x7771, RZ ;  /* 0x000077710f007816 */ /* 0x000fc600000000ff */
[----:B------:R0:W-:Y:S04]  /*79d20*/  @P5 STG.E.U8 desc[UR32][R22.64], R2 ;  /* 0x0000000216005986 */ /* 0x0001e8000c101120 */
[----:B------:R1:W-:Y:S04]  /*79d30*/  @P6 STG.E.U8 desc[UR32][R28.64], R3 ;  /* 0x000000031c006986 */ /* 0x0003e8000c101120 */
[----:B---3--:R3:W-:Y:S01]  /*79d40*/  @P2 STG.E.U8 desc[UR32][R26.64], R0 ;  /* 0x000000001a002986 */ /* 0x0087e2000c101120 */
[----:B0-----:R-:W-:-:S03]  /*79d50*/  PRMT R2, R15, 0x7772, RZ ;  /* 0x000077720f027816 */ /* 0x001fc600000000ff */
[----:B-1----:R-:W4:Y:S01]  /*79d60*/  LDL.LU.64 R28, [R1+0x990] ;  /* 0x00099000011c7983 */ /* 0x002f220000300a00 */
[----:B---3--:R-:W-:-:S03]  /*79d70*/  PRMT R0, R15, 0x7773, RZ ;  /* 0x000077730f007816 */ /* 0x008fc600000000ff */
[----:B------:R-:W3:Y:S04]  /*79d80*/  LDL.LU R14, [R1+0x1b0] ;  /* 0x0001b000010e7983 */ /* 0x000ee80000300800 */
[----:B------:R-:W3:Y:S04]  /*79d90*/  LDL.LU.64 R22, [R1+0x9e8] ;  /* 0x0009e80001167983 */ /* 0x000ee80000300a00 */
[----:B------:R0:W-:Y:S04]  /*79da0*/  @P4 STG.E.U8 desc[UR32][R12.64], R2 ;  /* 0x000000020c004986 */ /* 0x0001e8000c101120 */
[----:B0-----:R-:W3:Y:S04]  /*79db0*/  LDL.LU.64 R12, [R1+0x9e0] ;  /* 0x0009e000010c7983 */ /* 0x001ee80000300a00 */
[----:B------:R-:W3:Y:S04]  /*79dc0*/  LDL.LU.64 R26, [R1+0x9d8] ;  /* 0x0009d800011a7983 */ /* 0x000ee80000300a00 */
[----:B--2---:R0:W-:Y:S04]  /*79dd0*/  @P3 STG.E.U8 desc[UR32][R6.64], R0 ;  /* 0x0000000006003986 */ /* 0x0041e8000c101120 */
[----:B0-----:R-:W2:Y:S01]  /*79de0*/  LDL.LU.64 R6, [R1+0x2780] ;  /* 0x0027800001067983 */ /* 0x001ea20000300a00 */
[----:B------:R-:W-:Y:S01]  /*79df0*/  ISETP.LT.AND P5, PT, R10, UR4, !P0 ;  /* 0x000000040a007c0c */ /* 0x000fe2000c7a1270 */
[----:B------:R-:W-:-:S02]  /*79e00*/  ULDC UR4, c[0x0][0x228] ;  /* 0x00008a0000047ab9 */ /* 0x000fc40000000800 */
[----:B------:R-:W-:Y:S02]  /*79e10*/  ISETP.LT.AND P6, PT, R25, UR4, !P0 ;  /* 0x0000000419007c0c */ /* 0x000fe4000c7c1270 */
[C---:B------:R-:W-:Y:S02]  /*79e20*/  PRMT R2, R20.reuse, 0x7770, RZ ;  /* 0x0000777014027816 */ /* 0x040fe400000000ff */
[C---:B------:R-:W-:Y:S02]  /*79e30*/  PRMT R0, R20.reuse, 0x7771, RZ ;  /* 0x0000777114007816 */ /* 0x040fe400000000ff */
[----:B------:R-:W-:Y:S01]  /*79e40*/  ISETP.LT.AND P2, PT, R11, UR6, !P0 ;  /* 0x000000060b007c0c */ /* 0x000fe2000c741270 */
[----:B------:R-:W-:Y:S01]  /*79e50*/  ULDC UR4, c[0x0][0x228] ;  /* 0x00008a0000047ab9 */ /* 0x000fe20000000800 */
[----:B------:R-:W-:Y:S02]  /*79e60*/  ULDC UR6, c[0x0][0x228] ;  /* 0x00008a0000067ab9 */ /* 0x000fe40000000800 */
[----:B--2---:R0:W-:Y:S04]  /*79e70*/  @P5 STG.E.U8 desc[UR32][R6.64], R2 ;  /* 0x0000000206005986 */ /* 0x0041e8000c101120 */
[----:B----4-:R1:W-:Y:S04]  /*79e80*/  @P6 STG.E.U8 desc[UR32][R16.64], R0 ;  /* 0x0000000010006986 */ /* 0x0103e8000c101120 */
[----:B0-----:R-:W2:Y:S04]  /*79e90*/  LDL.LU R7, [R1+0x2778] ;  /* 0x0027780001077983 */ /* 0x001ea80000300800 */
[----:B-1----:R-:W4:Y:S01]  /*79ea0*/  LDL.LU R16, [R1+0x2774] ;  /* 0x0027740001107983 */ /* 0x002f220000300800 */
[----:B------:R-:W-:-:S02]  /*79eb0*/  PRMT R2, R20, 0x7772, RZ ;  /* 0x0000777214027816 */ /* 0x000fc400000000ff */
[----:B------:R-:W-:Y:S01]  /*79ec0*/  ISETP.LT.AND P4, PT, R21, UR6, !P0 ;  /* 0x0000000615007c0c */ /* 0x000fe2000c781270 */
[----:B------:R-:W-:Y:S01]  /*79ed0*/  VIADD R0, R9, 0x2a ;  /* 0x0000002a09007836 */ /* 0x000fe20000000000 */
[----:B------:R-:W-:Y:S02]  /*79ee0*/  ISETP.LT.AND P5, PT, R8, UR8, !P0 ;  /* 0x0000000808007c0c */ /* 0x000fe4000c7a1270 */
[----:B---3--:R-:W-:Y:S01]  /*79ef0*/  PRMT R3, R14, 0x7772, RZ ;  /* 0x000077720e037816 */ /* 0x008fe200000000ff */
[----:B------:R0:W-:Y:S01]  /*79f00*/  @P2 STG.E.U8 desc[UR32][R18.64], R2 ;  /* 0x0000000212002986 */ /* 0x0001e2000c101120 */
[----:B------:R-:W-:Y:S01]  /*79f10*/  ULDC UR6, c[0x0][0x228] ;  /* 0x00008a0000067ab9 */ /* 0x000fe20000000800 */
[----:B------:R-:W-:Y:S01]  /*79f20*/  ULDC UR8, c[0x0][0x228] ;  /* 0x00008a0000087ab9 */ /* 0x000fe20000000800 */
[----:B0-----:R-:W-:Y:S01]  /*79f30*/  PRMT R2, R20, 0x7773, RZ ;  /* 0x0000777314027816 */ /* 0x001fe200000000ff */
[----:B------:R-:W3:Y:S04]  /*79f40*/  LDL.LU.64 R18, [R1+0x9d0] ;  /* 0x0009d00001127983 */ /* 0x000ee80000300a00 */
[----:B------:R-:W3:Y:S01]  /*79f50*/  LDL.LU R15, [R1+0x1d4] ;  /* 0x0001d400010f7983 */ /* 0x000ee20000300800 */
[----:B----4-:R-:W-:Y:S01]  /*79f60*/  ISETP.LT.AND P6, PT, R16, UR4, !P0 ;  /* 0x0000000410007c0c */ /* 0x010fe2000c7c1270 */
[----:B------:R-:W-:-:S02]  /*79f70*/  ULDC UR4, c[0x0][0x228] ;  /* 0x00008a0000047ab9 */ /* 0x000fc40000000800 */
[----:B--2---:R-:W-:Y:S01]  /*79f80*/  ISETP.LT.AND P2, PT, R7, UR4, !P0 ;  /* 0x0000000407007c0c */ /* 0x004fe2000c741270 */
[----:B------:R-:W-:Y:S02]  /*79f90*/  ULDC UR4, c[0x0][0x22c] ;  /* 0x00008b0000047ab9 */ /* 0x000fe40000000800 */
[----:B------:R-:W-:Y:S02]  /*79fa0*/  ISETP.GE.AND P3, PT, R0, UR4, PT ;  /* 0x0000000400007c0c */ /* 0x000fe4000bf66270 */
[----:B------:R-:W-:Y:S01]  /*79fb0*/  PRMT R0, R14, 0x7770, RZ ;  /* 0x000077700e007816 */ /* 0x000fe200000000ff */
[----:B------:R-:W-:-:S04]  /*79fc0*/  ULDC UR4, c[0x0][0x228] ;  /* 0x00008a0000047ab9 */ /* 0x000fc80000000800 */
[----:B------:R0:W-:Y:S04]  /*79fd0*/  @P6 STG.E.U8 desc[UR32][R28.64], R2 ;  /* 0x000000021c006986 */ /* 0x0001e8000c101120 */
[----:B------:R1:W-:Y:S01]  /*79fe0*/  @P2 STG.E.U8 desc[UR32][R22.64], R0 ;  /* 0x0000000016002986 */ /* 0x0003e2000c101120 */
[----:B------:R-:W-:Y:S02]  /*79ff0*/  ISETP.LT.AND P6, PT, R25, UR6, !P3 ;  /* 0x0000000619007c0c */ /* 0x000fe4000dfc1270 */
[----:B------:R-:W-:Y:S01]  /*7a000*/  ISETP.LT.AND P0, PT, R5, UR4, !P0 ;  /* 0x0000000405007c0c */ /* 0x000fe2000c701270 */
[----:B------:R-:W-:Y:S01]  /*7a010*/  ULDC UR4, c[0x0][0x228] ;  /* 0x00008a0000047ab9 */ /* 0x000fe20000000800 */
[----:B------:R-:W-:Y:S01]  /*7a020*/  ULDC UR6, c[0x0][0x228] ;  /* 0x00008a0000067ab9 */ /* 0x000fe20000000800 */
[C---:B0-----:R-:W-:Y:S01]  /*7a030*/  PRMT R2, R14.reuse, 0x7771, RZ ;  /* 0x000077710e027816 */ /* 0x041fe200000000ff */
[----:B------:R-:W2:Y:S01]  /*7a040*/  LDL.LU.64 R28, [R1+0xa00] ;  /* 0x000a0000011c7983 */ /* 0x000ea20000300a00 */
[----:B-1----:R-:W-:-:S03]  /*7a050*/  PRMT R0, R14, 0x7773, RZ ;  /* 0x000077730e007816 */ /* 0x002fc600000000ff */
[----:B------:R0:W-:Y:S04]  /*7a060*/  @P4 STG.E.U8 desc[UR32][R12.64], R2 ;  /* 0x000000020c004986 */ /* 0x0001e8000c101120 */
[----:B------:R1:W-:Y:S04]  /*7a070*/  @P5 STG.E.U8 desc[UR32][R26.64], R3 ;  /* 0x000000031a005986 */ /* 0x0003e8000c101120 */
[----:B0-----:R-:W4:Y:S04]  /*7a080*/  LDL.LU.64 R12, [R1+0xa20] ;  /* 0x000a2000010c7983 */ /* 0x001f280000300a00 */
[----:B-1----:R-:W4:Y:S04]  /*7a090*/  LDL.LU.64 R26, [R1+0xa18] ;  /* 0x000a1800011a7983 */ /* 0x002f280000300a00 */
[----:B------:R-:W4:Y:S04]  /*7a0a0*/  LDL.LU R14, [R1+0x1e4] ;  /* 0x0001e400010e7983 */ /* 0x000f280000300800 */
[----:B------:R0:W-:Y:S04]  /*7a0b0*/  STL [R1+0x2770], R25 ;  /* 0x0027701901007387 */ /* 0x0001e80000100800 */
[----:B0-----:R-:W2:Y:S01]  /*7a0c0*/  LDL.LU.64 R24, [R1+0xa08] ;  /* 0x000a080001187983 */ /* 0x001ea20000300a00 */
[----:B------:R-:W-:-:S03]  /*7a0d0*/  ISETP.LT.AND P5, PT, R10, UR4, !P3 ;  /* 0x000000040a007c0c */ /* 0x000fc6000dfa1270 */
[----:B------:R-:W4:Y:S01]  /*7a0e0*/  LDL.LU.64 R22, [R1+0xb00] ;  /* 0x000b000001167983 */ /* 0x000f220000300a00 */
[----:B---3--:R-:W-:-:S03]  /*7a0f0*/  PRMT R2, R15, 0x7770, RZ ;  /* 0x000077700f027816 */ /* 0x008fc600000000ff */
[----:B------:R0:W-:Y:S01]  /*7a100*/  @P0 STG.E.U8 desc[UR32][R18.64], R0 ;  /* 0x0000000012000986 */ /* 0x0001e2000c101120 */
[----:B------:R-:W-:Y:S02]  /*7a110*/  ISETP.LT.AND P4, PT, R16, UR8, !P3 ;  /* 0x0000000810007c0c */ /* 0x000fe4000df81270 */
[----:B------:R-:W-:Y:S01]  /*7a120*/  PRMT R3, R15, 0x7771, RZ ;  /* 0x000077710f037816 */ /* 0x000fe200000000ff */
[----:B------:R-:W-:Y:S01]  /*7a130*/  ULDC UR4, c[0x0][0x22c] ;  /* 0x00008b0000047ab9 */ /* 0x000fe20000000800 */
[----:B0-----:R-:W3:Y:S04]  /*7a140*/  LDL.LU.64 R18, [R1+0xb10] ;  /* 0x000b100001127983 */ /* 0x001ee80000300a00 */
[----:B------:R-:W-:Y:S01]  /*7a150*/  STL [R1+0x276c], R16 ;  /* 0x00276c1001007387 */ /* 0x000fe20000100800 */
[----:B------:R-:W-:Y:S01]  /*7a160*/  ISETP.LT.AND P0, PT, R11, UR6, !P3 ;  /* 0x000000060b007c0c */ /* 0x000fe2000df01270 */
[----:B------:R-:W-:Y:S01]  /*7a170*/  VIADD R0, R9, 0x2b ;  /* 0x0000002b09007836 */ /* 0x000fe20000000000 */
[----:B------:R-:W-:Y:S01]  /*7a180*/  ULDC UR6, c[0x0][0x228] ;  /* 0x00008a0000067ab9 */ /* 0x000fe20000000800 */
[----:B------:R-:W-:Y:S01]  /*7a190*/  ULDC UR8, c[0x0][0x228] ;  /* 0x00008a0000087ab9 */ /* 0x000fe20000000800 */
[----:B--2---:R0:W-:Y:S04]  /*7a1a0*/  @P5 STG.E.U8 desc[UR32][R24.64], R2 ;  /* 0x0000000218005986 */ /* 0x0041e8000c101120 */
[----:B0-----:R-:W2:Y:S04]  /*7a1b0*/  LDL.LU.64 R24, [R1+0xb08] ;  /* 0x000b080001187983 */ /* 0x001ea80000300a00 */
[----:B------:R-:W2:Y:S04]  /*7a1c0*/  LDL.LU R20, [R1+0x1c4] ;  /* 0x0001c40001147983 */ /* 0x000ea80000300800 */
[----:B------:R-:W2:Y:S01]  /*7a1d0*/  LDL.LU.64 R16, [R1+0xb20] ;  /* 0x000b200001107983 */ /* 0x000ea20000300a00 */
[----:B------:R-:W-:-:S02]  /*7a1e0*/  ISETP.GE.AND P2, PT, R0, UR4, PT ;  /* 0x0000000400007c0c */ /* 0x000fc4000bf46270 */
[C---:B------:R-:W-:Y:S01]  /*7a1f0*/  PRMT R0, R15.reuse, 0x7772, RZ ;  /* 0x000077720f007816 */ /* 0x040fe200000000ff */
[----:B------:R-:W-:Y:S01]  /*7a200*/  ULDC UR4, c[0x0][0x228] ;  /* 0x00008a0000047ab9 */ /* 0x000fe20000000800 */
[----:B------:R-:W-:Y:S01]  /*7a210*/  @P6 STG.E.U8 desc[UR32][R28.64], R3 ;  /* 0x000000031c006986 */ /* 0x000fe2000c101120 */
[----:B------:R-:W-:Y:S02]  /*7a220*/  PRMT R2, R15, 0x7773, RZ ;  /* 0x000077730f027816 */ /* 0x000fe400000000ff */
[----:B------:R-:W-:Y:S01]  /*7a230*/  ISETP.LT.AND P6, PT, R7, UR4, !P3 ;  /* 0x0000000407007c0c */ /* 0x000fe2000dfc1270 */
[----:B----4-:R0:W-:Y:S01]  /*7a240*/  @P0 STG.E.U8 desc[UR32][R12.64], R0 ;  /* 0x000000000c000986 */ /* 0x0101e2000c101120 */
[----:B------:R-:W-:-:S03]  /*7a250*/  ULDC UR4, c[0x0][0x228] ;  /* 0x00008a0000047ab9 */ /* 0x000fc60000000800 */
[----:B------:R1:W-:Y:S01]  /*7a260*/  @P4 STG.E.U8 desc[UR32][R26.64], R2 ;  /* 0x000000021a004986 */ /* 0x0003e2000c101120 */
[----:B------:R-:W-:Y:S02]  /*7a270*/  ISETP.LT.AND P4, PT, R21, UR4, !P3 ;  /* 0x0000000415007c0c */ /* 0x000fe4000df81270 */
[----:B------:R-:W-:Y:S01]  /*7a280*/  ISETP.LT.AND P5, PT, R8, UR6, !P3 ;  /* 0x0000000608007c0c */ /* 0x000fe2000dfa1270 */
[----:B------:R-:W-:Y:S01]  /*7a290*/  ULDC UR4, c[0x0][0x22c] ;  /* 0x00008b0000047ab9 */ /* 0x000fe20000000800 */
[----:B------:R-:W-:Y:S01]  /*7a2a0*/  ULDC UR6, c[0x0][0x228] ;  /* 0x00008a0000067ab9 */ /* 0x000fe20000000800 */
[----:B0-----:R-:W-:Y:S01]  /*7a2b0*/  VIADD R0, R9, 0x2c ;  /* 0x0000002c09007836 */ /* 0x001fe20000000000 */
[----:B------:R-:W4:Y:S04]  /*7a2c0*/  LDL.LU.64 R12, [R1+0xb18] ;  /* 0x000b1800010c7983 */ /* 0x000f280000300a00 */
[----:B------:R-:W4:Y:S01]  /*7a2d0*/  LDL.LU.64 R28, [R1+0xb30] ;  /* 0x000b3000011c7983 */ /* 0x000f220000300a00 */
[----:B-1----:R-:W-:-:S03]  /*7a2e0*/  PRMT R2, R14, 0x7770, RZ ;  /* 0x000077700e027816 */ /* 0x002fc600000000ff */
[----:B------:R-:W4:Y:S01]  /*7a2f0*/  LDL.LU.64 R26, [R1+0xb28] ;  /* 0x000b2800011a7983 */ /* 0x000f220000300a00 */
[----:B------:R-:W-:Y:S02]  /*7a300*/  ISETP.GE.AND P0, PT, R0, UR4, PT ;  /* 0x0000000400007c0c */ /* 0x000fe4000bf06270 */
[----:B------:R-:W-:Y:S01]  /*7a310*/  PRMT R0, R14, 0x7771, RZ ;  /* 0x000077710e007816 */ /* 0x000fe200000000ff */
[----:B------:R-:W4:Y:S04]  /*7a320*/  LDL.LU R15, [R1+0x1b4] ;  /* 0x0001b400010f7983 */ /* 0x000f280000300800 */
[----:B------:R0:W-:Y:S01]  /*7a330*/  @P6 STG.E.U8 desc[UR32][R22.64], R2 ;  /* 0x0000000216006986 */ /* 0x0001e2000c101120 */
[----:B------:R-:W-:-:S03]  /*7a340*/  ULDC UR4, c[0x0][0x228] ;  /* 0x00008a0000047ab9 */ /* 0x000fc60000000800 */
[----:B---3--:R1:W-:Y:S01]  /*7a350*/  @P4 STG.E.U8 desc[UR32][R18.64], R0 ;  /* 0x0000000012004986 */ /* 0x0083e2000c101120 */
[----:B------:R-:W-:Y:S01]  /*7a360*/  ISETP.LT.AND P3, PT, R5, UR4, !P3 ;  /* 0x0000000405007c0c */ /* 0x000fe2000df61270 */
[----:B------:R-:W-:Y:S01]  /*7a370*/  ULDC UR4, c[0x0][0x228] ;  /* 0x00008a0000047ab9 */ /* 0x000fe20000000800 */
[C---:B0-----:R-:W-:Y:S01]  /*7a380*/  PRMT R2, R14.reuse, 0x7772, RZ ;  /* 0x000077720e027816 */ /* 0x041fe200000000ff */
[----:B------:R-:W3:Y:S04]  /*7a390*/  LDL.LU.64 R22, [R1+0xb40] ;  /* 0x000b400001167983 */ /* 0x000ee80000300a00 */
[----:B-1----:R-:W3:Y:S01]  /*7a3a0*/  LDL.LU.64 R18, [R1+0xb38] ;  /* 0x000b380001127983 */ /* 0x002ee20000300a00 */
[----:B------:R-:W-:-:S03]  /*7a3b0*/  PRMT R0, R14, 0x7773, RZ ;  /* 0x000077730e007816 */ /* 0x000fc600000000ff */
[----:B--2---:R0:W-:Y:S04]  /*7a3c0*/  @P5 STG.E.U8 desc[UR32][R24.64], R2 ;  /* 0x0000000218005986 */ /* 0x0041e8000c101120 */
[----:B0-----:R-:W2:Y:S04]  /*7a3d0*/  LDL.LU R25, [R1+0x2770] ;  /* 0x0027700001197983 */ /* 0x001ea80000300800 */
[----:B------:R0:W-:Y:S04]  /*7a3e0*/  @P3 STG.E.U8 desc[UR32][R16.64], R0 ;  /* 0x0000000010003986 */ /* 0x0001e8000c101120 */
[----:B0-----:R-:W3:Y:S01]  /*7a3f0*/  LDL.LU R16, [R1+0x276c] ;  /* 0x00276c0001107983 */ /* 0x001ee20000300800 */
[----:B------:R-:W-:-:S02]  /*7a400*/  ISETP.LT.AND P6, PT, R10, UR6, !P2 ;  /* 0x000000060a007c0c */ /* 0x000fc4000d7c1270 */
[C---:B------:R-:W-:Y:S02]  /*7a410*/  PRMT R2, R20.reuse, 0x7770, RZ ;  /* 0x0000777014027816 */ /* 0x040fe400000000ff */
[----:B------:R-:W-:Y:S01]  /*7a420*/  PRMT R0, R20, 0x7771, RZ ;  /* 0x0000777114007816 */ /* 0x000fe200000000ff */
[----:B------:R-:W-:-:S08]  /*7a430*/  ULDC UR6, c[0x0][0x228] ;  /* 0x00008a0000067ab9 */ /* 0x000fd00000000800 */
[----:B----4-:R0:W-:Y:S01]  /*7a440*/  @P6 STG.E.U8 desc[UR32][R12.64], R2 ;  /* 0x000000020c006986 */ /* 0x0101e2000c101120 */
[----:B------:R-:W-:Y:S02]  /*7a450*/  PRMT R3, R15, 0x7770, RZ ;  /* 0x000077700f037816 */ /* 0x000fe400000000ff */
[----:B0-----:R-:W-:Y:S01]  /*7a460*/  PRMT R2, R20, 0x7772, RZ ;  /* 0x0000777214027816 */ /* 0x001fe200000000ff */
[----:B------:R-:W4:Y:S04]  /*7a470*/  LDL.LU.64 R12, [R1+0xb50] ;  /* 0x000b5000010c7983 */ /* 0x000f280000300a00 */
[----:B------:R-:W4:Y:S01]  /*7a480*/  LDL.LU R14, [R1+0x1d8] ;  /* 0x0001d800010e7983 */ /* 0x000f220000300800 */
[----:B------:R-:W-:Y:S01]  /*7a490*/  ISETP.LT.AND P6, PT, R8, UR8, !P2 ;  /* 0x0000000808007c0c */ /* 0x000fe2000d7c1270 */
[----:B------:R-:W-:Y:S01]  /*7a4a0*/  ULDC UR8, c[0x0][0x228] ;  /* 0x00008a0000087ab9 */ /* 0x000fe20000000800 */
[----:B--2---:R-:W-:Y:S01]  /*7a4b0*/  ISETP.LT.AND P4, PT, R25, UR4, !P2 ;  /* 0x0000000419007c0c */ /* 0x004fe2000d781270 */
[----:B------:R-:W-:-:S02]  /*7a4c0*/  ULDC UR4, c[0x0][0x228] ;  /* 0x00008a0000047ab9 */ /* 0x000fc40000000800 */
[----:B------:R-:W-:Y:S01]  /*7a4d0*/  ISETP.LT.AND P5, PT, R11, UR4, !P2 ;  /* 0x000000040b007c0c */ /* 0x000fe2000d7a1270 */
[----:B------:R-:W-:Y:S02]  /*7a4e0*/  ULDC UR4, c[0x0][0x228] ;  /* 0x00008a0000047ab9 */ /* 0x000fe40000000800 */
[----:B---3--:R-:W-:-:S07]  /*7a4f0*/  ISETP.LT.AND P3, PT, R16, UR4, !P2 ;  /* 0x0000000410007c0c */ /* 0x008fce000d761270 */
[----:B------:R0:W-:Y:S01]  /*7a500*/  @P4 STG.E.U8 desc[UR32][R28.64], R0 ;  /* 0x000000001c004986 */ /* 0x0001e2000c101120 */
[----:B------:R-:W-:-:S03]  /*7a510*/  ISETP.LT.AND P4, PT, R7, UR6, !P2 ;  /* 0x0000000607007c0c */ /* 0x000fc6000d781270 */
[----:B------:R1:W-:Y:S01]  /*7a520*/  @P5 STG.E.U8 desc[UR32][R26.64], R2 ;  /* 0x000000021a005986 */ /* 0x0003e2000c101120 */
[----:B------:R-:W-:Y:S01]  /*7a530*/  ULDC UR4, c[0x0][0x22c] ;  /* 0x00008b0000047ab9 */ /* 0x000fe20000000800 */
[----:B------:R-:W-:Y:S01]  /*7a540*/  ULDC UR6, c[0x0][0x228] ;  /* 0x00008a0000067ab9 */ /* 0x000fe20000000800 */
[----:B0-----:R-:W-:Y:S01]  /*7a550*/  VIADD R0, R9, 0x2d ;  /* 0x0000002d09007836 */ /* 0x001fe20000000000 */
[----:B------:R-:W2:Y:S01]  /*7a560*/  LDL.LU.64 R28, [R1+0xb60] ;  /* 0x000b6000011c7983 */ /* 0x000ea20000300a00 */
[----:B-1----:R-:W-:-:S03]  /*7a570*/  PRMT R2, R20, 0x7773, RZ ;  /* 0x0000777314027816 */ /* 0x002fc600000000ff */
[----:B------:R-:W3:Y:S01]  /*7a580*/  LDL.LU.64 R26, [R1+0xb58] ;  /* 0x000b5800011a7983 */ /* 0x000ee20000300a00 */
[----:B------:R-:W-:Y:S01]  /*7a590*/  ISETP.LT.AND P5, PT, R21, UR6, !P2 ;  /* 0x0000000615007c0c */ /* 0x000fe2000d7a1270 */
[----:B------:R-:W-:Y:S02]  /*7a5a0*/  ULDC UR6, c[0x0][0x228] ;  /* 0x00008a0000067ab9 */ /* 0x000fe40000000800 */
[----:B------:R0:W-:Y:S01]  /*7a5b0*/  @P3 STG.E.U8 desc[UR32][R22.64], R2 ;  /* 0x0000000216003986 */ /* 0x0001e2000c101120 */
[----:B------:R-:W-:-:S03]  /*7a5c0*/  ISETP.GE.AND P3, PT, R0, UR4, PT ;  /* 0x0000000400007c0c */ /* 0x000fc6000bf66270 */
[----:B------:R1:W-:Y:S01]  /*7a5d0*/  @P4 STG.E.U8 desc[UR32][R18.64], R3 ;  /* 0x0000000312004986 */ /* 0x0003e2000c101120 */
[----:B------:R-:W-:Y:S02]  /*7a5e0*/  ULDC UR4, c[0x0][0x228] ;  /* 0x00008a0000047ab9 */ /* 0x000fe40000000800 */
[----:B------:R-:W-:Y:S01]  /*7a5f0*/  ISETP.LT.AND P2, PT, R5, UR4, !P2 ;  /* 0x0000000405007c0c */ /* 0x000fe2000d741270 */
[----:B0-----:R-:W3:Y:S04]  /*7a600*/  LDL.LU.64 R22, [R1+0xb70] ;  /* 0x000b700001167983 */ /* 0x001ee80000300a00 */
[----:B-1----:R-:W3:Y:S04]  /*7a610*/  LDL.LU.64 R18, [R1+0xb68] ;  /* 0x000b680001127983 */ /* 0x002ee80000300a00 */
[----:B------:R-:W3:Y:S04]  /*7a620*/  LDL.LU R20, [R1+0x1e8] ;  /* 0x0001e80001147983 */ /* 0x000ee80000300800 */
[----:B------:R0:W-:Y:S01]  /*7a630*/  STL [R1+0x2768], R5 ;  /* 0x0027680501007387 */ /* 0x0001e20000100800 */
[----:B------:R-:W-:-:S02]  /*7a640*/  PRMT R0, R15, 0x7771, RZ ;  /* 0x000077710f007816 */ /* 0x000fc400000000ff */
[C---:B------:R-:W-:Y:S02]  /*7a650*/  PRMT R2, R15.reuse, 0x7772, RZ ;  /* 0x000077720f027816 */ /* 0x040fe400000000ff */
[----:B------:R-:W-:Y:S01]  /*7a660*/  ISETP.LT.AND P4, PT, R10, UR6, !P0 ;  /* 0x000000060a007c0c */ /* 0x000fe2000c781270 */
[----:B------:R-:W-:Y:S01]  /*7a670*/  ULDC UR4, c[0x0][0x228] ;  /* 0x00008a0000047ab9 */ /* 0x000fe20000000800 */
[----:B------:R-:W-:Y:S01]  /*7a680*/  ULDC UR6, c[0x0][0x228] ;  /* 0x00008a0000067ab9 */ /* 0x000fe20000000800 */
[----:B0-----:R-:W2:Y:S04]  /*7a690*/  LDL.LU.64 R4, [R1+0xb48] ;  /* 0x000b480001047983 */ /* 0x001ea80000300a00 */
[----:B----4-:R0:W-:Y:S04]  /*7a6a0*/  @P5 STG.E.U8 desc[UR32][R12.64], R0 ;  /* 0x000000000c005986 */ /* 0x0101e8000c101120 */
[----:B0-----:R-:W4:Y:S01]  /*7a6b0*/  LDL.LU.64 R12, [R1+0xb80] ;  /* 0x000b8000010c7983 */ /* 0x001f220000300a00 */
[----:B------:R-:W-:-:S02]  /*7a6c0*/  PRMT R0, R15, 0x7773, RZ ;  /* 0x000077730f007816 */ /* 0x000fc400000000ff */
[----:B------:R-:W-:Y:S01]  /*7a6d0*/  ISETP.LT.AND P5, PT, R11, UR6, !P0 ;  /* 0x000000060b007c0c */ /* 0x000fe2000c7a1270 */
[----:B------:R-:W-:Y:S01]  /*7a6e0*/  ULDC UR6, c[0x0][0x228] ;  /* 0x00008a0000067ab9 */ /* 0x000fe20000000800 */
[----:B--2---:R0:W-:Y:S04]  /*7a6f0*/  @P6 STG.E.U8 desc[UR32][R4.64], R2 ;  /* 0x0000000204006986 */ /* 0x0041e8000c101120 */
[----:B0-----:R-:W2:Y:S01]  /*7a700*/  LDL.LU.64 R4, [R1+0xb78] ;  /* 0x000b780001047983 */ /* 0x001ea20000300a00 */
[----:B------:R-:W-:Y:S02]  /*7a710*/  PRMT R2, R14, 0x7770, RZ ;  /* 0x000077700e027816 */ /* 0x000fe400000000ff */
[----:B------:R-:W-:Y:S01]  /*7a720*/  ISETP.LT.AND P6, PT, R25, UR4, !P0 ;  /* 0x0000000419007c0c */ /* 0x000fe2000c7c1270 */
[----:B------:R0:W-:Y:S01]  /*7a730*/  @P2 STG.E.U8 desc[UR32][R28.64], R0 ;  /* 0x000000001c002986 */ /* 0x0001e2000c101120 */
[----:B------:R-:W-:-:S03]  /*7a740*/  ULDC UR4, c[0x0][0x228] ;  /* 0x00008a0000047ab9 */ /* 0x000fc60000000800 */
[----:B---3--:R1:W-:Y:S01]  /*7a750*/  @P4 STG.E.U8 desc[UR32][R26.64], R2 ;  /* 0x000000021a004986 */ /* 0x0083e2000c101120 */
[----:B------:R-:W-:Y:S01]  /*7a760*/  ISETP.LT.AND P4, PT, R16, UR4, !P0 ;  /* 0x0000000410007c0c */ /* 0x000fe2000c781270 */
[----:B------:R-:W-:Y:S02]  /*7a770*/  ULDC UR4, c[0x0][0x228] ;  /* 0x00008a0000047ab9 */ /* 0x000fe40000000800 */
[----:B------:R-:W-:Y:S01]  /*7a780*/  ISETP.LT.AND P2, PT, R7, UR4, !P0 ;  /* 0x0000000407007c0c */ /* 0x000fe2000c741270 */
[----:B------:R-:W-:Y:S01]  /*7a790*/  ULDC UR4, c[0x0][0x228] ;  /* 0x00008a0000047ab9 */ /* 0x000fe20000000800 */
[C---:B0-----:R-:W-:Y:S01]  /*7a7a0*/  PRMT R0, R14.reuse, 0x7771, RZ ;  /* 0x000077710e007816 */ /* 0x041fe200000000ff */
[----:B------:R-:W3:Y:S04]  /*7a7b0*/  LDL.LU.64 R28, [R1+0xb90] ;  /* 0x000b9000011c7983 */ /* 0x000ee80000300a00 */
[----:B-1----:R-:W3:Y:S01]  /*7a7c0*/  LDL.LU.64 R26, [R1+0xb88] ;  /* 0x000b8800011a7983 */ /* 0x002ee20000300a00 */
[----:B------:R-:W-:-:S03]  /*7a7d0*/  PRMT R2, R14, 0x7772, RZ ;  /* 0x000077720e027816 */ /* 0x000fc600000000ff */
[----:B------:R-:W3:Y:S04]  /*7a7e0*/  LDL.LU R15, [R1+0x1c8] ;  /* 0x0001c800010f7983 */ /* 0x000ee80000300800 */
[----:B------:R0:W-:Y:S04]  /*7a7f0*/  @P6 STG.E.U8 desc[UR32][R22.64], R0 ;  /* 0x0000000016006986 */ /* 0x0001e8000c101120 */
[----:B------:R1:W-:Y:S04]  /*7a800*/  @P5 STG.E.U8 desc[UR32][R18.64], R2 ;  /* 0x0000000212005986 */ /* 0x0003e8000c101120 */
[----:B------:R4:W-:Y:S01]  /*7a810*/  STL [R1+0x2764], R16 ;  /* 0x0027641001007387 */ /* 0x0009e20000100800 */
[----:B0-----:R-:W-:-:S02]  /*7a820*/  PRMT R0, R14, 0x7773, RZ ;  /* 0x000077730e007816 */ /* 0x001fc400000000ff */
[----:B-1----:R-:W-:Y:S01]  /*7a830*/  PRMT R2, R20, 0x7770, RZ ;  /* 0x0000777014027816 */ /* 0x002fe200000000ff */
[----:B----4-:R-:W4:Y:S04]  /*7a840*/  LDL.LU.64 R16, [R1+0xbb0] ;  /* 0x000bb00001107983 */ /* 0x010f280000300a00 */
[----:B------:R-:W4:Y:S04]  /*7a850*/  LDL.LU.64 R22, [R1+0xba8] ;  /* 0x000ba80001167983 */ /* 0x000f280000300a00 */
[----:B------:R-:W4:Y:S04]  /*7a860*/  LDL.LU.64 R18, [R1+0xba0] ;  /* 0x000ba00001127983 */ /* 0x000f280000300a00 */
[----:B------:R0:W-:Y:S04]  /*7a870*/  @P4 STG.E.U8 desc[UR32][R12.64], R0 ;  /* 0x000000000c004986 */ /* 0x0001e8000c101120 */
[----:B0-----:R-:W4:Y:S04]  /*7a880*/  LDL.LU.64 R12, [R1+0xb98] ;  /* 0x000b9800010c7983 */ /* 0x001f280000300a00 */
[----:B--2---:R0:W-:Y:S04]  /*7a890*/  @P2 STG.E.U8 desc[UR32][R4.64], R2 ;  /* 0x0000000204002986 */ /* 0x0041e8000c101120 */
[----:B0-----:R-:W2:Y:S01]  /*7a8a0*/  LDL.LU R5, [R1+0x2768] ;  /* 0x0027680001057983 */ /* 0x001ea20000300800 */
[----:B------:R-:W-:Y:S01]  /*7a8b0*/  ISETP.LT.AND P5, PT, R21, UR4, !P0 ;  /* 0x0000000415007c0c */ /* 0x000fe2000c7a1270 */
[----:B------:R-:W-:Y:S01]  /*7a8c0*/  ULDC UR4, c[0x0][0x228] ;  /* 0x00008a0000047ab9 */ /* 0x000fe20000000800 */
[----:B------:R-:W-:-:S02]  /*7a8d0*/  ISETP.LT.AND P4, PT, R8, UR6, !P0 ;  /* 0x0000000608007c0c */ /* 0x000fc4000c781270 */
[C---:B------:R-:W-:Y:S02]  /*7a8e0*/  PRMT R0, R20.reuse, 0x7771, RZ ;  /* 0x0000777114007816 */ /* 0x040fe400000000ff */
[----:B------:R-:W-:Y:S01]  /*7a8f0*/  PRMT R2, R20, 0x7772, RZ ;  /* 0x0000777214027816 */ /* 0x000fe200000000ff */
[----:B------:R-:W4:Y:S01]  /*7a900*/  LDL.LU R14, [R1+0x1b8] ;  /* 0x0001b800010e7983 */ /* 0x000f220000300800 */
[----:B------:R-:W-:-:S05]  /*7a910*/  ULDC UR6, c[0x0][0x228] ;  /* 0x00008a0000067ab9 */ /* 0x000fca0000000800 */
[----:B---3--:R0:W-:Y:S04]  /*7a920*/  @P5 STG.E.U8 desc[UR32][R28.64], R0 ;  /* 0x000000001c005986 */ /* 0x0081e8000c101120 */
[----:B------:R1:W-:Y:S01]  /*7a930*/  @P4 STG.E.U8 desc[UR32][R26.64], R2 ;  /* 0x000000021a004986 */ /* 0x0003e2000c101120 */
[----:B0-----:R-:W-:-:S03]  /*7a940*/  PRMT R0, R20, 0x7773, RZ ;  /* 0x0000777314007816 */ /* 0x001fc600000000ff */
[----:B------:R-:W3:Y:S04]  /*7a950*/  LDL.LU.64 R28, [R1+0xbb8] ;  /* 0x000bb800011c7983 */ /* 0x000ee80000300a00 */
[----:B-1----:R-:W3:Y:S01]  /*7a960*/  LDL.LU.64 R26, [R1+0xbc0] ;  /* 0x000bc000011a7983 */ /* 0x002ee20000300a00 */
[----:B------:R-:W-:Y:S02]  /*7a970*/  ISETP.LT.AND P6, PT, R10, UR6, !P3 ;  /* 0x000000060a007c0c */ /* 0x000fe4000dfc1270 */
[----:B------:R-:W-:Y:S02]  /*7a980*/  ISETP.LT.AND P2, PT, R25, UR8, !P3 ;  /* 0x0000000819007c0c */ /* 0x000fe4000df41270 */
[C---:B------:R-:W-:Y:S02]  /*7a990*/  PRMT R2, R15.reuse, 0x7770, RZ ;  /* 0x000077700f027816 */ /* 0x040fe400000000ff */
[----:B------:R-:W-:Y:S01]  /*7a9a0*/  PRMT R3, R15, 0x7771, RZ ;  /* 0x000077710f037816 */ /* 0x000fe200000000ff */
[----:B------:R-:W-:Y:S01]  /*7a9b0*/  ULDC UR6, c[0x0][0x228] ;  /* 0x00008a0000067ab9 */ /* 0x000fe20000000800 */
[----:B------:R-:W-:Y:S01]  /*7a9c0*/  ULDC UR8, c[0x0][0x228] ;  /* 0x00008a0000087ab9 */ /* 0x000fe20000000800 */
[----:B--2---:R-:W-:Y:S01]  /*7a9d0*/  ISETP.LT.AND P0, PT, R5, UR4, !P0 ;  /* 0x0000000405007c0c */ /* 0x004fe2000c701270 */
[----:B------:R-:W-:-:S12]  /*7a9e0*/  ULDC UR4, c[0x0][0x228] ;  /* 0x00008a0000047ab9 */ /* 0x000fd80000000800 */
[----:B----4-:R0:W-:Y:S01]  /*7a9f0*/  @P0 STG.E.U8 desc[UR32][R16.64], R0 ;  /* 0x0000000010000986 */ /* 0x0101e2000c101120 */
[----:B------:R-:W-:-:S03]  /*7aa00*/  ISETP.LT.AND P4, PT, R11, UR4, !P3 ;  /* 0x000000040b007c0c */ /* 0x000fc6000df81270 */
[----:B0-----:R-:W2:Y:S04]  /*7aa10*/  LDL.LU R16, [R1+0x2764] ;  /* 0x0027640001107983 */ /* 0x001ea80000300800 */
[----:B------:R0:W-:Y:S04]  /*7aa20*/  @P6 STG.E.U8 desc[UR32][R22.64], R2 ;  /* 0x0000000216006986 */ /* 0x0001e8000c101120 */
[----:B------:R1:W-:Y:S01]  /*7aa30*/  @P2 STG.E.U8 desc[UR32][R18.64], R3 ;  /* 0x0000000312002986 */ /* 0x0003e2000c101120 */
[----:B------:R-:W-:Y:S02]  /*7aa40*/  PRMT R0, R15, 0x7772, RZ ;  /* 0x000077720f007816 */ /* 0x000fe400000000ff */
[----:B------:R-:W-:Y:S01]  /*7aa50*/  ISETP.LT.AND P0, PT, R7, UR6, !P3 ;  /* 0x0000000607007c0c */ /* 0x000fe2000df01270 */
[----:B------:R-:W-:Y:S01]  /*7aa60*/  ULDC UR6, c[0x0][0x228] ;  /* 0x00008a0000067ab9 */ /* 0x000fe20000000800 */
[----:B------:R-:W-:Y:S01]  /*7aa70*/  ULDC UR4, c[0x0][0x228] ;  /* 0x00008a0000047ab9 */ /* 0x000fe20000000800 */
[----:B------:R4:W-:Y:S04]  /*7aa80*/  @P4 STG.E.U8 desc[UR32][R12.64], R0 ;  /* 0x000000000c004986 */ /* 0x0009e8000c101120 */
[----:B0-----:R-:W3:Y:S04]  /*7aa90*/  LDL.LU.64 R22, [R1+0xbd0] ;  /* 0x000bd00001167983 */ /* 0x001ee80000300a00 */
[----:B-1----:R-:W3:Y:S04]  /*7aaa0*/  LDL.LU.64 R18, [R1+0xbc8] ;  /* 0x000bc80001127983 */ /* 0x002ee80000300a00 */
[----:B------:R-:W-:Y:S01]  /*7aab0*/  STL [R1+0x275c], R7 ;  /* 0x00275c0701007387 */ /* 0x000fe20000100800 */
[----:B------:R-:W-:-:S03]  /*7aac0*/  PRMT R2, R15, 0x7773, RZ ;  /* 0x000077730f027816 */ /* 0x000fc600000000ff */
[----:B----4-:R-:W4:Y:S04]  /*7aad0*/  LDL.LU.64 R12, [R1+0xbd8] ;  /* 0x000bd800010c7983 */ /* 0x010f280000300a00 */
[----:B------:R0:W-:Y:S04]  /*7aae0*/  STL [R1+0x2760], R21 ;  /* 0x0027601501007387 */ /* 0x0001e80000100800 */
[----:B------:R-:W4:Y:S01]  /*7aaf0*/  LDL.LU R15, [R1+0x1dc] ;  /* 0x0001dc00010f7983 */ /* 0x000f220000300800 */
[----:B------:R-:W-:Y:S01]  /*7ab00*/  ISETP.LT.AND P6, PT, R21, UR6, !P3 ;  /* 0x0000000615007c0c */ /* 0x000fe2000dfc1270 */
[----:B------:R-:W-:Y:S01]  /*7ab10*/  VIADD R0, R9, 0x2e ;  /* 0x0000002e09007836 */ /* 0x000fe20000000000 */
[----:B------:R-:W-:Y:S01]  /*7ab20*/  ULDC UR6, c[0x0][0x228] ;  /* 0x00008a0000067ab9 */ /* 0x000fe20000000800 */
[----:B0-----:R-:W4:Y:S04]  /*7ab30*/  LDL.LU.64 R20, [R1+0xbf8] ;  /* 0x000bf80001147983 */ /* 0x001f280000300a00 */
[----:B------:R-:W4:Y:S01]  /*7ab40*/  LDL.LU.64 R6, [R1+0xbf0] ;  /* 0x000bf00001067983 */ /* 0x000f220000300a00 */
[----:B------:R-:W-:Y:S01]  /*7ab50*/  ISETP.LT.AND P5, PT, R8, UR6, !P3 ;  /* 0x0000000608007c0c */ /* 0x000fe2000dfa1270 */
[----:B------:R-:W-:Y:S01]  /*7ab60*/  ULDC UR6, c[0x0][0x228] ;  /* 0x00008a0000067ab9 */ /* 0x000fe20000000800 */
[----:B--2---:R-:W-:Y:S01]  /*7ab70*/  ISETP.LT.AND P2, PT, R16, UR4, !P3 ;  /* 0x0000000410007c0c */ /* 0x004fe2000df41270 */
[----:B------:R-:W-:-:S02]  /*7ab80*/  ULDC UR4, c[0x0][0x22c] ;  /* 0x00008b0000047ab9 */ /* 0x000fc40000000800 */
[----:B------:R-:W-:Y:S02]  /*7ab90*/  ISETP.GE.AND P4, PT, R0, UR4, PT ;  /* 0x0000000400007c0c */ /* 0x000fe4000bf86270 */
[----:B------:R-:W-:Y:S01]  /*7aba0*/  PRMT R0, R14, 0x7770, RZ ;  /* 0x000077700e007816 */ /* 0x000fe200000000ff */
[----:B------:R-:W-:Y:S02]  /*7abb0*/  ULDC UR4, c[0x0][0x228] ;  /* 0x00008a0000047ab9 */ /* 0x000fe40000000800 */
[----:B------:R-:W-:Y:S01]  /*7abc0*/  ISETP.LT.AND P3, PT, R5, UR4, !P3 ;  /* 0x0000000405007c0c */ /* 0x000fe2000df61270 */
[----:B------:R-:W-:-:S04]  /*7abd0*/  ULDC UR4, c[0x0][0x22c] ;  /* 0x00008b0000047ab9 */ /* 0x000fc80000000800 */
[----:B---3--:R0:W-:Y:S04]  /*7abe0*/  @P2 STG.E.U8 desc[UR32][R28.64], R2 ;  /* 0x000000021c002986 */ /* 0x0081e8000c101120 */
[----:B------:R1:W-:Y:S01]  /*7abf0*/  @P0 STG.E.U8 desc[UR32][R26.64], R0 ;  /* 0x000000001a000986 */ /* 0x0003e2000c101120 */
[----:B------:R-:W-:Y:S02]  /*7ac00*/  ISETP.LT.AND P0, PT, R10, UR6, !P4 ;  /* 0x000000060a007c0c */ /* 0x000fe4000e701270 */
[----:B------:R-:W-:Y:S01]  /*7ac10*/  ISETP.LT.AND P2, PT, R25, UR8, !P4 ;  /* 0x0000000819007c0c */ /* 0x000fe2000e741270 */
[----:B------:R-:W-:Y:S01]  /*7ac20*/  ULDC UR6, c[0x0][0x228] ;  /* 0x00008a0000067ab9 */ /* 0x000fe20000000800 */
[----:B------:R-:W-:Y:S01]  /*7ac30*/  ULDC UR8, c[0x0][0x228] ;  /* 0x00008a0000087ab9 */ /* 0x000fe20000000800 */
[----:B0-----:R-:W-:-:S02]  /*7ac40*/  PRMT R2, R14, 0x7771, RZ ;  /* 0x000077710e027816 */ /* 0x001fc400000000ff */
[C---:B-1----:R-:W-:Y:S01]  /*7ac50*/  PRMT R0, R14.reuse, 0x7772, RZ ;  /* 0x000077720e007816 */ /* 0x042fe200000000ff */
[----:B------:R-:W2:Y:S04]  /*7ac60*/  LDL.LU.64 R28, [R1+0xbe8] ;  /* 0x000be800011c7983 */ /* 0x000ea80000300a00 */
[----:B------:R0:W-:Y:S04]  /*7ac70*/  @P6 STG.E.U8 desc[UR32][R22.64], R2 ;  /* 0x0000000216006986 */ /* 0x0001e8000c101120 */
[----:B------:R1:W-:Y:S04]  /*7ac80*/  @P5 STG.E.U8 desc[UR32][R18.64], R0 ;  /* 0x0000000012005986 */ /* 0x0003e8000c101120 */
[----:B------:R-:W3:Y:S04]  /*7ac90*/  LDL.LU.64 R26, [R1+0xbe0] ;  /* 0x000be000011a7983 */ /* 0x000ee80000300a00 */
[----:B------:R-:W-:Y:S01]  /*7aca0*/  STL [R1+0x2758], R25 ;  /* 0x0027581901007387 */ /* 0x000fe20000100800 */
[----:B0-----:R-:W-:Y:S01]  /*7acb0*/  VIADD R2, R9, 0x2f ;  /* 0x0000002f09027836 */ /* 0x001fe20000000000 */
[----:B-1----:R-:W-:-:S02]  /*7acc0*/  PRMT R0, R14, 0x7773, RZ ;  /* 0x000077730e007816 */ /* 0x002fc400000000ff */
[----:B------:R-:W3:Y:S04]  /*7acd0*/  LDL.LU R14, [R1+0x1ec] ;  /* 0x0001ec00010e7983 */ /* 0x000ee80000300800 */
[----:B----4-:R0:W-:Y:S01]  /*7ace0*/  @P3 STG.E.U8 desc[UR32][R12.64], R0 ;  /* 0x000000000c003986 */ /* 0x0101e2000c101120 */
[----:B------:R-:W-:Y:S02]  /*7acf0*/  ISETP.GE.AND P3, PT, R2, UR4, PT ;  /* 0x0000000402007c0c */ /* 0x000fe4000bf66270 */
[----:B------:R-:W-:Y:S02]  /*7ad00*/  PRMT R2, R15, 0x7771, RZ ;  /* 0x000077710f027816 */ /* 0x000fe400000000ff */
[----:B------:R-:W-:Y:S02]  /*7ad10*/  ISETP.LT.AND P5, PT, R11, UR10, !P4 ;  /* 0x0000000a0b007c0c */ /* 0x000fe4000e7a1270 */
[----:B------:R-:W-:-:S02]  /*7ad20*/  ISETP.LT.AND P6, PT, R16, UR12, !P4 ;  /* 0x0000000c10007c0c */ /* 0x000fc4000e7c1270 */
[C---:B------:R-:W-:Y:S02]  /*7ad30*/  PRMT R3, R15.reuse, 0x7772, RZ ;  /* 0x000077720f037816 */ /* 0x040fe400000000ff */
[C---:B------:R-:W-:Y:S01]  /*7ad40*/  PRMT R4, R15.reuse, 0x7773, RZ ;  /* 0x000077730f047816 */ /* 0x040fe200000000ff */
[----:B------:R-:W-:Y:S01]  /*7ad50*/  ULDC UR4, c[0x0][0x22c] ;  /* 0x00008b0000047ab9 */ /* 0x000fe20000000800 */
[----:B------:R-:W-:Y:S01]  /*7ad60*/  ULDC UR10, c[0x0][0x228] ;  /* 0x00008a00000a7ab9 */ /* 0x000fe20000000800 */
[----:B0-----:R-:W-:Y:S01]  /*7ad70*/  PRMT R0, R15, 0x7770, RZ ;  /* 0x000077700f007816 */ /* 0x001fe200000000ff */
[----:B------:R-:W4:Y:S04]  /*7ad80*/  LDL.LU.64 R12, [R1+0xc18] ;  /* 0x000c1800010c7983 */ /* 0x000f280000300a00 */
[----:B------:R-:W4:Y:S04]  /*7ad90*/  LDL.LU.64 R24, [R1+0xc10] ;  /* 0x000c100001187983 */ /* 0x000f280000300a00 */
[----:B------:R-:W4:Y:S04]  /*7ada0*/  LDL.LU.64 R22, [R1+0xc08] ;  /* 0x000c080001167983 */ /* 0x000f280000300a00 */
[----:B------:R-:W4:Y:S04]  /*7adb0*/  LDL.LU.64 R18, [R1+0xc00] ;  /* 0x000c000001127983 */ /* 0x000f280000300a00 */
[----:B------:R0:W-:Y:S04]  /*7adc0*/  @P0 STG.E.U8 desc[UR32][R20.64], R0 ;  /* 0x0000000014000986 */ /* 0x0001e8000c101120 */
[----:B------:R1:W-:Y:S04]  /*7add0*/  @P2 STG.E.U8 desc[UR32][R6.64], R2 ;  /* 0x0000000206002986 */ /* 0x0003e8000c101120 */
[----:B0-----:R-:W4:Y:S04]  /*7ade0*/  LDL.LU R21, [R1+0x2760] ;  /* 0x0027600001157983 */ /* 0x001f280000300800 */
[----:B-1----:R-:W4:Y:S01]  /*7adf0*/  LDL.LU R7, [R1+0x275c] ;  /* 0x00275c0001077983 */ /* 0x002f220000300800 */
[----:B------:R-:W-:-:S05]  /*7ae00*/  VIADD R0, R9, 0x30 ;  /* 0x0000003009007836 */ /* 0x000fca0000000000 */
[----:B------:R-:W-:Y:S01]  /*7ae10*/  ISETP.GE.AND P2, PT, R0, UR4, PT ;  /* 0x0000000400007c0c */ /* 0x000fe2000bf46270 */
[----:B------:R-:W-:Y:S01]  /*7ae20*/  ULDC UR4, c[0x0][0x228] ;  /* 0x00008a0000047ab9 */ /* 0x000fe20000000800 */
[----:B--2---:R-:W-:Y:S04]  /*7ae30*/  @P5 STG.E.U8 desc[UR32][R28.64], R3 ;  /* 0x000000031c005986 */ /* 0x004fe8000c101120 */
[----:B---3--:R0:W-:Y:S04]  /*7ae40*/  @P6 STG.E.U8 desc[UR32][R26.64], R4 ;  /* 0x000000041a006986 */ /* 0x0081e8000c101120 */
[----:B0-----:R-:W2:Y:S04]  /*7ae50*/  LDL.LU.64 R26, [R1+0xc20] ;  /* 0x000c2000011a7983 */ /* 0x001ea80000300a00 */
[----:B------:R-:W3:Y:S01]  /*7ae60*/  LDL.LU R15, [R1+0x1cc] ;  /* 0x0001cc00010f7983 */ /* 0x000ee20000300800 */
[----:B------:R-:W-:-:S02]  /*7ae70*/  PRMT R0, R14, 0x7770, RZ ;  /* 0x000077700e007816 */ /* 0x000fc400000000ff */
[----:B------:R-:W-:Y:S02]  /*7ae80*/  PRMT R2, R14, 0x7771, RZ ;  /* 0x000077710e027816 */ /* 0x000fe400000000ff */
[----:B----4-:R-:W-:Y:S01]  /*7ae90*/  ISETP.LT.AND P0, PT, R7, UR6, !P4 ;  /* 0x0000000607007c0c */ /* 0x010fe2000e701270 */
[----:B------:R-:W-:Y:S02]  /*7aea0*/  ULDC UR6, c[0x0][0x228] ;  /* 0x00008a0000067ab9 */ /* 0x000fe40000000800 */
[----:B------:R-:W-:Y:S01]  /*7aeb0*/  ISETP.LT.AND P6, PT, R21, UR6, !P4 ;  /* 0x0000000615007c0c */ /* 0x000fe2000e7c1270 */
[----:B------:R0:W-:Y:S01]  /*7aec0*/  STL [R1+0x2754], R7 ;  /* 0x0027540701007387 */ /* 0x0001e20000100800 */
[----:B------:R-:W-:-:S08]  /*7aed0*/  ULDC UR6, c[0x0][0x228] ;  /* 0x00008a0000067ab9 */ /* 0x000fd00000000800 */
[----:B------:R1:W-:Y:S04]  /*7aee0*/  @P0 STG.E.U8 desc[UR32][R12.64], R0 ;  /* 0x000000000c000986 */ /* 0x0003e8000c101120 */
[----:B0-----:R-:W4:Y:S04]  /*7aef0*/  LDL.LU.64 R6, [R1+0xc38] ;  /* 0x000c380001067983 */ /* 0x001f280000300a00 */
[----:B------:R-:W4:Y:S04]  /*7af00*/  LDL.LU.64 R28, [R1+0xc30] ;  /* 0x000c3000011c7983 */ /* 0x000f280000300a00 */
[----:B------:R0:W-:Y:S04]  /*7af10*/  @P6 STG.E.U8 desc[UR32][R24.64], R2 ;  /* 0x0000000218006986 */ /* 0x0001e8000c101120 */
[----:B-1----:R-:W4:Y:S04]  /*7af20*/  LDL.LU.64 R12, [R1+0xc28] ;  /* 0x000c2800010c7983 */ /* 0x002f280000300a00 */
[----:B0-----:R-:W4:Y:S01]  /*7af30*/  LDL.LU R25, [R1+0x2758] ;  /* 0x0027580001197983 */ /* 0x001f220000300800 */
[----:B------:R-:W-:-:S02]  /*7af40*/  ISETP.LT.AND P5, PT, R8, UR6, !P4 ;  /* 0x0000000608007c0c */ /* 0x000fc4000e7a1270 */
[----:B------:R-:W-:Y:S02]  /*7af50*/  ISETP.LT.AND P4, PT, R5, UR8, !P4 ;  /* 0x0000000805007c0c */ /* 0x000fe4000e781270 */
[C---:B------:R-:W-:Y:S02]  /*7af60*/  PRMT R3, R14.reuse, 0x7772, RZ ;  /* 0x000077720e037816 */ /* 0x040fe400000000ff */
[----:B------:R-:W-:Y:S02]  /*7af70*/  PRMT R4, R14, 0x7773, RZ ;  /* 0x000077730e047816 */ /* 0x000fe400000000ff */
[----:B------:R-:W-:Y:S01]  /*7af80*/  ISETP.LT.AND P0, PT, R10, UR4, !P3 ;  /* 0x000000040a007c0c */ /* 0x000fe2000df01270 */
[----:B------:R-:W-:Y:S01]  /*7af90*/  ULDC UR4, c[0x0][0x228] ;  /* 0x00008a0000047ab9 */ /* 0x000fe20000000800 */
[----:B------:R-:W4:Y:S01]  /*7afa0*/  LDL.LU R14, [R1+0x1bc] ;  /* 0x0001bc00010e7983 */ /* 0x000f220000300800 */
[----:B------:R-:W-:Y:S01]  /*7afb0*/  ULDC UR6, c[0x0][0x228] ;  /* 0x00008a0000067ab9 */ /* 0x000fe20000000800 */
[----:B---3--:R-:W-:-:S02]  /*7afc0*/  PRMT R0, R15, 0x7770, RZ ;  /* 0x000077700f007816 */ /* 0x008fc400000000ff */
[----:B------:R-:W-:Y:S04]  /*7afd0*/  @P5 STG.E.U8 desc[UR32][R22.64], R3 ;  /* 0x0000000316005986 */ /* 0x000fe8000c101120 */
[----:B------:R-:W-:Y:S01]  /*7afe0*/  @P4 STG.E.U8 desc[UR32][R18.64], R4 ;  /* 0x0000000412004986 */ /* 0x000fe2000c101120 */
[----:B------:R-:W-:Y:S01]  /*7aff0*/  VIADD R2, R9, 0x31 ;  /* 0x0000003109027836 */ /* 0x000fe20000000000 */
[----:B------:R-:W-:Y:S02]  /*7b000*/  ULDC UR8, c[0x0][0x228] ;  /* 0x00008a0000087ab9 */ /* 0x000fe40000000800 */
[----:B--2---:R0:W-:Y:S02]  /*7b010*/  @P0 STG.E.U8 desc[UR32][R26.64], R0 ;  /* 0x000000001a000986 */ /* 0x0041e4000c101120 */
[----:B0-----:R-:W-:-:S02]  /*7b020*/  PRMT R0, R15, 0x7771, RZ ;  /* 0x000077710f007816 */ /* 0x001fc400000000ff */
[----:B----4-:R-:W-:Y:S01]  /*7b030*/  ISETP.LT.AND P4, PT, R25, UR4, !P3 ;  /* 0x0000000419007c0c */ /* 0x010fe2000df81270 */
[----:B------:R0:W-:Y:S01]  /*7b040*/  STL [R1+0x2750], R25 ;  /* 0x0027501901007387 */ /* 0x0001e20000100800 */
[----:B------:R-:W-:-:S03]  /*7b050*/  ULDC UR4, c[0x0][0x228] ;  /* 0x00008a0000047ab9 */ /* 0x000fc60000000800 */
[----:B0-----:R-:W2:Y:S04]  /*7b060*/  LDL.LU.64 R24, [R1+0xc58] ;  /* 0x000c580001187983 */ /* 0x001ea80000300a00 */
[----:B------:R-:W3:Y:S04]  /*7b070*/  LDL.LU.64 R22, [R1+0xc50] ;  /* 0x000c500001167983 */ /* 0x000ee80000300a00 */
[----:B------:R-:W4:Y:S04]  /*7b080*/  LDL.LU.64 R18, [R1+0xc48] ;  /* 0x000c480001127983 */ /* 0x000f280000300a00 */
[----:B------:R-:W4:Y:S04]  /*7b090*/  LDL.LU.64 R26, [R1+0xc40] ;  /* 0x000c4000011a7983 */ /* 0x000f280000300a00 */
[----:B------:R0:W-:Y:S04]  /*7b0a0*/  @P4 STG.E.U8 desc[UR32][R6.64], R0 ;  /* 0x0000000006004986 */ /* 0x0001e8000c101120 */
[----:B0-----:R-:W2:Y:S01]  /*7b0b0*/  LDL.LU R7, [R1+0x2754] ;  /* 0x0027540001077983 */ /* 0x001ea20000300800 */
[----:B------:R-:W-:-:S02]  /*7b0c0*/  ISETP.LT.AND P6, PT, R11, UR6, !P3 ;  /* 0x000000060b007c0c */ /* 0x000fc4000dfc1270 */
[----:B------:R-:W-:Y:S01]  /*7b0d0*/  ISETP.LT.AND P5, PT, R16, UR4, !P3 ;  /* 0x0000000410007c0c */ /* 0x000fe2000dfa1270 */
[----:B------:R-:W-:Y:S01]  /*7b0e0*/  ULDC UR4, c[0x0][0x22c] ;  /* 0x00008b0000047ab9 */ /* 0x000fe20000000800 */
[C---:B------:R-:W-:Y:S02]  /*7b0f0*/  PRMT R3, R15.reuse, 0x7773, RZ ;  /* 0x000077730f037816 */ /* 0x040fe400000000ff */
[----:B------:R-:W-:Y:S01]  /*7b100*/  ISETP.GE.AND P0, PT, R2, UR4, PT ;  /* 0x0000000402007c0c */ /* 0x000fe2000bf06270 */
[----:B------:R-:W-:Y:S01]  /*7b110*/  ULDC UR4, c[0x0][0x228] ;  /* 0x00008a0000047ab9 */ /* 0x000fe20000000800 */
[----:B------:R-:W-:Y:S01]  /*7b120*/  PRMT R2, R15, 0x7772, RZ ;  /* 0x000077720f027816 */ /* 0x000fe200000000ff */
[----:B------:R-:W-:Y:S01]  /*7b130*/  ULDC UR6, c[0x0][0x228] ;  /* 0x00008a0000067ab9 */ /* 0x000fe20000000800 */
[----:B------:R-:W4:Y:S04]  /*7b140*/  LDL.LU R15, [R1+0x1f0] ;  /* 0x0001f000010f7983 */ /* 0x000f280000300800 */
[----:B------:R0:W-:Y:S04]  /*7b150*/  @P6 STG.E.U8 desc[UR32][R28.64], R2 ;  /* 0x000000021c006986 */ /* 0x0001e8000c101120 */
[----:B------:R1:W-:Y:S04]  /*7b160*/  @P5 STG.E.U8 desc[UR32][R12.64], R3 ;  /* 0x000000030c005986 */ /* 0x0003e8000c101120 */
[----:B0-----:R-:W4:Y:S01]  /*7b170*/  LDL.LU.64 R28, [R1+0xc68] ;  /* 0x000c6800011c7983 */ /* 0x001f220000300a00 */
[----:B-1----:R-:W-:-:S03]  /*7b180*/  PRMT R3, R14, 0x7770, RZ ;  /* 0x000077700e037816 */ /* 0x002fc600000000ff */
[----:B------:R-:W4:Y:S01]  /*7b190*/  LDL.LU.64 R12, [R1+0xc60] ;  /* 0x000c6000010c7983 */ /* 0x000f220000300a00 */
[----:B--2---:R-:W-:Y:S01]  /*7b1a0*/  ISETP.LT.AND P4, PT, R7, UR4, !P3 ;  /* 0x0000000407007c0c */ /* 0x004fe2000df81270 */
[----:B------:R-:W-:-:S12]  /*7b1b0*/  ULDC UR4, c[0x0][0x228] ;  /* 0x00008a0000047ab9 */ /* 0x000fd80000000800 */
[----:B------:R0:W-:Y:S04]  /*7b1c0*/  @P4 STG.E.U8 desc[UR32][R24.64], R3 ;  /* 0x0000000318004986 */ /* 0x0001e8000c101120 */
[----:B0-----:R-:W2:Y:S01]  /*7b1d0*/  LDL.LU R25, [R1+0x2750] ;  /* 0x0027500001197983 */ /* 0x001ea20000300800 */
[----:B------:R-:W-:Y:S01]  /*7b1e0*/  ISETP.LT.AND P5, PT, R21, UR4, !P3 ;  /* 0x0000000415007c0c */ /* 0x000fe2000dfa1270 */
[----:B------:R-:W-:Y:S01]  /*7b1f0*/  ULDC UR4, c[0x0][0x228] ;  /* 0x00008a0000047ab9 */ /* 0x000fe20000000800 */
[----:B------:R-:W-:Y:S02]  /*7b200*/  ISETP.LT.AND P6, PT, R8, UR6, !P3 ;  /* 0x0000000608007c0c */ /* 0x000fe4000dfc1270 */
[----:B------:R-:W-:Y:S02]  /*7b210*/  ISETP.LT.AND P3, PT, R5, UR4, !P3 ;  /* 0x0000000405007c0c */ /* 0x000fe4000df61270 */
[----:B------:R-:W-:-:S02]  /*7b220*/  PRMT R2, R14, 0x7771, RZ ;  /* 0x000077710e027816 */ /* 0x000fc400000000ff */
[C---:B------:R-:W-:Y:S02]  /*7b230*/  PRMT R0, R14.reuse, 0x7772, RZ ;  /* 0x000077720e007816 */ /* 0x040fe400000000ff */
[----:B------:R-:W-:Y:S01]  /*7b240*/  PRMT R4, R14, 0x7773, RZ ;  /* 0x000077730e047816 */ /* 0x000fe200000000ff */
[----:B------:R-:W2:Y:S01]  /*7b250*/  LDL.LU R20, [R1+0x90] ;  /* 0x0000900001147983 */ /* 0x000ea20000300800 */
[----:B------:R-:W-:Y:S01]  /*7b260*/  ULDC UR4, c[0x0][0x228] ;  /* 0x00008a0000047ab9 */ /* 0x000fe20000000800 */
[----:B------:R-:W-:Y:S02]  /*7b270*/  ULDC UR6, c[0x0][0x228] ;  /* 0x00008a0000067ab9 */ /* 0x000fe40000000800 */
[----:B---3--:R-:W-:Y:S04]  /*7b280*/  @P5 STG.E.U8 desc[UR32][R22.64], R2 ;  /* 0x0000000216005986 */ /* 0x008fe8000c101120 */
[----:B----4-:R-:W-:Y:S04]  /*7b290*/  @P6 STG.E.U8 desc[UR32][R18.64], R0 ;  /* 0x0000000012006986 */ /* 0x010fe8000c101120 */
[----:B------:R-:W-:Y:S04]  /*7b2a0*/  @P3 STG.E.U8 desc[UR32][R26.64], R4 ;  /* 0x000000041a003986 */ /* 0x000fe8000c101120 */
[----:B--2---:R-:W-:Y:S04]  /*7b2b0*/  STL [R1+0x273c], R25 ;  /* 0x00273c1901007387 */ /* 0x004fe80000100800 */
[----:B------:R0:W-:Y:S04]  /*7b2c0*/  STL [R1+0x2740], R5 ;  /* 0x0027400501007387 */ /* 0x0001e80000100800 */
[----:B0-----:R-:W2:Y:S01]  /*7b2d0*/  LDL.LU.64 R4, [R1+0xc70] ;  /* 0x000c700001047983 */ /* 0x001ea20000300a00 */
[----:B------:R-:W-:-:S02]  /*7b2e0*/  ISETP.LT.AND P4, PT, R10, UR4, !P2 ;  /* 0x000000040a007c0c */ /* 0x000fc4000d781270 */
[----:B------:R-:W-:Y:S01]  /*7b2f0*/  ISETP.LT.AND P5, PT, R25, UR6, !P2 ;  /* 0x0000000619007c0c */ /* 0x000fe2000d7a1270 */
[----:B------:R-:W-:Y:S01]  /*7b300*/  ULDC UR4, c[0x0][0x228] ;  /* 0x00008a0000047ab9 */ /* 0x000fe20000000800 */
[----:B------:R-:W-:Y:S02]  /*7b310*/  PRMT R0, R15, 0x7770, RZ ;  /* 0x000077700f007816 */ /* 0x000fe400000000ff */
[----:B------:R-:W-:Y:S02]  /*7b320*/  ISETP.LT.AND P3, PT, R11, UR4, !P2 ;  /* 0x000000040b007c0c */ /* 0x000fe4000d761270 */
[C---:B------:R-:W-:Y:S01]  /*7b330*/  PRMT R2, R15.reuse, 0x7771, RZ ;  /* 0x000077710f027816 */ /* 0x040fe200000000ff */
[----:B------:R-:W-:Y:S01]  /*7b340*/  ULDC UR6, c[0x0][0x228] ;  /* 0x00008a0000067ab9 */ /* 0x000fe20000000800 */
[C---:B------:R-:W-:Y:S01]  /*7b350*/  PRMT R3, R15.reuse, 0x7773, RZ ;  /* 0x000077730f037816 */ /* 0x040fe200000000ff */
[----:B------:R-:W-:Y:S01]  /*7b360*/  ULDC UR4, c[0x0][0x22c] ;  /* 0x00008b0000047ab9 */ /* 0x000fe20000000800 */
[----:B--2---:R0:W-:Y:S04]  /*7b370*/  STL.64 [R1+0x2748], R4 ;  /* 0x0027480401007387 */ /* 0x0041e80000100a00 */
[----:B0-----:R-:W2:Y:S04]  /*7b380*/  LDL.LU.64 R4, [R1+0xc78] ;  /* 0x000c780001047983 */ /* 0x001ea80000300a00 */
[----:B------:R0:W-:Y:S04]  /*7b390*/  @P4 STG.E.U8 desc[UR32][R28.64], R0 ;  /* 0x000000001c004986 */ /* 0x0001e8000c101120 */
[----:B------:R-:W3:Y:S04]  /*7b3a0*/  LDL.LU.64 R24, [R1+0xc88] ;  /* 0x000c880001187983 */ /* 0x000ee80000300a00 */
[----:B------:R1:W-:Y:S04]  /*7b3b0*/  @P5 STG.E.U8 desc[UR32][R12.64], R2 ;  /* 0x000000020c005986 */ /* 0x0003e8000c101120 */
[----:B------:R-:W4:Y:S04]  /*7b3c0*/  LDL.LU.64 R26, [R1+0xc80] ;  /* 0x000c8000011a7983 */ /* 0x000f280000300a00 */
[----:B------:R-:W4:Y:S04]  /*7b3d0*/  LDL.LU.64 R22, [R1+0xc98] ;  /* 0x000c980001167983 */ /* 0x000f280000300a00 */
[----:B------:R-:W4:Y:S04]  /*7b3e0*/  LDL.LU.64 R18, [R1+0xc90] ;  /* 0x000c900001127983 */ /* 0x000f280000300a00 */
[----:B0-----:R-:W4:Y:S04]  /*7b3f0*/  LDL.LU.64 R28, [R1+0xca8] ;  /* 0x000ca800011c7983 */ /* 0x001f280000300a00 */
[----:B-1----:R-:W4:Y:S01]  /*7b400*/  LDL.LU.64 R12, [R1+0xca0] ;  /* 0x000ca000010c7983 */ /* 0x002f220000300a00 */
[----:B------:R-:W-:-:S03]  /*7b410*/  PRMT R2, R15, 0x7772, RZ ;  /* 0x000077720f027816 */ /* 0x000fc600000000ff */
[----:B------:R-:W4:Y:S04]  /*7b420*/  LDL.LU R14, [R1+0x60] ;  /* 0x00006000010e7983 */ /* 0x000f280000300800 */
[----:B--2---:R0:W-:Y:S04]  /*7b430*/  @P3 STG.E.U8 desc[UR32][R4.64], R2 ;  /* 0x0000000204003986 */ /* 0x0041e8000c101120 */
[----:B0-----:R-:W2:Y:S01]  /*7b440*/  LDL.LU.64 R4, [R1+0x2748] ;  /* 0x0027480001047983 */ /* 0x001ea20000300a00 */
[----:B------:R-:W-:Y:S01]  /*7b450*/  ISETP.LT.AND P4, PT, R16, UR6, !P2 ;  /* 0x0000000610007c0c */ /* 0x000fe2000d781270 */
[----:B------:R-:W-:-:S02]  /*7b460*/  ULDC UR6, c[0x0][0x228] ;  /* 0x00008a0000067ab9 */ /* 0x000fc40000000800 */
[----:B------:R-:W-:Y:S01]  /*7b470*/  ISETP.LT.AND P5, PT, R7, UR6, !P2 ;  /* 0x0000000607007c0c */ /* 0x000fe2000d7a1270 */
[----:B------:R-:W-:Y:S01]  /*7b480*/  VIADD R0, R9, 0x32 ;  /* 0x0000003209007836 */ /* 0x000fe20000000000 */
[----:B------:R-:W-:Y:S01]  /*7b490*/  ISETP.LT.AND P6, PT, R21, UR8, !P2 ;  /* 0x0000000815007c0c */ /* 0x000fe2000d7c1270 */
[----:B------:R-:W-:Y:S01]  /*7b4a0*/  ULDC UR6, c[0x0][0x228] ;  /* 0x00008a0000067ab9 */ /* 0x000fe20000000800 */
[----:B------:R-:W-:Y:S01]  /*7b4b0*/  PRMT R2, R20, 0x7771, RZ ;  /* 0x0000777114027816 */ /* 0x000fe200000000ff */
[----:B------:R-:W-:Y:S01]  /*7b4c0*/  ULDC UR8, c[0x0][0x228] ;  /* 0x00008a0000087ab9 */ /* 0x000fe20000000800 */
[----:B------:R-:W-:Y:S02]  /*7b4d0*/  ISETP.GE.AND P3, PT, R0, UR4, PT ;  /* 0x0000000400007c0c */ /* 0x000fe4000bf66270 */
[----:B------:R-:W-:Y:S01]  /*7b4e0*/  PRMT R0, R20, 0x7770, RZ ;  /* 0x0000777014007816 */ /* 0x000fe200000000ff */
[----:B------:R-:W-:Y:S01]  /*7b4f0*/  ULDC UR4, c[0x0][0x228] ;  /* 0x00008a0000047ab9 */ /* 0x000fe20000000800 */
[----:B--2---:R0:W-:Y:S04]  /*7b500*/  @P4 STG.E.U8 desc[UR32][R4.64], R3 ;  /* 0x0000000304004986 */ /* 0x0041e8000c101120 */
[----:B---3--:R1:W-:Y:S04]  /*7b510*/  @P5 STG.E.U8 desc[UR32][R24.64], R0 ;  /* 0x0000000018005986 */ /* 0x0083e8000c101120 */
[----:B0-----:R-:W2:Y:S04]  /*7b520*/  LDL.LU R5, [R1+0x2740] ;  /* 0x0027400001057983 */ /* 0x001ea80000300800 */
[----:B-1----:R-:W3:Y:S01]  /*7b530*/  LDL.LU R25, [R1+0x273c] ;  /* 0x00273c0001197983 */ /* 0x002ee20000300800 */
[----:B------:R-:W-:Y:S01]  /*7b540*/  ISETP.LT.AND P4, PT, R8, UR4, !P2 ;  /* 0x0000000408007c0c */ /* 0x000fe2000d781270 */
[----:B------:R-:W-:-:S02]  /*7b550*/  ULDC UR4, c[0x0][0x228] ;  /* 0x00008a0000047ab9 */ /* 0x000fc40000000800 */
[----:B----4-:R0:W-:Y:S01]  /*7b560*/  @P6 STG.E.U8 desc[UR32][R26.64], R2 ;  /* 0x000000021a006986 */ /* 0x0101e2000c101120 */
[----:B------:R-:W-:Y:S02]  /*7b570*/  ISETP.LT.AND P6, PT, R10, UR4, !P0 ;  /* 0x000000040a007c0c */ /* 0x000fe4000c7c1270 */
[C---:B------:R-:W-:Y:S01]  /*7b580*/  PRMT R0, R20.reuse, 0x7772, RZ ;  /* 0x0000777214007816 */ /* 0x040fe200000000ff */
[----:B------:R-:W-:Y:S01]  /*7b590*/  ULDC UR4, c[0x0][0x228] ;  /* 0x00008a0000047ab9 */ /* 0x000fe20000000800 */
[----:B0-----:R-:W-:-:S05]  /*7b5a0*/  PRMT R2, R20, 0x7773, RZ ;  /* 0x0000777314027816 */ /* 0x001fca00000000ff */
[----:B------:R0:W-:Y:S04]  /*7b5b0*/  @P4 STG.E.U8 desc[UR32][R22.64], R0 ;  /* 0x0000000016004986 */ /* 0x0001e8000c101120 */
[----:B------:R-:W4:Y:S04]  /*7b5c0*/  LDL.LU.64 R26, [R1+0xcb0] ;  /* 0x000cb000011a7983 */ /* 0x000f280000300a00 */
[----:B------:R-:W4:Y:S01]  /*7b5d0*/  LDL.LU R15, [R1+0x80] ;  /* 0x00008000010f7983 */ /* 0x000f220000300800 */
[----:B------:R-:W-:Y:S01]  /*7b5e0*/  ISETP.LT.AND P4, PT, R11, UR4, !P0 ;  /* 0x000000040b007c0c */ /* 0x000fe2000c781270 */
[----:B------:R-:W-:Y:S01]  /*7b5f0*/  ULDC UR4, c[0x0][0x228] ;  /* 0x00008a0000047ab9 */ /* 0x000fe20000000800 */
[----:B0-----:R-:W-:Y:S01]  /*7b600*/  PRMT R0, R14, 0x7770, RZ ;  /* 0x000077700e007816 */ /* 0x001fe200000000ff */
[----:B------:R-:W4:Y:S01]  /*7b610*/  LDL.LU.64 R22, [R1+0xcc0] ;  /* 0x000cc00001167983 */ /* 0x000f220000300a00 */
[----:B--2---:R-:W-:Y:S01]  /*7b620*/  ISETP.LT.AND P2, PT, R5, UR6, !P2 ;  /* 0x0000000605007c0c */ /* 0x004fe2000d741270 */
[----:B------:R-:W-:-:S02]  /*7b630*/  ULDC UR6, c[0x0][0x228] ;  /* 0x00008a0000067ab9 */ /* 0x000fc40000000800 */
[----:B---3--:R-:W-:Y:S01]  /*7b640*/  ISETP.LT.AND P5, PT, R25, UR6, !P0 ;  /* 0x0000000619007c0c */ /* 0x008fe2000c7a1270 */
[----:B------:R-:W-:-:S09]  /*7b650*/  ULDC UR6, c[0x0][0x228] ;  /* 0x00008a0000067ab9 */ /* 0x000fd20000000800 */
[----:B------:R0:W-:Y:S04]  /*7b660*/  @P2 STG.E.U8 desc[UR32][R18.64], R2 ;  /* 0x0000000212002986 */ /* 0x0001e8000c101120 */
[----:B------:R1:W-:Y:S01]  /*7b670*/  @P6 STG.E.U8 desc[UR32][R28.64], R0 ;  /* 0x000000001c006986 */ /* 0x0003e2000c101120 */
[----:B------:R-:W-:Y:S02]  /*7b680*/  ISETP.LT.AND P6, PT, R7, UR4, !P0 ;  /* 0x0000000407007c0c */ /* 0x000fe4000c7c1270 */
[----:B0-----:R-:W-:Y:S02]  /*7b690*/  PRMT R2, R14, 0x7771, RZ ;  /* 0x000077710e027816 */ /* 0x001fe400000000ff */
[----:B------:R-:W-:Y:S01]  /*7b6a0*/  ISETP.LT.AND P2, PT, R16, UR6, !P0 ;  /* 0x0000000610007c0c */ /* 0x000fe2000c741270 */
[----:B------:R-:W-:Y:S01]  /*7b6b0*/  ULDC UR6, c[0x0][0x228] ;  /* 0x00008a0000067ab9 */ /* 0x000fe20000000800 */
[----:B-1----:R-:W-:Y:S01]  /*7b6c0*/  PRMT R0, R14, 0x7772, RZ ;  /* 0x000077720e007816 */ /* 0x002fe200000000ff */
[----:B------:R-:W-:Y:S01]  /*7b6d0*/  ULDC UR4, c[0x0][0x228] ;  /* 0x00008a0000047ab9 */ /* 0x000fe20000000800 */
[----:B------:R0:W-:Y:S01]  /*7b6e0*/  @P5 STG.E.U8 desc[UR32][R12.64], R2 ;  /* 0x000000020c005986 */ /* 0x0001e2000c101120 */
[----:B------:R-:W-:Y:S01]  /*7b6f0*/  ISETP.LT.AND P5, PT, R21, UR6, !P0 ;  /* 0x0000000615007c0c */ /* 0x000fe2000c7a1270 */
[----:B------:R-:W-:-:S02]  /*7b700*/  ULDC UR6, c[0x0][0x228] ;  /* 0x00008a0000067ab9 */ /* 0x000fc40000000800 */
[----:B0-----:R-:W2:Y:S04]  /*7b710*/  LDL.LU.64 R12, [R1+0xcd8] ;  /* 0x000cd800010c7983 */ /* 0x001ea80000300a00 */
[----:B------:R-:W3:Y:S04]  /*7b720*/  LDL.LU.64 R18, [R1+0xcd0] ;  /* 0x000cd00001127983 */ /* 0x000ee80000300a00 */
[----:B------:R-:W3:Y:S04]  /*7b730*/  LDL.LU R28, [R1+0x1f4] ;  /* 0x0001f400011c7983 */ /* 0x000ee80000300800 */
[----:B------:R0:W-:Y:S04]  /*7b740*/  STL [R1+0x2738], R7 ;  /* 0x0027380701007387 */ /* 0x0001e80000100800 */
[----:B0-----:R-:W4:Y:S04]  /*7b750*/  LDL.LU.64 R6, [R1+0xcb8] ;  /* 0x000cb80001067983 */ /* 0x001f280000300a00 */
[----:B------:R0:W-:Y:S04]  /*7b760*/  STL [R1+0x2730], R21 ;  /* 0x0027301501007387 */ /* 0x0001e80000100800 */
[----:B0-----:R-:W2:Y:S01]  /*7b770*/  LDL.LU.64 R20, [R1+0xcc8] ;  /* 0x000cc80001147983 */ /* 0x001ea20000300a00 */
[----:B------:R-:W-:-:S03]  /*7b780*/  PRMT R2, R14, 0x7773, RZ ;  /* 0x000077730e027816 */ /* 0x000fc600000000ff */
[----:B----4-:R0:W-:Y:S04]  /*7b790*/  @P4 STG.E.U8 desc[UR32][R6.64], R0 ;  /* 0x0000000006004986 */ /* 0x0101e8000c101120 */
[----:B------:R1:W-:Y:S01]  /*7b7a0*/  @P2 STG.E.U8 desc[UR32][R26.64], R2 ;  /* 0x000000021a002986 */ /* 0x0003e2000c101120 */
[----:B------:R-:W-:Y:S01]  /*7b7b0*/  ISETP.LT.AND P2, PT, R8, UR4, !P0 ;  /* 0x0000000408007c0c */ /* 0x000fe2000c741270 */
[----:B------:R-:W-:Y:S02]  /*7b7c0*/  ULDC UR4, c[0x0][0x228] ;  /* 0x00008a0000047ab9 */ /* 0x000fe40000000800 */
[----:B------:R-:W-:Y:S01]  /*7b7d0*/  ISETP.LT.AND P0, PT, R5, UR4, !P0 ;  /* 0x0000000405007c0c */ /* 0x000fe2000c701270 */
[----:B------:R-:W-:Y:S01]  /*7b7e0*/  ULDC UR4, c[0x0][0x228] ;  /* 0x00008a0000047ab9 */ /* 0x000fe20000000800 */
[----:B0-----:R-:W4:Y:S01]  /*7b7f0*/  LDL.LU.64 R6, [R1+0xce8] ;  /* 0x000ce80001067983 */ /* 0x001f220000300a00 */
[----:B------:R-:W-:-:S03]  /*7b800*/  PRMT R0, R15, 0x7770, RZ ;  /* 0x000077700f007816 */ /* 0x000fc600000000ff */
[----:B-1----:R-:W4:Y:S04]  /*7b810*/  LDL.LU.64 R26, [R1+0xce0] ;  /* 0x000ce000011a7983 */ /* 0x002f280000300a00 */
[----:B------:R0:W-:Y:S04]  /*7b820*/  STL [R1+0x2734], R5 ;  /* 0x0027340501007387 */ /* 0x0001e80000100800 */
[----:B--2---:R1:W-:Y:S04]  /*7b830*/  @P6 STG.E.U8 desc[UR32][R20.64], R0 ;  /* 0x0000000014006986 */ /* 0x0043e8000c101120 */
[----:B0-----:R-:W2:Y:S04]  /*7b840*/  LDL.LU.64 R4, [R1+0xcf8] ;  /* 0x000cf80001047983 */ /* 0x001ea80000300a00 */
[----:B-1----:R-:W2:Y:S01]  /*7b850*/  LDL.LU.64 R20, [R1+0xcf0] ;  /* 0x000cf00001147983 */ /* 0x002ea20000300a00 */
[----:B------:R-:W-:-:S02]  /*7b860*/  PRMT R2, R15, 0x7771, RZ ;  /* 0x000077710f027816 */ /* 0x000fc400000000ff */
[----:B------:R-:W-:Y:S02]  /*7b870*/  PRMT R0, R15, 0x7772, RZ ;  /* 0x000077720f007816 */ /* 0x000fe400000000ff */
[----:B------:R-:W-:Y:S01]  /*7b880*/  ISETP.LT.AND P4, PT, R10, UR4, !P3 ;  /* 0x000000040a007c0c */ /* 0x000fe2000df81270 */
[----:B------:R-:W-:Y:S01]  /*7b890*/  ULDC UR4, c[0x0][0x228] ;  /* 0x00008a0000047ab9 */ /* 0x000fe20000000800 */
[----:B------:R-:W2:Y:S04]  /*7b8a0*/  LDL.LU R14, [R1+0x94] ;  /* 0x00009400010e7983 */ /* 0x000ea80000300800 */
[----:B------:R0:W-:Y:S04]  /*7b8b0*/  @P5 STG.E.U8 desc[UR32][R22.64], R2 ;  /* 0x0000000216005986 */ /* 0x0001e8000c101120 */
[----:B------:R1:W-:Y:S01]  /*7b8c0*/  @P2 STG.E.U8 desc[UR32][R12.64], R0 ;  /* 0x000000000c002986 */ /* 0x0003e2000c101120 */
[----:B------:R-:W-:Y:S01]  /*7b8d0*/  ISETP.LT.AND P2, PT, R25, UR6, !P3 ;  /* 0x0000000619007c0c */ /* 0x000fe2000df41270 */
[----:B------:R-:W-:Y:S01]  /*7b8e0*/  ULDC UR6, c[0x0][0x228] ;  /* 0x00008a0000067ab9 */ /* 0x000fe20000000800 */
[----:B------:R-:W-:-:S02]  /*7b8f0*/  ISETP.LT.AND P6, PT, R11, UR4, !P3 ;  /* 0x000000040b007c0c */ /* 0x000fc4000dfc1270 */
[----:B------:R-:W-:Y:S02]  /*7b900*/  ISETP.LT.AND P5, PT, R16, UR6, !P3 ;  /* 0x0000000610007c0c */ /* 0x000fe4000dfa1270 */
[----:B---3--:R-:W-:Y:S01]  /*7b910*/  PRMT R3, R28, 0x7771, RZ ;  /* 0x000077711c037816 */ /* 0x008fe200000000ff */
[----:B------:R-:W-:Y:S01]  /*7b920*/  ULDC UR4, c[0x0][0x228] ;  /* 0x00008a0000047ab9 */ /* 0x000fe20000000800 */
[----:B------:R-:W-:Y:S01]  /*7b930*/  ULDC UR6, c[0x0][0x228] ;  /* 0x00008a0000067ab9 */ /* 0x000fe20000000800 */
[----:B0-----:R-:W-:Y:S01]  /*7b940*/  PRMT R2, R15, 0x7773, RZ ;  /* 0x000077730f027816 */ /* 0x001fe200000000ff */
[----:B-1----:R-:W-:Y:S01]  /*7b950*/  VIADD R0, R9, 0x35 ;  /* 0x0000003509007836 */ /* 0x002fe20000000000 */
[----:B------:R-:W3:Y:S04]  /*7b960*/  LDL.LU.64 R12, [R1+0xd00] ;  /* 0x000d0000010c7983 */ /* 0x000ee80000300a00 */
[----:B------:R0:W-:Y:S04]  /*7b970*/  @P0 STG.E.U8 desc[UR32][R18.64], R2 ;  /* 0x0000000212000986 */ /* 0x0001e8000c101120 */
[----:B------:R-:W3:Y:S01]  /*7b980*/  LDL.LU.64 R22, [R1+0xd10] ;  /* 0x000d100001167983 */ /* 0x000ee20000300a00 */
[----:B------:R-:W-:-:S02]  /*7b990*/  ISETP.GE.AND P0, PT, R0, UR23, PT ;  /* 0x0000001700007c0c */ /* 0x000fc4000bf06270 */
[C---:B------:R-:W-:Y:S02]  /*7b9a0*/  PRMT R0, R28.reuse, 0x7772, RZ ;  /* 0x000077721c007816 */ /* 0x040fe400000000ff */
[C---:B0-----:R-:W-:Y:S01]  /*7b9b0*/  PRMT R2, R28.reuse, 0x7770, RZ ;  /* 0x000077701c027816 */ /* 0x041fe200000000ff */
[----:B------:R-:W3:Y:S04]  /*7b9c0*/  LDL.LU.64 R18, [R1+0xd08] ;  /* 0x000d080001127983 */ /* 0x000ee80000300a00 */
[----:B----4-:R0:W-:Y:S04]  /*7b9d0*/  @P4 STG.E.U8 desc[UR32][R6.64], R2 ;  /* 0x0000000206004986 */ /* 0x0101e8000c101120 */
[----:B------:R1:W-:Y:S04]  /*7b9e0*/  @P2 STG.E.U8 desc[UR32][R26.64], R3 ;  /* 0x000000031a002986 */ /* 0x0003e8000c101120 */
[----:B0-----:R-:W4:Y:S01]  /*7b9f0*/  LDL.LU R7, [R1+0x2738] ;  /* 0x0027380001077983 */ /* 0x001f220000300800 */
[----:B------:R-:W-:-:S03]  /*7ba00*/  PRMT R2, R28, 0x7773, RZ ;  /* 0x000077731c027816 */ /* 0x000fc600000000ff */
[----:B------:R-:W3:Y:S04]  /*7ba10*/  LDL.LU R15, [R1+0x64] ;  /* 0x00006400010f7983 */ /* 0x000ee80000300800 */
[----:B------:R-:W3:Y:S04]  /*7ba20*/  LDL.LU.64 R28, [R1+0xd20] ;  /* 0x000d2000011c7983 */ /* 0x000ee80000300a00 */
[----:B-1----:R-:W3:Y:S04]  /*7ba30*/  LDL.LU.64 R26, [R1+0xd18] ;  /* 0x000d1800011a7983 */ /* 0x002ee80000300a00 */
[----:B--2---:R0:W-:Y:S04]  /*7ba40*/  @P6 STG.E.U8 desc[UR32][R4.64], R0 ;  /* 0x0000000004006986 */ /* 0x0041e8000c101120 */
[----:B------:R1:W-:Y:S04]  /*7ba50*/  @P5 STG.E.U8 desc[UR32][R20.64], R2 ;  /* 0x0000000214005986 */ /* 0x0003e8000c101120 */
[----:B0-----:R-:W2:Y:S04]  /*7ba60*/  LDL.LU R5, [R1+0x2734] ;  /* 0x0027340001057983 */ /* 0x001ea80000300800 */
[----:B-1----:R-:W3:Y:S01]  /*7ba70*/  LDL.LU R21, [R1+0x2730] ;  /* 0x0027300001157983 */ /* 0x002ee20000300800 */
[----:B------:R-:W-:Y:S01]  /*7ba80*/  VIADD R0, R9, 0x33 ;  /* 0x0000003309007836 */ /* 0x000fe20000000000 */
[----:B------:R-:W-:-:S02]  /*7ba90*/  PRMT R2, R14, 0x7770, RZ ;  /* 0x000077700e027816 */ /* 0x000fc400000000ff */
[----:B------:R-:W-:Y:S01]  /*7baa0*/  ISETP.LT.AND P6, PT, R8, UR6, !P3 ;  /* 0x0000000608007c0c */ /* 0x000fe2000dfc1270 */
[----:B------:R-:W-:Y:S01]  /*7bab0*/  ULDC UR6, c[0x0][0x228] ;  /* 0x00008a0000067ab9 */ /* 0x000fe20000000800 */
[----:B----4-:R-:W-:Y:S01]  /*7bac0*/  ISETP.LT.AND P4, PT, R7, UR4, !P3 ;  /* 0x0000000407007c0c */ /* 0x010fe2000df81270 */
[----:B------:R-:W-:Y:S02]  /*7bad0*/  ULDC UR4, c[0x0][0x228] ;  /* 0x00008a0000047ab9 */ /* 0x000fe40000000800 */
[----:B---3--:R-:W-:Y:S01]  /*7bae0*/  ISETP.LT.AND P5, PT, R21, UR4, !P3 ;  /* 0x0000000415007c0c */ /* 0x008fe2000dfa1270 */
[----:B------:R-:W-:Y:S02]  /*7baf0*/  ULDC UR4, c[0x0][0x22c] ;  /* 0x00008b0000047ab9 */ /* 0x000fe40000000800 */
[----:B------:R-:W-:Y:S01]  /*7bb00*/  ISETP.GE.AND P2, PT, R0, UR4, PT ;  /* 0x0000000400007c0c */ /* 0x000fe2000bf46270 */
[----:B------:R-:W-:-:S06]  /*7bb10*/  ULDC UR4, c[0x0][0x228] ;  /* 0x00008a0000047ab9 */ /* 0x000fcc0000000800 */
[----:B------:R0:W-:Y:S01]  /*7bb20*/  @P4 STG.E.U8 desc[UR32][R12.64], R2 ;  /* 0x000000020c004986 */ /* 0x0001e2000c101120 */
[----:B--2---:R-:W-:Y:S02]  /*7bb30*/  ISETP.LT.AND P3, PT, R5, UR4, !P3 ;  /* 0x0000000405007c0c */ /* 0x004fe4000df61270 */
[----:B------:R-:W-:Y:S02]  /*7bb40*/  ISETP.LT.AND P4, PT, R10, UR6, !P2 ;  /* 0x000000060a007c0c */ /* 0x000fe4000d781270 */
[----:B------:R-:W-:Y:S01]  /*7bb50*/  PRMT R0, R14, 0x7771, RZ ;  /* 0x000077710e007816 */ /* 0x000fe200000000ff */
[----:B------:R-:W-:Y:S01]  /*7bb60*/  ULDC UR4, c[0x0][0x228] ;  /* 0x00008a0000047ab9 */ /* 0x000fe20000000800 */
[----:B------:R-:W-:-:S03]  /*7bb70*/  ULDC UR6, c[0x0][0x228] ;  /* 0x00008a0000067ab9 */ /* 0x000fc60000000800 */
[----:B------:R1:W-:Y:S01]  /*7bb80*/  @P5 STG.E.U8 desc[UR32][R22.64], R0 ;  /* 0x0000000016005986 */ /* 0x0003e2000c101120 */
[----:B0-----:R-:W-:-:S03]  /*7bb90*/  PRMT R2, R14, 0x7772, RZ ;  /* 0x000077720e027816 */ /* 0x001fc600000000ff */
[----:B------:R-:W2:Y:S04]  /*7bba0*/  LDL.LU.64 R12, [R1+0xd28] ;  /* 0x000d2800010c7983 */ /* 0x000ea80000300a00 */
[----:B------:R-:W3:Y:S04]  /*7bbb0*/  LDL.LU R20, [R1+0x84] ;  /* 0x0000840001147983 */ /* 0x000ee80000300800 */
[----:B------:R0:W-:Y:S01]  /*7bbc0*/  @P6 STG.E.U8 desc[UR32][R18.64], R2 ;  /* 0x0000000212006986 */ /* 0x0001e2000c101120 */
[----:B-1----:R-:W-:Y:S02]  /*7bbd0*/  PRMT R0, R14, 0x7773, RZ ;  /* 0x000077730e007816 */ /* 0x002fe400000000ff */
[----:B------:R-:W-:Y:S01]  /*7bbe0*/  ISETP.LT.AND P6, PT, R25, UR4, !P2 ;  /* 0x0000000419007c0c */ /* 0x000fe2000d7c1270 */
[----:B------:R-:W-:Y:S01]  /*7bbf0*/  ULDC UR4, c[0x0][0x228] ;  /* 0x00008a0000047ab9 */ /* 0x000fe20000000800 */
[----:B------:R-:W4:Y:S04]  /*7bc00*/  LDL.LU.64 R22, [R1+0xd40] ;  /* 0x000d400001167983 */ /* 0x000f280000300a00 */
[----:B------:R-:W-:Y:S01]  /*7bc10*/  @P3 STG.E.U8 desc[UR32][R28.64], R0 ;  /* 0x000000001c003986 */ /* 0x000fe2000c101120 */
[----:B0-----:R-:W-:-:S03]  /*7bc20*/  PRMT R2, R15, 0x7770, RZ ;  /* 0x000077700f027816 */ /* 0x001fc600000000ff */
[----:B------:R-:W4:Y:S01]  /*7bc30*/  LDL.LU.64 R18, [R1+0xd38] ;  /* 0x000d380001127983 */ /* 0x000f220000300a00 */
[----:B------:R-:W-:Y:S01]  /*7bc40*/  ISETP.LT.AND P5, PT, R11, UR4, !P2 ;  /* 0x000000040b007c0c */ /* 0x000fe2000d7a1270 */
[----:B------:R-:W-:Y:S02]  /*7bc50*/  ULDC UR4, c[0x0][0x228] ;  /* 0x00008a0000047ab9 */ /* 0x000fe40000000800 */
[----:B------:R0:W-:Y:S01]  /*7bc60*/  @P4 STG.E.U8 desc[UR32][R26.64], R2 ;  /* 0x000000021a004986 */ /* 0x0001e2000c101120 */
[----:B------:R-:W-:-:S03]  /*7bc70*/  ISETP.LT.AND P3, PT, R16, UR4, !P2 ;  /* 0x0000000410007c0c */ /* 0x000fc6000d761270 */
[----:B0-----:R-:W4:Y:S04]  /*7bc80*/  LDL.LU.64 R26, [R1+0xd50] ;  /* 0x000d5000011a7983 */ /* 0x001f280000300a00 */
[----:B------:R-:W4:Y:S04]  /*7bc90*/  LDL.LU.64 R28, [R1+0xd48] ;  /* 0x000d4800011c7983 */ /* 0x000f280000300a00 */
[----:B------:R0:W-:Y:S01]  /*7bca0*/  STL [R1+0x272c], R16 ;  /* 0x00272c1001007387 */ /* 0x0001e20000100800 */
[C---:B------:R-:W-:Y:S02]  /*7bcb0*/  PRMT R0, R15.reuse, 0x7771, RZ ;  /* 0x000077710f007816 */ /* 0x040fe400000000ff */
[----:B------:R-:W-:-:S02]  /*7bcc0*/  PRMT R2, R15, 0x7772, RZ ;  /* 0x000077720f027816 */ /* 0x000fc400000000ff */
[----:B------:R-:W-:Y:S01]  /*7bcd0*/  ISETP.LT.AND P4, PT, R7, UR6, !P2 ;  /* 0x0000000607007c0c */ /* 0x000fe2000d781270 */
[----:B------:R-:W-:Y:S01]  /*7bce0*/  ULDC UR6, c[0x0][0x228] ;  /* 0x00008a0000067ab9 */ /* 0x000fe20000000800 */
[----:B------:R-:W-:Y:S01]  /*7bcf0*/  ULDC UR4, c[0x0][0x22c] ;  /* 0x00008b0000047ab9 */ /* 0x000fe20000000800 */
[----:B0-----:R-:W2:Y:S04]  /*7bd00*/  LDL.LU.64 R16, [R1+0xd30] ;  /* 0x000d300001107983 */ /* 0x001ea80000300a00 */
[----:B------:R-:W4:Y:S04]  /*7bd10*/  LDL.LU R14, [R1+0x1f8] ;  /* 0x0001f800010e7983 */ /* 0x000f280000300800 */
[----:B--2---:R-:W-:Y:S04]  /*7bd20*/  @P6 STG.E.U8 desc[UR32][R16.64], R0 ;  /* 0x0000000010006986 */ /* 0x004fe8000c101120 */
[----:B------:R0:W-:Y:S04]  /*7bd30*/  @P5 STG.E.U8 desc[UR32][R12.64], R2 ;  /* 0x000000020c005986 */ /* 0x0001e8000c101120 */
[----:B0-----:R-:W2:Y:S04]  /*7bd40*/  LDL.LU.64 R12, [R1+0xd60] ;  /* 0x000d6000010c7983 */ /* 0x001ea80000300a00 */
[----:B------:R-:W2:Y:S01]  /*7bd50*/  LDL.LU.64 R16, [R1+0xd58] ;  /* 0x000d580001107983 */ /* 0x000ea20000300a00 */
[----:B------:R-:W-:Y:S01]  /*7bd60*/  PRMT R2, R15, 0x7773, RZ ;  /* 0x000077730f027816 */ /* 0x000fe200000000ff */
[----:B------:R-:W-:Y:S01]  /*7bd70*/  VIADD R0, R9, 0x34 ;  /* 0x0000003409007836 */ /* 0x000fe20000000000 */
[----:B------:R-:W-:-:S02]  /*7bd80*/  ISETP.LT.AND P5, PT, R21, UR6, !P2 ;  /* 0x0000000615007c0c */ /* 0x000fc4000d7a1270 */
[----:B------:R-:W-:Y:S02]  /*7bd90*/  ISETP.LT.AND P6, PT, R8, UR8, !P2 ;  /* 0x0000000808007c0c */ /* 0x000fe4000d7c1270 */
[----:B---3--:R-:W-:Y:S01]  /*7bda0*/  PRMT R3, R20, 0x7770, RZ ;  /* 0x0000777014037816 */ /* 0x008fe200000000ff */
[----:B----4-:R0:W-:Y:S01]  /*7bdb0*/  @P3 STG.E.U8 desc[UR32][R22.64], R2 ;  /* 0x0000000216003986 */ /* 0x0101e2000c101120 */
[----:B------:R-:W-:Y:S01]  /*7bdc0*/  ISETP.GE.AND P3, PT, R0, UR4, PT ;  /* 0x0000000400007c0c */ /* 0x000fe2000bf66270 */
[----:B------:R-:W-:Y:S01]  /*7bdd0*/  ULDC UR4, c[0x0][0x228] ;  /* 0x00008a0000047ab9 */ /* 0x000fe20000000800 */
[----:B------:R-:W-:Y:S01]  /*7bde0*/  ULDC UR6, c[0x0][0x228] ;  /* 0x00008a0000067ab9 */ /* 0x000fe20000000800 */
[----:B------:R1:W-:Y:S01]  /*7bdf0*/  @P4 STG.E.U8 desc[UR32][R18.64], R3 ;  /* 0x0000000312004986 */ /* 0x0003e2000c101120 */
[----:B------:R-:W-:Y:S02]  /*7be00*/  ISETP.LT.AND P2, PT, R5, UR4, !P2 ;  /* 0x0000000405007c0c */ /* 0x000fe4000d741270 */
[----:B------:R-:W-:-:S02]  /*7be10*/  ISETP.LT.AND P4, PT, R10, UR6, !P3 ;  /* 0x000000060a007c0c */ /* 0x000fc4000df81270 */
[C---:B------:R-:W-:Y:S01]  /*7be20*/  PRMT R0, R20.reuse, 0x7771, RZ ;  /* 0x0000777114007816 */ /* 0x040fe200000000ff */
[----:B------:R-:W-:Y:S01]  /*7be30*/  ULDC UR4, c[0x0][0x228] ;  /* 0x00008a0000047ab9 */ /* 0x000fe20000000800 */
[----:B------:R-:W-:Y:S01]  /*7be40*/  ULDC UR6, c[0x0][0x228] ;  /* 0x00008a0000067ab9 */ /* 0x000fe20000000800 */
[----:B------:R-:W-:Y:S01]  /*7be50*/  ULDC UR8, c[0x0][0x228] ;  /* 0x00008a0000087ab9 */ /* 0x000fe20000000800 */
[C---:B0-----:R-:W-:Y:S01]  /*7be60*/  PRMT R2, R20.reuse, 0x7772, RZ ;  /* 0x0000777214027816 */ /* 0x041fe200000000ff */
[----:B------:R-:W3:Y:S04]  /*7be70*/  LDL.LU.64 R22, [R1+0xd70] ;  /* 0x000d700001167983 */ /* 0x000ee80000300a00 */
[----:B------:R0:W-:Y:S04]  /*7be80*/  @P5 STG.E.U8 desc[UR32][R26.64], R0 ;  /* 0x000000001a005986 */ /* 0x0001e8000c101120 */
[----:B-1----:R-:W4:Y:S04]  /*7be90*/  LDL.LU.64 R18, [R1+0xd68] ;  /* 0x000d680001127983 */ /* 0x002f280000300a00 */
[----:B------:R1:W-:Y:S04]  /*7bea0*/  @P6 STG.E.U8 desc[UR32][R28.64], R2 ;  /* 0x000000021c006986 */ /* 0x0003e8000c101120 */
[----:B------:R-:W4:Y:S01]  /*7beb0*/  LDL.LU R15, [R1+0x98] ;  /* 0x00009800010f7983 */ /* 0x000f220000300800 */
[----:B------:R-:W-:Y:S01]  /*7bec0*/  ISETP.LT.AND P5, PT, R25, UR4, !P3 ;  /* 0x0000000419007c0c */ /* 0x000fe2000dfa1270 */
[----:B------:R-:W-:Y:S01]  /*7bed0*/  ULDC UR4, c[0x0][0x228] ;  /* 0x00008a0000047ab9 */ /* 0x000fe20000000800 */
[----:B0-----:R-:W-:Y:S01]  /*7bee0*/  PRMT R0, R20, 0x7773, RZ ;  /* 0x0000777314007816 */ /* 0x001fe200000000ff */
[----:B------:R-:W4:Y:S01]  /*7bef0*/  LDL.LU.64 R26, [R1+0xd80] ;  /* 0x000d8000011a7983 */ /* 0x000f220000300a00 */
[----:B-1----:R-:W-:-:S03]  /*7bf00*/  PRMT R2, R14, 0x7770, RZ ;  /* 0x000077700e027816 */ /* 0x002fc600000000ff */
[----:B------:R-:W4:Y:S04]  /*7bf10*/  LDL.LU.64 R28, [R1+0xd78] ;  /* 0x000d7800011c7983 */ /* 0x000f280000300a00 */
[----:B------:R0:W-:Y:S04]  /*7bf20*/  STL [R1+0x2728], R25 ;  /* 0x0027281901007387 */ /* 0x0001e80000100800 */
[----:B0-----:R-:W4:Y:S04]  /*7bf30*/  LDL.LU.64 R24, [R1+0xd90] ;  /* 0x000d900001187983 */ /* 0x001f280000300a00 */
[----:B--2---:R0:W-:Y:S04]  /*7bf40*/  @P2 STG.E.U8 desc[UR32][R12.64], R0 ;  /* 0x000000000c002986 */ /* 0x0041e8000c101120 */
[----:B------:R1:W-:Y:S04]  /*7bf50*/  @P4 STG.E.U8 desc[UR32][R16.64], R2 ;  /* 0x0000000210004986 */ /* 0x0003e8000c101120 */
[----:B0-----:R-:W2:Y:S04]  /*7bf60*/  LDL.LU.64 R12, [R1+0xd88] ;  /* 0x000d8800010c7983 */ /* 0x001ea80000300a00 */
[----:B-1----:R-:W2:Y:S01]  /*7bf70*/  LDL.LU R16, [R1+0x272c] ;  /* 0x00272c0001107983 */ /* 0x002ea20000300800 */
[----:B------:R-:W-:-:S02]  /*7bf80*/  ISETP.LT.AND P6, PT, R11, UR6, !P3 ;  /* 0x000000060b007c0c */ /* 0x000fc4000dfc1270 */
[C---:B------:R-:W-:Y:S01]  /*7bf90*/  PRMT R0, R14.reuse, 0x7771, RZ ;  /* 0x000077710e007816 */ /* 0x040fe200000000ff */
[----:B------:R-:W-:Y:S01]  /*7bfa0*/  ULDC UR6, c[0x0][0x228] ;  /* 0x00008a0000067ab9 */ /* 0x000fe20000000800 */
[----:B------:R-:W-:Y:S02]  /*7bfb0*/  PRMT R2, R14, 0x7772, RZ ;  /* 0x000077720e027816 */ /* 0x000fe400000000ff */
[----:B------:R-:W-:Y:S01]  /*7bfc0*/  ISETP.LT.AND P4, PT, R7, UR6, !P3 ;  /* 0x0000000607007c0c */ /* 0x000fe2000df81270 */
[----:B------:R-:W2:Y:S04]  /*7bfd0*/  LDL.LU R20, [R1+0x68] ;  /* 0x0000680001147983 */ /* 0x000ea80000300800 */
[----:B---3--:R0:W-:Y:S01]  /*7bfe0*/  @P5 STG.E.U8 desc[UR32][R22.64], R0 ;  /* 0x0000000016005986 */ /* 0x0081e2000c101120 */
[----:B------:R-:W-:-:S03]  /*7bff0*/  ULDC UR6, c[0x0][0x228] ;  /* 0x00008a0000067ab9 */ /* 0x000fc60000000800 */
[----:B----4-:R1:W-:Y:S01]  /*7c000*/  @P6 STG.E.U8 desc[UR32][R18.64], R2 ;  /* 0x0000000212006986 */ /* 0x0103e2000c101120 */
[----:B0-----:R-:W-:-:S03]  /*7c010*/  PRMT R0, R14, 0x7773, RZ ;  /* 0x000077730e007816 */ /* 0x001fc600000000ff */
[----:B------:R-:W3:Y:S01]  /*7c020*/  LDL.LU.64 R22, [R1+0xd98] ;  /* 0x000d980001167983 */ /* 0x000ee20000300a00 */
[----:B-1----:R-:W-:-:S03]  /*7c030*/  PRMT R2, R15, 0x7770, RZ ;  /* 0x000077700f027816 */ /* 0x002fc600000000ff */
[----:B------:R-:W4:Y:S01]  /*7c040*/  LDL.LU.64 R18, [R1+0xdb0] ;  /* 0x000db00001127983 */ /* 0x000f220000300a00 */
[----:B--2---:R-:W-:Y:S01]  /*7c050*/  ISETP.LT.AND P2, PT, R16, UR4, !P3 ;  /* 0x0000000410007c0c */ /* 0x004fe2000df41270 */
[----:B------:R-:W-:Y:S02]  /*7c060*/  ULDC UR4, c[0x0][0x228] ;  /* 0x00008a0000047ab9 */ /* 0x000fe40000000800 */
[----:B------:R-:W-:Y:S02]  /*7c070*/  ISETP.LT.AND P5, PT, R21, UR4, !P3 ;  /* 0x0000000415007c0c */ /* 0x000fe4000dfa1270 */
[----:B------:R-:W-:Y:S01]  /*7c080*/  ISETP.LT.AND P6, PT, R8, UR6, !P3 ;  /* 0x0000000608007c0c */ /* 0x000fe2000dfc1270 */
[----:B------:R-:W-:Y:S01]  /*7c090*/  ULDC UR4, c[0x0][0x228] ;  /* 0x00008a0000047ab9 */ /* 0x000fe20000000800 */
[----:B------:R-:W-:-:S06]  /*7c0a0*/  ULDC UR6, c[0x0][0x228] ;  /* 0x00008a0000067ab9 */ /* 0x000fcc0000000800 */
[----:B------:R0:W-:Y:S04]  /*7c0b0*/  @P2 STG.E.U8 desc[UR32][R26.64], R0 ;  /* 0x000000001a002986 */ /* 0x0001e8000c101120 */
[----:B------:R1:W-:Y:S01]  /*7c0c0*/  @P4 STG.E.U8 desc[UR32][R28.64], R2 ;  /* 0x000000021c004986 */ /* 0x0003e2000c101120 */
[----:B0-----:R-:W-:-:S03]  /*7c0d0*/  PRMT R0, R15, 0x7771, RZ ;  /* 0x000077710f007816 */ /* 0x001fc600000000ff */
[----:B------:R-:W2:Y:S04]  /*7c0e0*/  LDL.LU.64 R26, [R1+0xda8] ;  /* 0x000da800011a7983 */ /* 0x000ea80000300a00 */
[----:B-1----:R-:W3:Y:S04]  /*7c0f0*/  LDL.LU R28, [R1+0x88] ;  /* 0x00008800011c7983 */ /* 0x002ee80000300800 */
[----:B------:R0:W-:Y:S04]  /*7c100*/  @P5 STG.E.U8 desc[UR32][R24.64], R0 ;  /* 0x0000000018005986 */ /* 0x0001e8000c101120 */
[----:B0-----:R-:W4:Y:S01]  /*7c110*/  LDL.LU R25, [R1+0x2728] ;  /* 0x0027280001197983 */ /* 0x001f220000300800 */
[----:B------:R-:W-:-:S02]  /*7c120*/  PRMT R2, R15, 0x7772, RZ ;  /* 0x000077720f027816 */ /* 0x000fc400000000ff */
[----:B------:R-:W-:Y:S01]  /*7c130*/  ISETP.LT.AND P3, PT, R5, UR4, !P3 ;  /* 0x0000000405007c0c */ /* 0x000fe2000df61270 */
[----:B------:R-:W-:Y:S01]  /*7c140*/  ULDC UR4, c[0x0][0x228] ;  /* 0x00008a0000047ab9 */ /* 0x000fe20000000800 */
[----:B------:R-:W-:Y:S01]  /*7c150*/  PRMT R0, R15, 0x7773, RZ ;  /* 0x000077730f007816 */ /* 0x000fe200000000ff */
[----:B------:R0:W-:Y:S01]  /*7c160*/  @P6 STG.E.U8 desc[UR32][R12.64], R2 ;  /* 0x000000020c006986 */ /* 0x0001e2000c101120 */
[----:B------:R-:W-:Y:S01]  /*7c170*/  ISETP.LT.AND P2, PT, R10, UR6, !P0 ;  /* 0x000000060a007c0c */ /* 0x000fe2000c741270 */
[----:B------:R-:W-:Y:S02]  /*7c180*/  ULDC UR6, c[0x0][0x228] ;  /* 0x00008a0000067ab9 */ /* 0x000fe40000000800 */
[----:B0-----:R-:W2:Y:S04]  /*7c190*/  LDL.LU.64 R12, [R1+0xdc0] ;  /* 0x000dc000010c7983 */ /* 0x001ea80000300a00 */
[----:B------:R-:W2:Y:S04]  /*7c1a0*/  LDL.LU.64 R14, [R1+0xdb8] ;  /* 0x000db800010e7983 */ /* 0x000ea80000300a00 */
[----:B------:R0:W-:Y:S01]  /*7c1b0*/  STL.64 [R1+0x2720], R10 ;  /* 0x0027200a01007387 */ /* 0x0001e20000100a00 */
[----:B----4-:R-:W-:Y:S01]  /*7c1c0*/  ISETP.LT.AND P6, PT, R25, UR4, !P0 ;  /* 0x0000000419007c0c */ /* 0x010fe2000c7c1270 */
[----:B------:R-:W-:-:S02]  /*7c1d0*/  ULDC UR4, c[0x0][0x228] ;  /* 0x00008a0000047ab9 */ /* 0x000fc40000000800 */
[----:B------:R-:W-:Y:S02]  /*7c1e0*/  ISETP.LT.AND P5, PT, R11, UR4, !P0 ;  /* 0x000000040b007c0c */ /* 0x000fe4000c7a1270 */
[----:B------:R-:W-:Y:S01]  /*7c1f0*/  PRMT R2, R20, 0x7770, RZ ;  /* 0x0000777014027816 */ /* 0x000fe200000000ff */
[----:B0-----:R-:W4:Y:S01]  /*7c200*/  LDL.LU.64 R10, [R1+0xda0] ;  /* 0x000da000010a7983 */ /* 0x001f220000300a00 */
[----:B------:R-:W-:Y:S02]  /*7c210*/  ULDC UR4, c[0x0][0x228] ;  /* 0x00008a0000047ab9 */ /* 0x000fe40000000800 */
[----:B------:R-:W-:Y:S01]  /*7c220*/  ISETP.LT.AND P4, PT, R16, UR4, !P0 ;  /* 0x0000000410007c0c */ /* 0x000fe2000c781270 */
[----:B------:R-:W-:Y:S01]  /*7c230*/  ULDC UR4, c[0x0][0x228] ;  /* 0x00008a0000047ab9 */ /* 0x000fe20000000800 */
[----:B---3--:R-:W-:Y:S01]  /*7c240*/  PRMT R3, R28, 0x7770, RZ ;  /* 0x000077701c037816 */ /* 0x008fe200000000ff */
[----:B----4-:R0:W-:Y:S04]  /*7c250*/  @P3 STG.E.U8 desc[UR32][R10.64], R0 ;  /* 0x000000000a003986 */ /* 0x0101e8000c101120 */
[----:B0-----:R-:W3:Y:S01]  /*7c260*/  LDL.LU.64 R10, [R1+0xdd0] ;  /* 0x000dd000010a7983 */ /* 0x001ee20000300a00 */
[----:B------:R-:W-:-:S03]  /*7c270*/  PRMT R0, R20, 0x7771, RZ ;  /* 0x0000777114007816 */ /* 0x000fc600000000ff */
[----:B------:R0:W-:Y:S01]  /*7c280*/  @P2 STG.E.U8 desc[UR32][R22.64], R2 ;  /* 0x0000000216002986 */ /* 0x0001e2000c101120 */
[----:B------:R-:W-:Y:S01]  /*7c290*/  ISETP.LT.AND P2, PT, R21, UR4, !P0 ;  /* 0x0000000415007c0c */ /* 0x000fe2000c741270 */
[----:B------:R-:W-:Y:S02]  /*7c2a0*/  ULDC UR4, c[0x0][0x228] ;  /* 0x00008a0000047ab9 */ /* 0x000fe40000000800 */
[----:B------:R1:W-:Y:S01]  /*7c2b0*/  @P6 STG.E.U8 desc[UR32][R18.64], R0 ;  /* 0x0000000012006986 */ /* 0x0003e2000c101120 */
[----:B------:R-:W-:Y:S01]  /*7c2c0*/  ISETP.LT.AND P6, PT, R7, UR6, !P0 ;  /* 0x0000000607007c0c */ /* 0x000fe2000c7c1270 */
[----:B------:R-:W-:Y:S01]  /*7c2d0*/  ULDC UR6, c[0x0][0x228] ;  /* 0x00008a0000067ab9 */ /* 0x000fe20000000800 */
[----:B0-----:R-:W-:Y:S01]  /*7c2e0*/  PRMT R2, R20, 0x7772, RZ ;  /* 0x0000777214027816 */ /* 0x001fe200000000ff */
[----:B------:R-:W4:Y:S01]  /*7c2f0*/  LDL.LU.64 R22, [R1+0xdc8] ;  /* 0x000dc80001167983 */ /* 0x000f220000300a00 */
[----:B-1----:R-:W-:-:S03]  /*7c300*/  VIADD R0, R9, 0x36 ;  /* 0x0000003609007836 */ /* 0x002fc60000000000 */
[----:B--2---:R0:W-:Y:S02]  /*7c310*/  @P5 STG.E.U8 desc[UR32][R26.64], R2 ;  /* 0x000000021a005986 */ /* 0x0041e4000c101120 */
[----:B------:R-:W-:Y:S02]  /*7c320*/  ISETP.GE.AND P5, PT, R0, UR21, PT ;  /* 0x0000001500007c0c */ /* 0x000fe4000bfa6270 */
[----:B------:R-:W-:Y:S02]  /*7c330*/  PRMT R0, R28, 0x7771, RZ ;  /* 0x000077711c007816 */ /* 0x000fe400000000ff */
[----:B0-----:R-:W-:Y:S01]  /*7c340*/  PRMT R2, R20, 0x7773, RZ ;  /* 0x0000777314027816 */ /* 0x001fe200000000ff */
[----:B------:R-:W2:Y:S04]  /*7c350*/  LDL.LU.64 R26, [R1+0xdd8] ;  /* 0x000dd800011a7983 */ /* 0x000ea80000300a00 */
[----:B------:R0:W-:Y:S04]  /*7c360*/  STL [R1+0x2718], R21 ;  /* 0x0027181501007387 */ /* 0x0001e80000100800 */
[----:B------:R-:W2:Y:S04]  /*7c370*/  LDL.LU R24, [R1+0x1fc] ;  /* 0x0001fc0001187983 */ /* 0x000ea80000300800 */
[----:B------:R1:W-:Y:S04]  /*7c380*/  @P4 STG.E.U8 desc[UR32][R12.64], R2 ;  /* 0x000000020c004986 */ /* 0x0003e8000c101120 */
[----:B------:R1:W-:Y:S04]  /*7c390*/  @P6 STG.E.U8 desc[UR32][R14.64], R3 ;  /* 0x000000030e006986 */ /* 0x0003e8000c101120 */
[----:B0-----:R-:W2:Y:S04]  /*7c3a0*/  LDL.LU.64 R20, [R1+0xdf8] ;  /* 0x000df80001147983 */ /* 0x001ea80000300a00 */
[----:B------:R-:W2:Y:S04]  /*7c3b0*/  LDL.LU.64 R18, [R1+0xdf0] ;  /* 0x000df00001127983 */ /* 0x000ea80000300a00 */
[----:B-1----:R-:W2:Y:S04]  /*7c3c0*/  LDL.LU.64 R12, [R1+0xde8] ;  /* 0x000de800010c7983 */ /* 0x002ea80000300a00 */
[----:B------:R-:W2:Y:S04]  /*7c3d0*/  LDL.LU.64 R14, [R1+0xde0] ;  /* 0x000de000010e7983 */ /* 0x000ea80000300a00 */
[----:B---3--:R0:W-:Y:S04]  /*7c3e0*/  @P2 STG.E.U8 desc[UR32][R10.64], R0 ;  /* 0x000000000a002986 */ /* 0x0081e8000c101120 */
[----:B0-----:R-:W3:Y:S01]  /*7c3f0*/  LDL.LU.64 R10, [R1+0x2720] ;  /* 0x00272000010a7983 */ /* 0x001ee20000300a00 */
[----:B------:R-:W-:-:S02]  /*7c400*/  ISETP.LT.AND P3, PT, R8, UR6, !P0 ;  /* 0x0000000608007c0c */ /* 0x000fc4000c761270 */
[----:B------:R-:W-:Y:S01]  /*7c410*/  ISETP.LT.AND P0, PT, R5, UR4, !P0 ;  /* 0x0000000405007c0c */ /* 0x000fe2000c701270 */
[----:B------:R-:W-:Y:S01]  /*7c420*/  ULDC UR4, c[0x0][0x228] ;  /* 0x00008a0000047ab9 */ /* 0x000fe20000000800 */
[C---:B------:R-:W-:Y:S02]  /*7c430*/  PRMT R2, R28.reuse, 0x7772, RZ ;  /* 0x000077721c027816 */ /* 0x040fe400000000ff */
[----:B------:R-:W-:Y:S01]  /*7c440*/  PRMT R0, R28, 0x7773, RZ ;  /* 0x000077731c007816 */ /* 0x000fe200000000ff */
[----:B------:R-:W-:Y:S01]  /*7c450*/  ULDC UR6, c[0x0][0x228] ;  /* 0x00008a0000067ab9 */ /* 0x000fe20000000800 */
[----:B------:R-:W3:Y:S01]  /*7c460*/  LDL.LU R6, [R1+0x9c] ;  /* 0x00009c0001067983 */ /* 0x000ee20000300800 */
[----:B------:R-:W-:Y:S01]  /*7c470*/  ISETP.LT.AND P6, PT, R25, UR6, !P5 ;  /* 0x0000000619007c0c */ /* 0x000fe2000efc1270 */
[----:B------:R-:W-:-:S03]  /*7c480*/  ULDC UR6, c[0x0][0x228] ;  /* 0x00008a0000067ab9 */ /* 0x000fc60000000800 */
[----:B----4-:R0:W-:Y:S04]  /*7c490*/  @P3 STG.E.U8 desc[UR32][R22.64], R2 ;  /* 0x0000000216003986 */ /* 0x0101e8000c101120 */
[----:B--2---:R1:W-:Y:S01]  /*7c4a0*/  @P0 STG.E.U8 desc[UR32][R26.64], R0 ;  /* 0x000000001a000986 */ /* 0x0043e2000c101120 */
[----:B------:R-:W-:Y:S02]  /*7c4b0*/  PRMT R3, R24, 0x7770, RZ ;  /* 0x0000777018037816 */ /* 0x000fe400000000ff */
[----:B------:R-:W-:Y:S01]  /*7c4c0*/  ISETP.LT.AND P0, PT, R16, UR10, !P5 ;  /* 0x0000000a10007c0c */ /* 0x000fe2000ef01270 */
[----:B0-----:R-:W-:Y:S01]  /*7c4d0*/  VIADD R2, R9, 0x37 ;  /* 0x0000003709027836 */ /* 0x001fe20000000000 */
[----:B------:R-:W2:Y:S04]  /*7c4e0*/  LDL.LU.64 R22, [R1+0xe18] ;  /* 0x000e180001167983 */ /* 0x000ea80000300a00 */
[----:B------:R-:W4:Y:S04]  /*7c4f0*/  LDL.LU.64 R28, [R1+0xe10] ;  /* 0x000e1000011c7983 */ /* 0x000f280000300a00 */
[----:B-1----:R-:W4:Y:S01]  /*7c500*/  LDL.LU.64 R26, [R1+0xe08] ;  /* 0x000e0800011a7983 */ /* 0x002f220000300a00 */
[----:B------:R-:W-:-:S02]  /*7c510*/  ISETP.GE.AND P3, PT, R2, UR19, PT ;  /* 0x0000001302007c0c */ /* 0x000fc4000bf66270 */
[C---:B------:R-:W-:Y:S02]  /*7c520*/  PRMT R2, R24.reuse, 0x7771, RZ ;  /* 0x0000777118027816 */ /* 0x040fe400000000ff */
[C---:B------:R-:W-:Y:S02]  /*7c530*/  PRMT R0, R24.reuse, 0x7772, RZ ;  /* 0x0000777218007816 */ /* 0x040fe400000000ff */
[----:B------:R-:W-:Y:S02]  /*7c540*/  PRMT R4, R24, 0x7773, RZ ;  /* 0x0000777318047816 */ /* 0x000fe400000000ff */
[----:B---3--:R-:W-:Y:S02]  /*7c550*/  ISETP.LT.AND P2, PT, R10, UR4, !P5 ;  /* 0x000000040a007c0c */ /* 0x008fe4000ef41270 */
[----:B------:R-:W-:Y:S01]  /*7c560*/  ISETP.LT.AND P4, PT, R11, UR8, !P5 ;  /* 0x000000080b007c0c */ /* 0x000fe2000ef81270 */
[----:B------:R-:W-:-:S10]  /*7c570*/  ULDC UR4, c[0x0][0x228] ;  /* 0x00008a0000047ab9 */ /* 0x000fd40000000800 */
[----:B------:R0:W-:Y:S04]  /*7c580*/  @P2 STG.E.U8 desc[UR32][R20.64], R3 ;  /* 0x0000000314002986 */ /* 0x0001e8000c101120 */
[----:B------:R-:W-:Y:S04]  /*7c590*/  @P6 STG.E.U8 desc[UR32][R18.64], R2 ;  /* 0x0000000212006986 */ /* 0x000fe8000c101120 */
[----:B------:R1:W-:Y:S04]  /*7c5a0*/  @P4 STG.E.U8 desc[UR32][R12.64], R0 ;  /* 0x000000000c004986 */ /* 0x0003e8000c101120 */
[----:B------:R3:W-:Y:S04]  /*7c5b0*/  @P0 STG.E.U8 desc[UR32][R14.64], R4 ;  /* 0x000000040e000986 */ /* 0x0007e8000c101120 */
[----:B0-----:R-:W4:Y:S04]  /*7c5c0*/  LDL.LU R21, [R1+0x2718] ;  /* 0x0027180001157983 */ /* 0x001f280000300800 */
[----:B-1----:R-:W4:Y:S04]  /*7c5d0*/  LDL.LU.64 R12, [R1+0xe00] ;  /* 0x000e0000010c7983 */ /* 0x002f280000300a00 */
[----:B---3--:R-:W3:Y:S04]  /*7c5e0*/  LDL.LU.64 R14, [R1+0xe20] ;  /* 0x000e2000010e7983 */ /* 0x008ee80000300a00 */
[----:B------:R-:W3:Y:S04]  /*7c5f0*/  LDL.LU R20, [R1+0x6c] ;  /* 0x00006c0001147983 */ /* 0x000ee80000300800 */
[----:B------:R-:W3:Y:S01]  /*7c600*/  LDL.LU.64 R18, [R1+0xe30] ;  /* 0x000e300001127983 */ /* 0x000ee20000300a00 */
[----:B------:R-:W-:Y:S01]  /*7c610*/  ISETP.LT.AND P0, PT, R7, UR4, !P5 ;  /* 0x0000000407007c0c */ /* 0x000fe2000ef01270 */
[----:B------:R-:W-:Y:S01]  /*7c620*/  ULDC UR4, c[0x0][0x228] ;  /* 0x00008a0000047ab9 */ /* 0x000fe20000000800 */
[----:B------:R-:W-:Y:S01]  /*7c630*/  VIADD R0, R9, 0x38 ;  /* 0x0000003809007836 */ /* 0x000fe20000000000 */
[----:B------:R-:W-:-:S04]  /*7c640*/  PRMT R2, R6, 0x7771, RZ ;  /* 0x0000777106027816 */ /* 0x000fc800000000ff */
[----:B------:R-:W-:Y:S02]  /*7c650*/  ISETP.GE.AND P2, PT, R0, UR17, PT ;  /* 0x0000001100007c0c */ /* 0x000fe4000bf46270 */
[----:B------:R-:W-:-:S05]  /*7c660*/  PRMT R0, R6, 0x7770, RZ ;  /* 0x0000777006007816 */ /* 0x000fca00000000ff */
[----:B--2---:R-:W-:Y:S01]  /*7c670*/  @P0 STG.E.U8 desc[UR32][R22.64], R0 ;  /* 0x0000000016000986 */ /* 0x004fe2000c101120 */
[----:B----4-:R-:W-:Y:S01]  /*7c680*/  ISETP.LT.AND P6, PT, R21, UR4, !P5 ;  /* 0x0000000415007c0c */ /* 0x010fe2000efc1270 */
[----:B------:R-:W-:Y:S02]  /*7c690*/  ULDC UR4, c[0x0][0x228] ;  /* 0x00008a0000047ab9 */ /* 0x000fe40000000800 */
[----:B---3--:R0:W-:Y:S10]  /*7c6a0*/  STL.64 [R1+0x2710], R18 ;  /* 0x0027101201007387 */ /* 0x0081f40000100a00 */
[----:B------:R1:W-:Y:S04]  /*7c6b0*/  @P6 STG.E.U8 desc[UR32][R28.64], R2 ;  /* 0x000000021c006986 */ /* 0x0003e8000c101120 */
[----:B0-----:R-:W2:Y:S04]  /*7c6c0*/  LDL.LU.64 R18, [R1+0xe38] ;  /* 0x000e380001127983 */ /* 0x001ea80000300a00 */
[----:B-1----:R-:W3:Y:S01]  /*7c6d0*/  LDL.LU R28, [R1+0x8c] ;  /* 0x00008c00011c7983 */ /* 0x002ee20000300800 */
[----:B------:R-:W-:Y:S01]  /*7c6e0*/  ISETP.LT.AND P4, PT, R8, UR4, !P5 ;  /* 0x0000000408007c0c */ /* 0x000fe2000ef81270 */
[----:B------:R-:W-:Y:S01]  /*7c6f0*/  ULDC UR4, c[0x0][0x228] ;  /* 0x00008a0000047ab9 */ /* 0x000fe20000000800 */
[----:B------:R-:W-:-:S02]  /*7c700*/  ISETP.LT.AND P5, PT, R5, UR6, !P5 ;  /* 0x0000000605007c0c */ /* 0x000fc4000efa1270 */
[----:B------:R-:W-:Y:S02]  /*7c710*/  PRMT R3, R6, 0x7772, RZ ;  /* 0x0000777206037816 */ /* 0x000fe400000000ff */
[----:B------:R-:W-:Y:S01]  /*7c720*/  ISETP.LT.AND P0, PT, R10, UR4, !P3 ;  /* 0x000000040a007c0c */ /* 0x000fe2000df01270 */
[----:B------:R-:W-:Y:S01]  /*7c730*/  ULDC UR4, c[0x0][0x228] ;  /* 0x00008a0000047ab9 */ /* 0x000fe20000000800 */
[----:B------:R-:W-:Y:S02]  /*7c740*/  PRMT R4, R6, 0x7773, RZ ;  /* 0x0000777306047816 */ /* 0x000fe400000000ff */
[----:B------:R-:W-:Y:S01]  /*7c750*/  PRMT R0, R20, 0x7770, RZ ;  /* 0x0000777014007816 */ /* 0x000fe200000000ff */
[----:B------:R-:W-:Y:S01]  /*7c760*/  VIADD R2, R9, 0x39 ;  /* 0x0000003909027836 */ /* 0x000fe20000000000 */
[----:B------:R-:W-:Y:S01]  /*7c770*/  ULDC UR6, c[0x0][0x228] ;  /* 0x00008a0000067ab9 */ /* 0x000fe20000000800 */
[----:B------:R0:W-:Y:S01]  /*7c780*/  @P4 STG.E.U8 desc[UR32][R26.64], R3 ;  /* 0x000000031a004986 */ /* 0x0001e2000c101120 */
[----:B------:R-:W-:-:S03]  /*7c790*/  ISETP.LT.AND P4, PT, R25, UR4, !P3 ;  /* 0x0000000419007c0c */ /* 0x000fc6000df81270 */
[----:B------:R-:W-:Y:S01]  /*7c7a0*/  @P5 STG.E.U8 desc[UR32][R12.64], R4 ;  /* 0x000000040c005986 */ /* 0x000fe2000c101120 */
[----:B------:R-:W-:-:S03]  /*7c7b0*/  ULDC UR4, c[0x0][0x228] ;  /* 0x00008a0000047ab9 */ /* 0x000fc60000000800 */
[----:B------:R1:W-:Y:S01]  /*7c7c0*/  @P0 STG.E.U8 desc[UR32][R14.64], R0 ;  /* 0x000000000e000986 */ /* 0x0003e2000c101120 */
[----:B------:R-:W-:Y:S02]  /*7c7d0*/  ISETP.GE.AND P0, PT, R2, UR15, PT ;  /* 0x0000000f02007c0c */ /* 0x000fe4000bf06270 */
[C---:B------:R-:W-:Y:S02]  /*7c7e0*/  PRMT R2, R20.reuse, 0x7772, RZ ;  /* 0x0000777214027816 */ /* 0x040fe400000000ff */
[C---:B0-----:R-:W-:Y:S02]  /*7c7f0*/  PRMT R3, R20.reuse, 0x7773, RZ ;  /* 0x0000777314037816 */ /* 0x041fe400000000ff */
[----:B-1----:R-:W-:-:S05]  /*7c800*/  PRMT R0, R20, 0x7771, RZ ;  /* 0x0000777114007816 */ /* 0x002fca00000000ff */
[----:B--2---:R-:W-:Y:S04]  /*7c810*/  @P4 STG.E.U8 desc[UR32][R18.64], R0 ;  /* 0x0000000012004986 */ /* 0x004fe8000c101120 */
[----:B---3--:R0:W-:Y:S04]  /*7c820*/  STL [R1+0x270c], R28 ;  /* 0x00270c1c01007387 */ /* 0x0081e80000100800 */
[----:B0-----:R-:W2:Y:S04]  /*7c830*/  LDL.LU.64 R28, [R1+0xe28] ;  /* 0x000e2800011c7983 */ /* 0x001ea80000300a00 */
[----:B------:R-:W3:Y:S04]  /*7c840*/  LDL.LU.64 R26, [R1+0xe60] ;  /* 0x000e6000011a7983 */ /* 0x000ee80000300a00 */
[----:B------:R-:W4:Y:S04]  /*7c850*/  LDL.LU.64 R12, [R1+0xe58] ;  /* 0x000e5800010c7983 */ /* 0x000f280000300a00 */
[----:B------:R-:W4:Y:S04]  /*7c860*/  LDL.LU.64 R22, [R1+0xe50] ;  /* 0x000e500001167983 */ /* 0x000f280000300a00 */
[----:B------:R-:W4:Y:S04]  /*7c870*/  LDL.LU.64 R14, [R1+0xe48] ;  /* 0x000e4800010e7983 */ /* 0x000f280000300a00 */
[----:B------:R-:W4:Y:S04]  /*7c880*/  LDL.LU R20, [R1+0x40] ;  /* 0x0000400001147983 */ /* 0x000f280000300800 */
[----:B------:R-:W2:Y:S01]  /*7c890*/  LDL.LU.64 R18, [R1+0x2710] ;  /* 0x0027100001127983 */ /* 0x000ea20000300a00 */
[----:B------:R-:W-:-:S02]  /*7c8a0*/  ISETP.LT.AND P6, PT, R11, UR6, !P3 ;  /* 0x000000060b007c0c */ /* 0x000fc4000dfc1270 */
[----:B------:R-:W-:Y:S01]  /*7c8b0*/  ISETP.LT.AND P5, PT, R16, UR4, !P3 ;  /* 0x0000000410007c0c */ /* 0x000fe2000dfa1270 */
[----:B------:R-:W-:Y:S01]  /*7c8c0*/  ULDC UR4, c[0x0][0x228] ;  /* 0x00008a0000047ab9 */ /* 0x000fe20000000800 */
[----:B------:R-:W-:Y:S01]  /*7c8d0*/  ULDC UR6, c[0x0][0x228] ;  /* 0x00008a0000067ab9 */ /* 0x000fe20000000800 */
[----:B------:R-:W-:Y:S01]  /*7c8e0*/  ISETP.LT.AND P4, PT, R7, UR4, !P3 ;  /* 0x0000000407007c0c */ /* 0x000fe2000df81270 */
[----:B------:R-:W-:-:S07]  /*7c8f0*/  ULDC UR4, c[0x0][0x228] ;  /* 0x00008a0000047ab9 */ /* 0x000fce0000000800 */
[----:B--2---:R0:W-:Y:S04]  /*7c900*/  @P6 STG.E.U8 desc[UR32][R18.64], R2 ;  /* 0x0000000212006986 */ /* 0x0041e8000c101120 */
[----:B------:R1:W-:Y:S04]  /*7c910*/  @P5 STG.E.U8 desc[UR32][R28.64], R3 ;  /* 0x000000031c005986 */ /* 0x0003e8000c101120 */
[----:B0-----:R-:W2:Y:S04]  /*7c920*/  LDL.LU.64 R18, [R1+0xe70] ;  /* 0x000e700001127983 */ /* 0x001ea80000300a00 */
[----:B-1----:R-:W3:Y:S01]  /*7c930*/  LDL.LU R28, [R1+0x270c] ;  /* 0x00270c00011c7983 */ /* 0x002ee20000300800 */
[----:B------:R-:W-:-:S02]  /*7c940*/  ISETP.LT.AND P5, PT, R21, UR4, !P3 ;  /* 0x0000000415007c0c */ /* 0x000fc4000dfa1270 */
[----:B------:R-:W-:Y:S01]  /*7c950*/  ISETP.LT.AND P6, PT, R8, UR6, !P3 ;  /* 0x0000000608007c0c */ /* 0x000fe2000dfc1270 */
[----:B------:R-:W-:Y:S01]  /*7c960*/  ULDC UR4, c[0x0][0x228] ;  /* 0x00008a0000047ab9 */ /* 0x000fe20000000800 */
[----:B------:R-:W2:Y:S01]  /*7c970*/  LDL.LU R8, [R1+0x2708] ;  /* 0x0027080001087983 */ /* 0x000ea20000300800 */
[----:B------:R-:W-:Y:S01]  /*7c980*/  ISETP.LT.AND P3, PT, R5, UR4, !P3 ;  /* 0x0000000405007c0c */ /* 0x000fe2000df61270 */
[----:B------:R-:W-:Y:S01]  /*7c990*/  ULDC UR4, c[0x0][0x228] ;  /* 0x00008a0000047ab9 */ /* 0x000fe20000000800 */
[----:B------:R-:W-:Y:S01]  /*7c9a0*/  ULDC UR6, c[0x0][0x228] ;  /* 0x00008a0000067ab9 */ /* 0x000fe20000000800 */
[C---:B---3--:R-:W-:Y:S02]  /*7c9b0*/  PRMT R0, R28.reuse, 0x7770, RZ ;  /* 0x000077701c007816 */ /* 0x048fe400000000ff */
[C---:B------:R-:W-:Y:S02]  /*7c9c0*/  PRMT R2, R28.reuse, 0x7771, RZ ;  /* 0x000077711c027816 */ /* 0x040fe400000000ff */
[----:B------:R-:W-:-:S02]  /*7c9d0*/  PRMT R3, R28, 0x7772, RZ ;  /* 0x000077721c037816 */ /* 0x000fc400000000ff */
[----:B------:R-:W-:Y:S02]  /*7c9e0*/  PRMT R4, R28, 0x7773, RZ ;  /* 0x000077731c047816 */ /* 0x000fe400000000ff */
[----:B------:R-:W3:Y:S04]  /*7c9f0*/  LDL.LU.64 R28, [R1+0xe80] ;  /* 0x000e8000011c7983 */ /* 0x000ee80000300a00 */
[----:B------:R0:W-:Y:S04]  /*7ca00*/  @P4 STG.E.U8 desc[UR32][R26.64], R0 ;  /* 0x000000001a004986 */ /* 0x0001e8000c101120 */
[----:B----4-:R1:W-:Y:S04]  /*7ca10*/  @P5 STG.E.U8 desc[UR32][R12.64], R2 ;  /* 0x000000020c005986 */ /* 0x0103e8000c101120 */
[----:B0-----:R-:W4:Y:S04]  /*7ca20*/  LDL.LU.64 R26, [R1+0xe78] ;  /* 0x000e7800011a7983 */ /* 0x001f280000300a00 */
[----:B-1----:R-:W3:Y:S01]  /*7ca30*/  LDL.LU.64 R12, [R1+0x2700] ;  /* 0x00270000010c7983 */ /* 0x002ee20000300a00 */
[----:B------:R-:W-:-:S02]  /*7ca40*/  ISETP.LT.AND P4, PT, R10, UR4, !P2 ;  /* 0x000000040a007c0c */ /* 0x000fc4000d781270 */
[----:B------:R-:W-:Y:S02]  /*7ca50*/  ISETP.LT.AND P5, PT, R25, UR6, !P2 ;  /* 0x0000000619007c0c */ /* 0x000fe4000d7a1270 */
[C---:B------:R-:W-:Y:S02]  /*7ca60*/  PRMT R0, R20.reuse, 0x7770, RZ ;  /* 0x0000777014007816 */ /* 0x040fe400000000ff */
[----:B------:R-:W-:Y:S01]  /*7ca70*/  PRMT R2, R20, 0x7771, RZ ;  /* 0x0000777114027816 */ /* 0x000fe200000000ff */
[----:B------:R0:W-:Y:S04]  /*7ca80*/  STL [R1+0x26f4], R25 ;  /* 0x0026f41901007387 */ /* 0x0001e80000100800 */
[----:B------:R-:W-:Y:S04]  /*7ca90*/  @P6 STG.E.U8 desc[UR32][R22.64], R3 ;  /* 0x0000000316006986 */ /* 0x000fe8000c101120 */
[----:B------:R1:W-:Y:S01]  /*7caa0*/  @P3 STG.E.U8 desc[UR32][R14.64], R4 ;  /* 0x000000040e003986 */ /* 0x0003e2000c101120 */
[----:B------:R-:W-:Y:S01]  /*7cab0*/  ULDC UR4, c[0x0][0x228] ;  /* 0x00008a0000047ab9 */ /* 0x000fe20000000800 */
[----:B------:R-:W-:-:S02]  /*7cac0*/  ULDC UR6, c[0x0][0x228] ;  /* 0x00008a0000067ab9 */ /* 0x000fc40000000800 */
[----:B0-----:R-:W4:Y:S04]  /*7cad0*/  LDL.LU.64 R24, [R1+0xe90] ;  /* 0x000e900001187983 */ /* 0x001f280000300a00 */
[----:B--2---:R-:W-:Y:S04]  /*7cae0*/  @P4 STG.E.U8 desc[UR32][R18.64], R0 ;  /* 0x0000000012004986 */ /* 0x004fe8000c101120 */
[----:B-1----:R-:W2:Y:S04]  /*7caf0*/  LDL.LU.64 R14, [R1+0xe88] ;  /* 0x000e8800010e7983 */ /* 0x002ea80000300a00 */
[----:B------:R-:W2:Y:S04]  /*7cb00*/  LDL.LU R4, [R1+0x1b78] ;  /* 0x001b780001047983 */ /* 0x000ea80000300800 */
[----:B------:R-:W2:Y:S04]  /*7cb10*/  LDL.LU.64 R22, [R1+0xea0] ;  /* 0x000ea00001167983 */ /* 0x000ea80000300a00 */
[----:B---3--:R0:W-:Y:S04]  /*7cb20*/  @P5 STG.E.U8 desc[UR32][R12.64], R2 ;  /* 0x000000020c005986 */ /* 0x0081e8000c101120 */
[----:B0-----:R-:W3:Y:S01]  /*7cb30*/  LDL.LU.64 R12, [R1+0x26f8] ;  /* 0x0026f800010c7983 */ /* 0x001ee20000300a00 */
[----:B------:R-:W-:Y:S01]  /*7cb40*/  ISETP.LT.AND P3, PT, R11, UR4, !P2 ;  /* 0x000000040b007c0c */ /* 0x000fe2000d761270 */
[----:B------:R-:W-:Y:S01]  /*7cb50*/  ULDC UR4, c[0x0][0x228] ;  /* 0x00008a0000047ab9 */ /* 0x000fe20000000800 */
[----:B------:R-:W-:-:S02]  /*7cb60*/  ISETP.LT.AND P4, PT, R16, UR6, !P2 ;  /* 0x0000000610007c0c */ /* 0x000fc4000d781270 */
[----:B------:R-:W-:Y:S02]  /*7cb70*/  ISETP.LT.AND P5, PT, R7, UR4, !P2 ;  /* 0x0000000407007c0c */ /* 0x000fe4000d7a1270 */
[C---:B------:R-:W-:Y:S01]  /*7cb80*/  PRMT R2, R20.reuse, 0x7772, RZ ;  /* 0x0000777214027816 */ /* 0x040fe200000000ff */
[----:B------:R-:W-:Y:S01]  /*7cb90*/  VIADD R0, R9, 0x3a ;  /* 0x0000003a09007836 */ /* 0x000fe20000000000 */
[----:B------:R-:W-:Y:S01]  /*7cba0*/  PRMT R3, R20, 0x7773, RZ ;  /* 0x0000777314037816 */ /* 0x000fe200000000ff */
[----:B------:R-:W2:Y:S01]  /*7cbb0*/  LDL.LU.64 R18, [R1+0xe98] ;  /* 0x000e980001127983 */ /* 0x000ea20000300a00 */
[----:B------:R-:W-:Y:S01]  /*7cbc0*/  ULDC UR6, c[0x0][0x228] ;  /* 0x00008a0000067ab9 */ /* 0x000fe20000000800 */
[----:B------:R-:W-:Y:S02]  /*7cbd0*/  ULDC UR4, c[0x0][0x228] ;  /* 0x00008a0000047ab9 */ /* 0x000fe40000000800 */
[----:B------:R0:W-:Y:S01]  /*7cbe0*/  @P3 STG.E.U8 desc[UR32][R28.64], R2 ;  /* 0x000000021c003986 */ /* 0x0001e2000c101120 */
[----:B------:R-:W-:-:S03]  /*7cbf0*/  ISETP.GE.AND P3, PT, R0, UR13, PT ;  /* 0x0000000d00007c0c */ /* 0x000fc6000bf66270 */
[----:B----4-:R1:W-:Y:S04]  /*7cc00*/  @P4 STG.E.U8 desc[UR32][R26.64], R3 ;  /* 0x000000031a004986 */ /* 0x0103e8000c101120 */
[----:B0-----:R-:W4:Y:S04]  /*7cc10*/  LDL.LU.64 R28, [R1+0xeb8] ;  /* 0x000eb800011c7983 */ /* 0x001f280000300a00 */
[----:B-1----:R-:W4:Y:S01]  /*7cc20*/  LDL.LU.64 R26, [R1+0xeb0] ;  /* 0x000eb000011a7983 */ /* 0x002f220000300a00 */
[----:B---3--:R-:W-:-:S05]  /*7cc30*/  PRMT R0, R12, 0x7770, RZ ;  /* 0x000077700c007816 */ /* 0x008fca00000000ff */
[----:B------:R0:W-:Y:S04]  /*7cc40*/  @P5 STG.E.U8 desc[UR32][R24.64], R0 ;  /* 0x0000000018005986 */ /* 0x0001e8000c101120 */
[----:B0-----:R-:W3:Y:S01]  /*7cc50*/  LDL.LU R25, [R1+0x26f4] ;  /* 0x0026f40001197983 */ /* 0x001ee20000300800 */
[----:B------:R-:W-:Y:S02]  /*7cc60*/  ISETP.LT.AND P6, PT, R21, UR6, !P2 ;  /* 0x0000000615007c0c */ /* 0x000fe4000d7c1270 */
[----:B------:R-:W-:Y:S01]  /*7cc70*/  PRMT R2, R12, 0x7771, RZ ;  /* 0x000077710c027816 */ /* 0x000fe200000000ff */
[----:B------:R-:W-:Y:S01]  /*7cc80*/  ULDC UR6, c[0x0][0x228] ;  /* 0x00008a0000067ab9 */ /* 0x000fe20000000800 */
[----:B--2---:R-:W-:Y:S02]  /*7cc90*/  ISETP.LT.AND P4, PT, R4, UR4, !P2 ;  /* 0x0000000404007c0c */ /* 0x004fe4000d781270 */
[----:B------:R-:W-:Y:S01]  /*7cca0*/  ISETP.LT.AND P2, PT, R5, UR6, !P2 ;  /* 0x0000000605007c0c */ /* 0x000fe2000d741270 */
[----:B------:R-:W-:Y:S01]  /*7ccb0*/  ULDC UR6, c[0x0][0x228] ;  /* 0x00008a0000067ab9 */ /* 0x000fe20000000800 */
[----:B------:R-:W-:-:S05]  /*7ccc0*/  ULDC UR4, c[0x0][0x228] ;  /* 0x00008a0000047ab9 */ /* 0x000fca0000000800 */
[----:B------:R0:W-:Y:S04]  /*7ccd0*/  @P6 STG.E.U8 desc[UR32][R14.64], R2 ;  /* 0x000000020e006986 */ /* 0x0001e8000c101120 */
[----:B0-----:R-:W2:Y:S01]  /*7cce0*/  LDL.LU.64 R14, [R1+0xec0] ;  /* 0x000ec000010e7983 */ /* 0x001ea20000300a00 */
[C---:B------:R-:W-:Y:S02]  /*7ccf0*/  PRMT R2, R12.reuse, 0x7772, RZ ;  /* 0x000077720c027816 */ /* 0x040fe400000000ff */
[----:B------:R-:W-:-:S03]  /*7cd00*/  PRMT R12, R12, 0x7773, RZ ;  /* 0x000077730c0c7816 */ /* 0x000fc600000000ff */
[----:B------:R0:W-:Y:S04]  /*7cd10*/  @P4 STG.E.U8 desc[UR32][R22.64], R2 ;  /* 0x0000000216004986 */ /* 0x0001e8000c101120 */
[----:B------:R1:W-:Y:S01]  /*7cd20*/  @P2 STG.E.U8 desc[UR32][R18.64], R12 ;  /* 0x0000000c12002986 */ /* 0x0003e2000c101120 */
[----:B------:R-:W-:Y:S02]  /*7cd30*/  ISETP.LT.AND P5, PT, R10, UR4, !P0 ;  /* 0x000000040a007c0c */ /* 0x000fe4000c7a1270 */
[C---:B------:R-:W-:Y:S01]  /*7cd40*/  PRMT R3, R8.reuse, 0x7771, RZ ;  /* 0x0000777108037816 */ /* 0x040fe200000000ff */
[----:B------:R-:W-:Y:S01]  /*7cd50*/  VIADD R0, R9, 0x3b ;  /* 0x0000003b09007836 */ /* 0x000fe20000000000 */
[----:B------:R-:W-:Y:S01]  /*7cd60*/  ULDC UR4, c[0x0][0x228] ;  /* 0x00008a0000047ab9 */ /* 0x000fe20000000800 */
[----:B0-----:R-:W-:-:S02]  /*7cd70*/  PRMT R2, R8, 0x7770, RZ ;  /* 0x0000777008027816 */ /* 0x001fc400000000ff */
[----:B---3--:R-:W-:-:S06]  /*7cd80*/  ISETP.LT.AND P6, PT, R25, UR6, !P0 ;  /* 0x0000000619007c0c */ /* 0x008fcc000c7c1270 */
[----:B----4-:R-:W-:Y:S04]  /*7cd90*/  @P5 STG.E.U8 desc[UR32][R28.64], R2 ;  /* 0x000000021c005986 */ /* 0x010fe8000c101120 */
[----:B------:R-:W3:Y:S04]  /*7cda0*/  LDL.LU R25, [R1+0x26f0] ;  /* 0x0026f00001197983 */ /* 0x000ee80000300800 */
[----:B------:R-:W4:Y:S04]  /*7cdb0*/  LDL.LU.64 R22, [R1+0xed8] ;  /* 0x000ed80001167983 */ /* 0x000f280000300a00 */
[----:B-1----:R-:W4:Y:S04]  /*7cdc0*/  LDL.LU.64 R18, [R1+0xee8] ;  /* 0x000ee80001127983 */ /* 0x002f280000300a00 */
[----:B------:R0:W-:Y:S01]  /*7cdd0*/  STL [R1+0x26e8], R13 ;  /* 0x0026e80d01007387 */ /* 0x0001e20000100800 */
[----:B------:R-:W-:Y:S01]  /*7cde0*/  ISETP.GE.AND P4, PT, R0, UR11, PT ;  /* 0x0000000b00007c0c */ /* 0x000fe2000bf86270 */
[----:B------:R-:W-:-:S02]  /*7cdf0*/  ULDC UR6, c[0x0][0x228] ;  /* 0x00008a0000067ab9 */ /* 0x000fc40000000800 */
[----:B0-----:R-:W4:Y:S04]  /*7ce00*/  LDL.LU.64 R12, [R1+0xec8] ;  /* 0x000ec800010c7983 */ /* 0x001f280000300a00 */
[----:B------:R0:W-:Y:S04]  /*7ce10*/  @P6 STG.E.U8 desc[UR32][R26.64], R3 ;  /* 0x000000031a006986 */ /* 0x0001e8000c101120 */
[----:B0-----:R-:W4:Y:S01]  /*7ce20*/  LDL.LU.64 R2, [R1+0xed0] ;  /* 0x000ed00001027983 */ /* 0x001f220000300a00 */
[----:B------:R-:W-:Y:S01]  /*7ce30*/  VIADD R0, R9, 0x3c ;  /* 0x0000003c09007836 */ /* 0x000fe20000000000 */
[----:B------:R-:W-:Y:S01]  /*7ce40*/  ISETP.LT.AND P6, PT, R11, UR4, !P0 ;  /* 0x000000040b007c0c */ /* 0x000fe2000c7c1270 */
[----:B------:R-:W-:Y:S01]  /*7ce50*/  ULDC UR4, c[0x0][0x228] ;  /* 0x00008a0000047ab9 */ /* 0x000fe20000000800 */
[----:B------:R-:W4:Y:S04]  /*7ce60*/  LDL.LU.64 R28, [R1+0xee0] ;  /* 0x000ee000011c7983 */ /* 0x000f280000300a00 */
[----:B------:R-:W4:Y:S01]  /*7ce70*/  LDL.LU R6, [R1+0x44] ;  /* 0x0000440001067983 */ /* 0x000f220000300800 */
[----:B------:R-:W-:Y:S01]  /*7ce80*/  ISETP.GE.AND P2, PT, R0, UR9, PT ;  /* 0x0000000900007c0c */ /* 0x000fe2000bf46270 */
[----:B------:R-:W-:-:S05]  /*7ce90*/  VIADD R0, R9, 0x3d ;  /* 0x0000003d09007836 */ /* 0x000fca0000000000 */
[----:B------:R-:W-:Y:S02]  /*7cea0*/  ISETP.GE.AND P5, PT, R0, UR7, PT ;  /* 0x0000000700007c0c */ /* 0x000fe4000bfa6270 */
[----:B------:R-:W-:-:S05]  /*7ceb0*/  PRMT R0, R8, 0x7772, RZ ;  /* 0x0000777208007816 */ /* 0x000fca00000000ff */
[----:B--2---:R0:W-:Y:S01]  /*7cec0*/  @P6 STG.E.U8 desc[UR32][R14.64], R0 ;  /* 0x000000000e006986 */ /* 0x0041e2000c101120 */
[----:B------:R-:W-:Y:S02]  /*7ced0*/  ISETP.LT.AND P6, PT, R16, UR4, !P0 ;  /* 0x0000000410007c0c */ /* 0x000fe4000c7c1270 */
[----:B------:R-:W-:Y:S01]  /*7cee0*/  PRMT R8, R8, 0x7773, RZ ;  /* 0x0000777308087816 */ /* 0x000fe200000000ff */
[----:B------:R-:W-:Y:S01]  /*7cef0*/  ULDC UR4, c[0x0][0x228] ;  /* 0x00008a0000047ab9 */ /* 0x000fe20000000800 */
[----:B0-----:R-:W2:Y:S04]  /*7cf00*/  LDL.LU.64 R14, [R1+0xef0] ;  /* 0x000ef000010e7983 */ /* 0x001ea80000300a00 */
[----:B---3--:R-:W0:Y:S05]  /*7cf10*/  LDS.128 R24, [R25] ;  /* 0x0000000019187984 */ /* 0x008e2a0000000c00 */
[----:B----4-:R1:W-:Y:S04]  /*7cf20*/  @P6 STG.E.U8 desc[UR32][R12.64], R8 ;  /* 0x000000080c006986 */ /* 0x0103e8000c101120 */
[----:B-1----:R-:W3:Y:S04]  /*7cf30*/  LDL.LU.64 R12, [R1+0xf00] ;  /* 0x000f0000010c7983 */ /* 0x002ee80000300a00 */
[----:B------:R-:W4:Y:S01]  /*7cf40*/  LDL.LU R8, [R1+0x1f90] ;  /* 0x001f900001087983 */ /* 0x000f220000300800 */
[----:B------:R-:W-:Y:S01]  /*7cf50*/  ISETP.LT.AND P6, PT, R7, UR4, !P0 ;  /* 0x0000000407007c0c */ /* 0x000fe2000c7c1270 */
[----:B------:R-:W-:Y:S01]  /*7cf60*/  ULDC UR4, c[0x0][0x228] ;  /* 0x00008a0000047ab9 */ /* 0x000fe20000000800 */
[----:B0-----:R-:W-:-:S11]  /*7cf70*/  PRMT R0, R24, 0x7770, RZ ;  /* 0x0000777018007816 */ /* 0x001fd600000000ff */
[----:B------:R0:W-:Y:S01]  /*7cf80*/  @P6 STG.E.U8 desc[UR32][R2.64], R0 ;  /* 0x0000000002006986 */ /* 0x0001e2000c101120 */
[----:B------:R-:W-:Y:S01]  /*7cf90*/  ISETP.LT.AND P6, PT, R21, UR4, !P0 ;  /* 0x0000000415007c0c */ /* 0x000fe2000c7c1270 */
[----:B------:R-:W-:Y:S02]  /*7cfa0*/  ULDC UR4, c[0x0][0x228] ;  /* 0x00008a0000047ab9 */ /* 0x000fe40000000800 */
[----:B------:R-:W3:Y:S01]  /*7cfb0*/  LDL.LU.64 R20, [R1+0xef8] ;  /* 0x000ef80001147983 */ /* 0x000ee20000300a00 */
[----:B0-----:R-:W-:-:S09]  /*7cfc0*/  PRMT R0, R24, 0x7771, RZ ;  /* 0x0000777118007816 */ /* 0x001fd200000000ff */
[----:B------:R0:W-:Y:S01]  /*7cfd0*/  @P6 STG.E.U8 desc[UR32][R22.64], R0 ;  /* 0x0000000016006986 */ /* 0x0001e2000c101120 */
[----:B------:R-:W-:Y:S01]  /*7cfe0*/  ISETP.LT.AND P6, PT, R4, UR4, !P0 ;  /* 0x0000000404007c0c */ /* 0x000fe2000c7c1270 */
[----:B------:R-:W-:Y:S02]  /*7cff0*/  ULDC UR4, c[0x0][0x228] ;  /* 0x00008a0000047ab9 */ /* 0x000fe40000000800 */
[----:B------:R-:W-:Y:S01]  /*7d000*/  ISETP.LT.AND P0, PT, R5, UR4, !P0 ;  /* 0x0000000405007c0c */ /* 0x000fe2000c701270 */
[----:B------:R-:W-:Y:S01]  /*7d010*/  ULDC UR4, c[0x0][0x228] ;  /* 0x00008a0000047ab9 */ /* 0x000fe20000000800 */
[C---:B0-----:R-:W-:Y:S02]  /*7d020*/  PRMT R0, R24.reuse, 0x7772, RZ ;  /* 0x0000777218007816 */ /* 0x041fe400000000ff */
[----:B------:R-:W-:-:S06]  /*7d030*/  PRMT R24, R24, 0x7773, RZ ;  /* 0x0000777318187816 */ /* 0x000fcc00000000ff */
[----:B------:R0:W-:Y:S04]  /*7d040*/  @P6 STG.E.U8 desc[UR32][R18.64], R0 ;  /* 0x0000000012006986 */ /* 0x0001e8000c101120 */
[----:B------:R1:W-:Y:S01]  /*7d050*/  @P0 STG.E.U8 desc[UR32][R28.64], R24 ;  /* 0x000000181c000986 */ /* 0x0003e2000c101120 */
[----:B------:R-:W-:Y:S01]  /*7d060*/  ISETP.LT.AND P0, PT, R10, UR4, !P3 ;  /* 0x000000040a007c0c */ /* 0x000fe2000df01270 */
[----:B------:R-:W-:Y:S01]  /*7d070*/  ULDC UR4, c[0x0][0x228] ;  /* 0x00008a0000047ab9 */ /* 0x000fe20000000800 */
[----:B------:R-:W-:Y:S02]  /*7d080*/  VIADD R2, R9, 0x3e ;  /* 0x0000003e09027836 */ /* 0x000fe40000000000 */
[----:B------:R-:W3:Y:S04]  /*7d090*/  LDL.LU R9, [R1+0x26ec] ;  /* 0x0026ec0001097983 */ /* 0x000ee80000300800 */
[----:B------:R-:W3:Y:S01]  /*7d0a0*/  LDL.LU.64 R22, [R1+0xf10] ;  /* 0x000f100001167983 */ /* 0x000ee20000300a00 */
[----:B0-----:R-:W-:-:S03]  /*7d0b0*/  PRMT R0, R6, 0x7770, RZ ;  /* 0x0000777006007816 */ /* 0x001fc600000000ff */
[----:B------:R-:W3:Y:S04]  /*7d0c0*/  LDL.LU.64 R18, [R1+0xf18] ;  /* 0x000f180001127983 */ /* 0x000ee80000300a00 */
[----:B--2---:R0:W-:Y:S01]  /*7d0d0*/  @P0 STG.E.U8 desc[UR32][R14.64], R0 ;  /* 0x000000000e000986 */ /* 0x0041e2000c101120 */
[----:B------:R-:W-:-:S03]  /*7d0e0*/  ISETP.GE.AND P6, PT, R2, UR5, PT ;  /* 0x0000000502007c0c */ /* 0x000fc6000bfc6270 */
[----:B------:R-:W2:Y:S04]  /*7d0f0*/  LDL.LU.64 R2, [R1+0xf08] ;  /* 0x000f080001027983 */ /* 0x000ea80000300a00 */
[----:B-1----:R-:W2:Y:S01]  /*7d100*/  LDL.LU R24, [R1+0x1c30] ;  /* 0x001c300001187983 */ /* 0x002ea20000300800 */
[----:B------:R-:W-:Y:S01]  /*7d110*/  ULDC UR5, c[0x0][0x228] ;  /* 0x00008a0000057ab9 */ /* 0x000fe20000000800 */
[----:B0-----:R-:W-:Y:S02]  /*7d120*/  PRMT R0, R6, 0x7771, RZ ;  /* 0x0000777106007816 */ /* 0x001fe400000000ff */
[----:B------:R-:W2:Y:S04]  /*7d130*/  LDL.LU.64 R14, [R1+0xf28] ;  /* 0x000f2800010e7983 */ /* 0x000ea80000300a00 */
[----:B------:R-:W2:Y:S01]  /*7d140*/  LDL.LU.64 R28, [R1+0xf20] ;  /* 0x000f2000011c7983 */ /* 0x000ea20000300a00 */
[----:B----4-:R-:W-:Y:S01]  /*7d150*/  ISETP.LT.AND P0, PT, R8, UR4, !P3 ;  /* 0x0000000408007c0c */ /* 0x010fe2000df01270 */
[----:B------:R-:W-:-:S12]  /*7d160*/  ULDC UR4, c[0x0][0x228] ;  /* 0x00008a0000047ab9 */ /* 0x000fd80000000800 */
[----:B---3--:R0:W-:Y:S04]  /*7d170*/  @P0 STG.E.U8 desc[UR32][R12.64], R0 ;  /* 0x000000000c000986 */ /* 0x0081e8000c101120 */
[----:B0-----:R-:W3:Y:S01]  /*7d180*/  LDL.LU R13, [R1+0x26e8] ;  /* 0x0026e800010d7983 */ /* 0x001ee20000300800 */
[----:B------:R-:W-:Y:S02]  /*7d190*/  ISETP.LT.AND P0, PT, R11, UR4, !P3 ;  /* 0x000000040b007c0c */ /* 0x000fe4000df01270 */
[----:B------:R-:W-:Y:S01]  /*7d1a0*/  PRMT R0, R6, 0x7772, RZ ;  /* 0x0000777206007816 */ /* 0x000fe200000000ff */
[----:B------:R-:W-:-:S10]  /*7d1b0*/  ULDC UR4, c[0x0][0x228] ;  /* 0x00008a0000047ab9 */ /* 0x000fd40000000800 */
[----:B------:R0:W-:Y:S01]  /*7d1c0*/  @P0 STG.E.U8 desc[UR32][R20.64], R0 ;  /* 0x0000000014000986 */ /* 0x0001e2000c101120 */
[----:B------:R-:W-:Y:S01]  /*7d1d0*/  ISETP.LT.AND P0, PT, R16, UR4, !P3 ;  /* 0x0000000410007c0c */ /* 0x000fe2000df01270 */
[----:B------:R-:W-:Y:S01]  /*7d1e0*/  ULDC UR4, c[0x0][0x228] ;  /* 0x00008a0000047ab9 */ /* 0x000fe20000000800 */
[----:B0-----:R-:W-:Y:S01]  /*7d1f0*/  PRMT R0, R6, 0x7773, RZ ;  /* 0x0000777306007816 */ /* 0x001fe200000000ff */
[----:B------:R-:W4:Y:S10]  /*7d200*/  LDL.LU.64 R20, [R1+0xf38] ;  /* 0x000f380001147983 */ /* 0x000f340000300a00 */
[----:B--2---:R0:W-:Y:S01]  /*7d210*/  @P0 STG.E.U8 desc[UR32][R2.64], R0 ;  /* 0x0000000002000986 */ /* 0x0041e2000c101120 */
[----:B------:R-:W-:Y:S01]  /*7d220*/  ISETP.LT.AND P0, PT, R7, UR4, !P3 ;  /* 0x0000000407007c0c */ /* 0x000fe2000df01270 */
[----:B------:R-:W-:-:S02]  /*7d230*/  ULDC UR4, c[0x0][0x228] ;  /* 0x00008a0000047ab9 */ /* 0x000fc40000000800 */
[----:B0-----:R-:W2:Y:S01]  /*7d240*/  LDL.LU.64 R2, [R1+0xf40] ;  /* 0x000f400001027983 */ /* 0x001ea20000300a00 */
[----:B---3--:R-:W-:-:S09]  /*7d250*/  PRMT R0, R13, 0x7770, RZ ;  /* 0x000077700d007816 */ /* 0x008fd200000000ff */
[----:B------:R0:W-:Y:S01]  /*7d260*/  @P0 STG.E.U8 desc[UR32][R22.64], R0 ;  /* 0x0000000016000986 */ /* 0x0001e2000c101120 */
[----:B------:R-:W-:Y:S01]  /*7d270*/  ISETP.LT.AND P0, PT, R24, UR4, !P3 ;  /* 0x0000000418007c0c */ /* 0x000fe2000df01270 */
[----:B------:R-:W-:Y:S01]  /*7d280*/  ULDC UR4, c[0x0][0x228] ;  /* 0x00008a0000047ab9 */ /* 0x000fe20000000800 */
[----:B0-----:R-:W-:Y:S01]  /*7d290*/  PRMT R0, R13, 0x7771, RZ ;  /* 0x000077710d007816 */ /* 0x001fe200000000ff */
[----:B------:R-:W3:Y:S10]  /*7d2a0*/  LDL.LU.64 R22, [R1+0xf58] ;  /* 0x000f580001167983 */ /* 0x000ef40000300a00 */
[----:B------:R0:W-:Y:S01]  /*7d2b0*/  @P0 STG.E.U8 desc[UR32][R18.64], R0 ;  /* 0x0000000012000986 */ /* 0x0001e2000c101120 */
[----:B------:R-:W-:Y:S01]  /*7d2c0*/  ISETP.LT.AND P0, PT, R4, UR4, !P3 ;  /* 0x0000000404007c0c */ /* 0x000fe2000df01270 */
[----:B------:R-:W-:-:S02]  /*7d2d0*/  ULDC UR4, c[0x0][0x228] ;  /* 0x00008a0000047ab9 */ /* 0x000fc40000000800 */
[----:B------:R-:W-:Y:S01]  /*7d2e0*/  ISETP.LT.AND P3, PT, R5, UR4, !P3 ;  /* 0x0000000405007c0c */ /* 0x000fe2000df61270 */
[----:B------:R-:W-:Y:S01]  /*7d2f0*/  ULDC UR4, c[0x0][0x228] ;  /* 0x00008a0000047ab9 */ /* 0x000fe20000000800 */
[C---:B0-----:R-:W-:Y:S02]  /*7d300*/  PRMT R0, R13.reuse, 0x7772, RZ ;  /* 0x000077720d007816 */ /* 0x041fe400000000ff */
[----:B------:R-:W-:Y:S01]  /*7d310*/  PRMT R13, R13, 0x7773, RZ ;  /* 0x000077730d0d7816 */ /* 0x000fe200000000ff */
[----:B------:R-:W3:Y:S05]  /*7d320*/  LDL.LU.64 R18, [R1+0xf50] ;  /* 0x000f500001127983 */ /* 0x000eea0000300a00 */
[----:B------:R0:W-:Y:S04]  /*7d330*/  @P0 STG.E.U8 desc[UR32][R14.64], R0 ;  /* 0x000000000e000986 */ /* 0x0001e8000c101120 */
[----:B------:R1:W-:Y:S04]  /*7d340*/  @P3 STG.E.U8 desc[UR32][R28.64], R13 ;  /* 0x0000000d1c003986 */ /* 0x0003e8000c101120 */
[----:B0-----:R-:W3:Y:S04]  /*7d350*/  LDL.LU.64 R14, [R1+0x26e0] ;  /* 0x0026e000010e7983 */ /* 0x001ee80000300a00 */
[----:B-1----:R-:W2:Y:S01]  /*7d360*/  LDL.LU.64 R12, [R1+0xf48] ;  /* 0x000f4800010c7983 */ /* 0x002ea20000300a00 */
[----:B------:R-:W-:Y:S01]  /*7d370*/  ISETP.LT.AND P0, PT, R10, UR4, !P4 ;  /* 0x000000040a007c0c */ /* 0x000fe2000e701270 */
[----:B------:R-:W-:Y:S01]  /*7d380*/  ULDC UR4, c[0x0][0x228] ;  /* 0x00008a0000047ab9 */ /* 0x000fe20000000800 */
[----:B------:R-:W-:-:S02]  /*7d390*/  PRMT R0, R9, 0x7770, RZ ;  /* 0x0000777009007816 */ /* 0x000fc400000000ff */
[----:B------:R-:W-:Y:S01]  /*7d3a0*/  ISETP.LT.AND P3, PT, R8, UR4, !P4 ;  /* 0x0000000408007c0c */ /* 0x000fe2000e761270 */
[----:B------:R-:W-:Y:S01]  /*7d3b0*/  ULDC UR4, c[0x0][0x228] ;  /* 0x00008a0000047ab9 */ /* 0x000fe20000000800 */
[----:B------:R-:W3:Y:S07]  /*7d3c0*/  LDL.LU.64 R28, [R1+0xf68] ;  /* 0x000f6800011c7983 */ /* 0x000eee0000300a00 */
[----:B----4-:R0:W-:Y:S01]  /*7d3d0*/  @P0 STG.E.U8 desc[UR32][R20.64], R0 ;  /* 0x0000000014000986 */ /* 0x0101e2000c101120 */
[----:B------:R-:W-:Y:S01]  /*7d3e0*/  ISETP.LT.AND P0, PT, R11, UR4, !P4 ;  /* 0x000000040b007c0c */ /* 0x000fe2000e701270 */
[----:B------:R-:W-:Y:S01]  /*7d3f0*/  ULDC UR4, c[0x0][0x228] ;  /* 0x00008a0000047ab9 */ /* 0x000fe20000000800 */
[----:B0-----:R-:W-:Y:S01]  /*7d400*/  PRMT R0, R9, 0x7771, RZ ;  /* 0x0000777109007816 */ /* 0x001fe200000000ff */
[----:B------:R-:W4:Y:S04]  /*7d410*/  LDL.LU.64 R20, [R1+0xf80] ;  /* 0x000f800001147983 */ /* 0x000f280000300a00 */
[----:B--2---:R0:W-:Y:S01]  /*7d420*/  @P3 STG.E.U8 desc[UR32][R12.64], R0 ;  /* 0x000000000c003986 */ /* 0x0041e2000c101120 */
[----:B------:R-:W-:Y:S01]  /*7d430*/  ISETP.LT.AND P3, PT, R16, UR4, !P4 ;  /* 0x0000000410007c0c */ /* 0x000fe2000e761270 */
[----:B------:R-:W-:-:S02]  /*7d440*/  ULDC UR4, c[0x0][0x228] ;  /* 0x00008a0000047ab9 */ /* 0x000fc40000000800 */
[----:B0-----:R-:W2:Y:S01]  /*7d450*/  LDL.LU.64 R12, [R1+0xf70] ;  /* 0x000f7000010c7983 */ /* 0x001ea20000300a00 */
[----:B------:R-:W-:-:S03]  /*7d460*/  PRMT R0, R9, 0x7772, RZ ;  /* 0x0000777209007816 */ /* 0x000fc600000000ff */
[----:B------:R-:W2:Y:S04]  /*7d470*/  LDL.LU R17, [R1+0x48] ;  /* 0x0000480001117983 */ /* 0x000ea80000300800 */
[----:B------:R0:W-:Y:S01]  /*7d480*/  @P0 STG.E.U8 desc[UR32][R2.64], R0 ;  /* 0x0000000002000986 */ /* 0x0001e2000c101120 */
[----:B------:R-:W-:Y:S02]  /*7d490*/  ISETP.LT.AND P0, PT, R7, UR4, !P4 ;  /* 0x0000000407007c0c */ /* 0x000fe4000e701270 */
[----:B------:R-:W-:Y:S01]  /*7d4a0*/  PRMT R9, R9, 0x7773, RZ ;  /* 0x0000777309097816 */ /* 0x000fe200000000ff */
[----:B------:R-:W-:Y:S01]  /*7d4b0*/  ULDC UR4, c[0x0][0x228] ;  /* 0x00008a0000047ab9 */ /* 0x000fe20000000800 */
[----:B0-----:R-:W2:Y:S04]  /*7d4c0*/  LDL.LU.64 R2, [R1+0xf78] ;  /* 0x000f780001027983 */ /* 0x001ea80000300a00 */
[----:B------:R-:W2:Y:S04]  /*7d4d0*/  LDL.LU.64 R6, [R1+0xf98] ;  /* 0x000f980001067983 */ /* 0x000ea80000300a00 */
[----:B---3--:R-:W-:Y:S01]  /*7d4e0*/  @P3 STG.E.U8 desc[UR32][R22.64], R9 ;  /* 0x0000000916003986 */ /* 0x008fe2000c101120 */
[----:B------:R-:W-:-:S02]  /*7d4f0*/  PRMT R0, R25, 0x7770, RZ ;  /* 0x0000777019007816 */ /* 0x000fc400000000ff */
[----:B------:R-:W-:Y:S01]  /*7d500*/  ISETP.LT.AND P3, PT, R24, UR4, !P4 ;  /* 0x0000000418007c0c */ /* 0x000fe2000e761270 */
[----:B------:R-:W-:Y:S02]  /*7d510*/  ULDC UR4, c[0x0][0x228] ;  /* 0x00008a0000047ab9 */ /* 0x000fe40000000800 */
[----:B------:R0:W-:Y:S01]  /*7d520*/  @P0 STG.E.U8 desc[UR32][R18.64], R0 ;  /* 0x0000000012000986 */ /* 0x0001e2000c101120 */
[----:B------:R-:W-:Y:S02]  /*7d530*/  ISETP.LT.AND P0, PT, R4, UR4, !P4 ;  /* 0x0000000404007c0c */ /* 0x000fe4000e701270 */
[----:B------:R-:W-:Y:S01]  /*7d540*/  ISETP.LT.AND P4, PT, R5, UR5, !P4 ;  /* 0x0000000505007c0c */ /* 0x000fe2000e781270 */
[----:B------:R-:W-:Y:S01]  /*7d550*/  ULDC UR4, c[0x0][0x228] ;  /* 0x00008a0000047ab9 */ /* 0x000fe20000000800 */
[----:B------:R-:W-:Y:S01]  /*7d560*/  ULDC UR5, c[0x0][0x228] ;  /* 0x00008a0000057ab9 */ /* 0x000fe20000000800 */
[C---:B0-----:R-:W-:Y:S01]  /*7d570*/  PRMT R0, R25.reuse, 0x7771, RZ ;  /* 0x0000777119007816 */ /* 0x041fe200000000ff */
[----:B------:R-:W3:Y:S04]  /*7d580*/  LDL.LU.64 R18, [R1+0xf90] ;  /* 0x000f900001127983 */ /* 0x000ee80000300a00 */
[----:B------:R-:W3:Y:S04]  /*7d590*/  LDL.LU.64 R22, [R1+0xfc0] ;  /* 0x000fc00001167983 */ /* 0x000ee80000300a00 */
[----:B------:R0:W-:Y:S01]  /*7d5a0*/  @P3 STG.E.U8 desc[UR32][R28.64], R0 ;  /* 0x000000001c003986 */ /* 0x0001e2000c101120 */
[----:B------:R-:W-:Y:S01]  /*7d5b0*/  ISETP.LT.AND P3, PT, R10, UR4, !P2 ;  /* 0x000000040a007c0c */ /* 0x000fe2000d761270 */
[----:B------:R-:W-:Y:S01]  /*7d5c0*/  ULDC UR4, c[0x0][0x228] ;  /* 0x00008a0000047ab9 */ /* 0x000fe20000000800 */
[----:B0-----:R-:W-:-:S02]  /*7d5d0*/  PRMT R0, R25, 0x7772, RZ ;  /* 0x0000777219007816 */ /* 0x001fc400000000ff */
[----:B------:R-:W-:Y:S01]  /*7d5e0*/  PRMT R25, R25, 0x7773, RZ ;  /* 0x0000777319197816 */ /* 0x000fe200000000ff */
[----:B------:R-:W3:Y:S04]  /*7d5f0*/  LDL.LU.64 R28, [R1+0xfb8] ;  /* 0x000fb800011c7983 */ /* 0x000ee80000300a00 */
[----:B----4-:R0:W-:Y:S01]  /*7d600*/  @P0 STG.E.U8 desc[UR32][R20.64], R0 ;  /* 0x0000000014000986 */ /* 0x0101e2000c101120 */
[----:B------:R-:W-:Y:S01]  /*7d610*/  ISETP.LT.AND P0, PT, R11, UR5, !P2 ;  /* 0x000000050b007c0c */ /* 0x000fe2000d701270 */
[----:B------:R-:W-:Y:S02]  /*7d620*/  ULDC UR5, c[0x0][0x228] ;  /* 0x00008a0000057ab9 */ /* 0x000fe40000000800 */
[----:B0-----:R-:W4:Y:S04]  /*7d630*/  LDL.LU.64 R20, [R1+0xfb0] ;  /* 0x000fb00001147983 */ /* 0x001f280000300a00 */
[----:B--2---:R0:W-:Y:S01]  /*7d640*/  @P4 STG.E.U8 desc[UR32][R12.64], R25 ;  /* 0x000000190c004986 */ /* 0x0041e2000c101120 */
[----:B------:R-:W-:-:S02]  /*7d650*/  ISETP.LT.AND P4, PT, R8, UR4, !P2 ;  /* 0x0000000408007c0c */ /* 0x000fc4000d781270 */
[C---:B------:R-:W-:Y:S01]  /*7d660*/  PRMT R0, R17.reuse, 0x7770, RZ ;  /* 0x0000777011007816 */ /* 0x040fe200000000ff */
[----:B------:R-:W-:Y:S01]  /*7d670*/  ULDC UR4, c[0x0][0x228] ;  /* 0x00008a0000047ab9 */ /* 0x000fe20000000800 */
[----:B0-----:R-:W2:Y:S04]  /*7d680*/  LDL.LU R25, [R1+0x1c48] ;  /* 0x001c480001197983 */ /* 0x001ea80000300800 */
[----:B------:R0:W-:Y:S02]  /*7d690*/  @P3 STG.E.U8 desc[UR32][R2.64], R0 ;  /* 0x0000000002003986 */ /* 0x0001e4000c101120 */
[C---:B0-----:R-:W-:Y:S02]  /*7d6a0*/  PRMT R0, R17.reuse, 0x7771, RZ ;  /* 0x0000777111007816 */ /* 0x041fe400000000ff */
[----:B------:R-:W-:-:S03]  /*7d6b0*/  PRMT R2, R17, 0x7772, RZ ;  /* 0x0000777211027816 */ /* 0x000fc600000000ff */
[----:B------:R-:W-:Y:S04]  /*7d6c0*/  @P4 STG.E.U8 desc[UR32][R6.64], R0 ;  /* 0x0000000006004986 */ /* 0x000fe8000c101120 */
[----:B------:R0:W-:Y:S04]  /*7d6d0*/  @P0 STG.E.U8 desc[UR32][R14.64], R2 ;  /* 0x000000020e000986 */ /* 0x0001e8000c101120 */
[----:B0-----:R-:W4:Y:S01]  /*7d6e0*/  LDL.LU.64 R14, [R1+0x26d8] ;  /* 0x0026d800010e7983 */ /* 0x001f220000300a00 */
[----:B------:R-:W-:Y:S02]  /*7d6f0*/  ISETP.LT.AND P3, PT, R16, UR4, !P2 ;  /* 0x0000000410007c0c */ /* 0x000fe4000d761270 */
[----:B------:R-:W-:Y:S01]  /*7d700*/  PRMT R0, R17, 0x7773, RZ ;  /* 0x0000777311007816 */ /* 0x000fe200000000ff */
[----:B------:R-:W-:Y:S01]  /*7d710*/  ULDC UR4, c[0x0][0x228] ;  /* 0x00008a0000047ab9 */ /* 0x000fe20000000800 */
[----:B------:R-:W-:Y:S01]  /*7d720*/  ISETP.LT.AND P0, PT, R24, UR5, !P2 ;  /* 0x0000000518007c0c */ /* 0x000fe2000d701270 */
[----:B------:R-:W4:Y:S01]  /*7d730*/  LDL.LU.64 R6, [R1+0xfa8] ;  /* 0x000fa80001067983 */ /* 0x000f220000300a00 */
[----:B------:R-:W-:-:S07]  /*7d740*/  ULDC UR5, c[0x0][0x228] ;  /* 0x00008a0000057ab9 */ /* 0x000fce0000000800 */
[----:B---3--:R0:W-:Y:S04]  /*7d750*/  @P3 STG.E.U8 desc[UR32][R18.64], R0 ;  /* 0x0000000012003986 */ /* 0x0081e8000c101120 */
[----:B0-----:R-:W3:Y:S04]  /*7d760*/  LDL.LU.64 R18, [R1+0xfc8] ;  /* 0x000fc80001127983 */ /* 0x001ee80000300a00 */
[----:B------:R-:W3:Y:S01]  /*7d770*/  LDL.LU.64 R16, [R1+0xfd8] ;  /* 0x000fd80001107983 */ /* 0x000ee20000300a00 */
[----:B--2---:R-:W-:Y:S01]  /*7d780*/  ISETP.LT.AND P4, PT, R25, UR4, !P2 ;  /* 0x0000000419007c0c */ /* 0x004fe2000d781270 */
[----:B------:R-:W-:-:S02]  /*7d790*/  ULDC UR4, c[0x0][0x228] ;  /* 0x00008a0000047ab9 */ /* 0x000fc40000000800 */
[----:B------:R-:W-:Y:S01]  /*7d7a0*/  ISETP.LT.AND P3, PT, R4, UR4, !P2 ;  /* 0x0000000404007c0c */ /* 0x000fe2000d761270 */
[----:B------:R-:W-:Y:S01]  /*7d7b0*/  ULDC UR4, c[0x0][0x228] ;  /* 0x00008a0000047ab9 */ /* 0x000fe20000000800 */
[C---:B----4-:R-:W-:Y:S02]  /*7d7c0*/  PRMT R0, R14.reuse, 0x7770, RZ ;  /* 0x000077700e007816 */ /* 0x050fe400000000ff */
[C---:B------:R-:W-:Y:S02]  /*7d7d0*/  PRMT R2, R14.reuse, 0x7771, RZ ;  /* 0x000077710e027816 */ /* 0x040fe400000000ff */
[----:B------:R-:W-:-:S04]  /*7d7e0*/  PRMT R3, R14, 0x7772, RZ ;  /* 0x000077720e037816 */ /* 0x000fc800000000ff */
[----:B------:R-:W-:Y:S04]  /*7d7f0*/  @P4 STG.E.U8 desc[UR32][R22.64], R0 ;  /* 0x0000000016004986 */ /* 0x000fe8000c101120 */
[----:B------:R-:W-:Y:S04]  /*7d800*/  @P0 STG.E.U8 desc[UR32][R28.64], R2 ;  /* 0x000000021c000986 */ /* 0x000fe8000c101120 */
[----:B------:R0:W-:Y:S01]  /*7d810*/  @P3 STG.E.U8 desc[UR32][R20.64], R3 ;  /* 0x0000000314003986 */ /* 0x0001e2000c101120 */
[C---:B------:R-:W-:Y:S02]  /*7d820*/  ISETP.LT.AND P0, PT, R10.reuse, UR6, !P1 ;  /* 0x000000060a007c0c */ /* 0x040fe4000cf01270 */
[----:B------:R-:W-:-:S02]  /*7d830*/  ISETP.LT.AND P4, PT, R10, UR4, !P5 ;  /* 0x000000040a007c0c */ /* 0x000fc4000ef81270 */
[----:B------:R-:W-:Y:S01]  /*7d840*/  ISETP.LT.AND P3, PT, R10, UR5, !P6 ;  /* 0x000000050a007c0c */ /* 0x000fe2000f761270 */
[----:B------:R-:W-:Y:S01]  /*7d850*/  ULDC UR4, c[0x0][0x228] ;  /* 0x00008a0000047ab9 */ /* 0x000fe20000000800 */
[----:B------:R-:W-:Y:S01]  /*7d860*/  PRMT R14, R14, 0x7773, RZ ;  /* 0x000077730e0e7816 */ /* 0x000fe200000000ff */
[----:B0-----:R-:W2:Y:S04]  /*7d870*/  LDL.LU.64 R20, [R1+0xfd0] ;  /* 0x000fd00001147983 */ /* 0x001ea80000300a00 */
[----:B------:R-:W4:Y:S04]  /*7d880*/  LDL.LU.64 R22, [R1+0xfe0] ;  /* 0x000fe00001167983 */ /* 0x000f280000300a00 */
[----:B------:R-:W2:Y:S04]  /*7d890*/  LDL.LU R3, [R1+0x1c70] ;  /* 0x001c700001037983 */ /* 0x000ea80000300800 */
[----:B------:R-:W3:Y:S04]  /*7d8a0*/  LDL.LU R10, [R1+0x26d4] ;  /* 0x0026d400010a7983 */ /* 0x000ee80000300800 */
[----:B------:R-:W4:Y:S04]  /*7d8b0*/  LDL.LU.64 R28, [R1+0xfe8] ;  /* 0x000fe800011c7983 */ /* 0x000f280000300a00 */
[----:B------:R-:W-:Y:S04]  /*7d8c0*/  STL [R1+0x26cc], R15 ;  /* 0x0026cc0f01007387 */ /* 0x000fe80000100800 */
[----:B------:R-:W2:Y:S01]  /*7d8d0*/  LDL.LU R12, [R1+0x4c] ;  /* 0x00004c00010c7983 */ /* 0x000ea20000300800 */
[----:B------:R-:W-:Y:S01]  /*7d8e0*/  ISETP.LT.AND P2, PT, R5, UR4, !P2 ;  /* 0x0000000405007c0c */ /* 0x000fe2000d741270 */
[----:B------:R-:W-:Y:S01]  /*7d8f0*/  ULDC UR4, c[0x0][0x228] ;  /* 0x00008a0000047ab9 */ /* 0x000fe20000000800 */
[----:B------:R-:W-:Y:S01]  /*7d900*/  PRMT R2, R26, 0x7772, RZ ;  /* 0x000077721a027816 */ /* 0x000fe200000000ff */
[----:B------:R-:W-:-:S10]  /*7d910*/  ULDC UR5, c[0x0][0x228] ;  /* 0x00008a0000057ab9 */ /* 0x000fd40000000800 */
[----:B------:R-:W-:Y:S01]  /*7d920*/  @P2 STG.E.U8 desc[UR32][R6.64], R14 ;  /* 0x0000000e06002986 */ /* 0x000fe2000c101120 */
[----:B------:R-:W-:Y:S01]  /*7d930*/  ISETP.LT.AND P2, PT, R8, UR4, !P5 ;  /* 0x0000000408007c0c */ /* 0x000fe2000ef41270 */
[----:B------:R-:W-:Y:S02]  /*7d940*/  ULDC UR4, c[0x0][0x228] ;  /* 0x00008a0000047ab9 */ /* 0x000fe40000000800 */
[----:B--2---:R0:W-:Y:S04]  /*7d950*/  STL [R1+0x26d0], R12 ;  /* 0x0026d00c01007387 */ /* 0x0041e80000100800 */
[----:B0-----:R-:W2:Y:S01]  /*7d960*/  LDL.LU.64 R12, [R1+0xff0] ;  /* 0x000ff000010c7983 */ /* 0x001ea20000300a00 */
[----:B---3--:R-:W-:-:S03]  /*7d970*/  PRMT R0, R10, 0x7770, RZ ;  /* 0x000077700a007816 */ /* 0x008fc600000000ff */
[----:B------:R-:W3:Y:S04]  /*7d980*/  LDL.LU.64 R14, [R1+0x1018] ;  /* 0x00101800010e7983 */ /* 0x000ee80000300a00 */
[----:B------:R-:W3:Y:S04]  /*7d990*/  LDL.LU.64 R6, [R1+0x1008] ;  /* 0x0010080001067983 */ /* 0x000ee80000300a00 */
[----:B------:R0:W-:Y:S01]  /*7d9a0*/  @P4 STG.E.U8 desc[UR32][R18.64], R0 ;  /* 0x0000000012004986 */ /* 0x0001e2000c101120 */
[----:B------:R-:W-:Y:S01]  /*7d9b0*/  ISETP.LT.AND P4, PT, R11, UR4, !P5 ;  /* 0x000000040b007c0c */ /* 0x000fe2000ef81270 */
[----:B------:R-:W-:Y:S01]  /*7d9c0*/  ULDC UR4, c[0x0][0x228] ;  /* 0x00008a0000047ab9 */ /* 0x000fe20000000800 */
[C---:B0-----:R-:W-:Y:S01]  /*7d9d0*/  PRMT R0, R10.reuse, 0x7771, RZ ;  /* 0x000077710a007816 */ /* 0x041fe200000000ff */
[----:B------:R-:W3:Y:S04]  /*7d9e0*/  LDL.LU.64 R18, [R1+0x1000] ;  /* 0x0010000001127983 */ /* 0x000ee80000300a00 */
[----:B------:R0:W-:Y:S01]  /*7d9f0*/  @P2 STG.E.U8 desc[UR32][R16.64], R0 ;  /* 0x0000000010002986 */ /* 0x0001e2000c101120 */
[----:B------:R-:W-:Y:S01]  /*7da00*/  ISETP.LT.AND P2, PT, R3, UR4, !P5 ;  /* 0x0000000403007c0c */ /* 0x000fe2000ef41270 */
[----:B------:R-:W-:Y:S01]  /*7da10*/  ULDC UR4, c[0x0][0x228] ;  /* 0x00008a0000047ab9 */ /* 0x000fe20000000800 */
[----:B0-----:R-:W-:-:S02]  /*7da20*/  PRMT R0, R10, 0x7772, RZ ;  /* 0x000077720a007816 */ /* 0x001fc400000000ff */
[----:B------:R-:W-:-:S03]  /*7da30*/  PRMT R10, R10, 0x7773, RZ ;  /* 0x000077730a0a7816 */ /* 0x000fc600000000ff */
[----:B------:R0:W-:Y:S01]  /*7da40*/  @P4 STG.E.U8 desc[UR32][R20.64], R0 ;  /* 0x0000000014004986 */ /* 0x0001e2000c101120 */
[----:B------:R-:W-:Y:S01]  /*7da50*/  ISETP.LT.AND P4, PT, R25, UR4, !P5 ;  /* 0x0000000419007c0c */ /* 0x000fe2000ef81270 */
[----:B------:R-:W-:-:S04]  /*7da60*/  ULDC UR4, c[0x0][0x228] ;  /* 0x00008a0000047ab9 */ /* 0x000fc80000000800 */
[----:B----4-:R1:W-:Y:S01]  /*7da70*/  @P2 STG.E.U8 desc[UR32][R22.64], R10 ;  /* 0x0000000a16002986 */ /* 0x0103e2000c101120 */
[----:B------:R-:W-:Y:S01]  /*7da80*/  ISETP.LT.AND P2, PT, R24, UR4, !P5 ;  /* 0x0000000418007c0c */ /* 0x000fe2000ef41270 */
[----:B------:R-:W-:Y:S01]  /*7da90*/  ULDC UR4, c[0x0][0x228] ;  /* 0x00008a0000047ab9 */ /* 0x000fe20000000800 */
[C---:B0-----:R-:W-:Y:S01]  /*7daa0*/  PRMT R0, R26.reuse, 0x7770, RZ ;  /* 0x000077701a007816 */ /* 0x041fe200000000ff */
[----:B------:R-:W4:Y:S04]  /*7dab0*/  LDL.LU.64 R20, [R1+0x1020] ;  /* 0x0010200001147983 */ /* 0x000f280000300a00 */
[----:B------:R-:W4:Y:S04]  /*7dac0*/  LDL.LU.64 R16, [R1+0x1028] ;  /* 0x0010280001107983 */ /* 0x000f280000300a00 */
[----:B-1----:R-:W4:Y:S04]  /*7dad0*/  LDL.LU.64 R22, [R1+0x1038] ;  /* 0x0010380001167983 */ /* 0x002f280000300a00 */
[----:B------:R0:W-:Y:S02]  /*7dae0*/  @P4 STG.E.U8 desc[UR32][R28.64], R0 ;  /* 0x000000001c004986 */ /* 0x0001e4000c101120 */
[----:B0-----:R-:W-:-:S02]  /*7daf0*/  PRMT R0, R26, 0x7771, RZ ;  /* 0x000077711a007816 */ /* 0x001fc400000000ff */
[----:B------:R-:W4:Y:S04]  /*7db00*/  LDL.LU.64 R28, [R1+0x1030] ;  /* 0x00103000011c7983 */ /* 0x000f280000300a00 */
[----:B--2---:R0:W-:Y:S04]  /*7db10*/  @P2 STG.E.U8 desc[UR32][R12.64], R0 ;  /* 0x000000000c002986 */ /* 0x0041e8000c101120 */
[----:B0-----:R-:W2:Y:S01]  /*7db20*/  LDL.LU R12, [R1+0x26d0] ;  /* 0x0026d000010c7983 */ /* 0x001ea20000300800 */
[----:B------:R-:W-:Y:S01]  /*7db30*/  ISETP.LT.AND P4, PT, R4, UR4, !P5 ;  /* 0x0000000404007c0c */ /* 0x000fe2000ef81270 */
[----:B------:R-:W-:-:S02]  /*7db40*/  ULDC UR4, c[0x0][0x228] ;  /* 0x00008a0000047ab9 */ /* 0x000fc40000000800 */
[----:B------:R-:W-:Y:S01]  /*7db50*/  ISETP.LT.AND P5, PT, R5, UR4, !P5 ;  /* 0x0000000405007c0c */ /* 0x000fe2000efa1270 */
[----:B------:R-:W-:-:S09]  /*7db60*/  ULDC UR4, c[0x0][0x228] ;  /* 0x00008a0000047ab9 */ /* 0x000fd20000000800 */
[----:B---3--:R0:W-:Y:S01]  /*7db70*/  @P4 STG.E.U8 desc[UR32][R14.64], R2 ;  /* 0x000000020e004986 */ /* 0x0081e2000c101120 */
[----:B------:R-:W-:Y:S02]  /*7db80*/  ISETP.LT.AND P2, PT, R8, UR4, !P6 ;  /* 0x0000000408007c0c */ /* 0x000fe4000f741270 */
[----:B------:R-:W-:Y:S01]  /*7db90*/  PRMT R26, R26, 0x7773, RZ ;  /* 0x000077731a1a7816 */ /* 0x000fe200000000ff */
[----:B------:R-:W-:Y:S01]  /*7dba0*/  ULDC UR4, c[0x0][0x228] ;  /* 0x00008a0000047ab9 */ /* 0x000fe20000000800 */
[----:B0-----:R-:W3:Y:S04]  /*7dbb0*/  LDL.LU R15, [R1+0x26cc] ;  /* 0x0026cc00010f7983 */ /* 0x001ee80000300800 */
[----:B------:R0:W-:Y:S04]  /*7dbc0*/  @P5 STG.E.U8 desc[UR32][R6.64], R26 ;  /* 0x0000001a06005986 */ /* 0x0001e8000c101120 */
[----:B0-----:R-:W3:Y:S01]  /*7dbd0*/  LDL.LU.64 R6, [R1+0x1048] ;  /* 0x0010480001067983 */ /* 0x001ee20000300a00 */
[----:B--2---:R-:W-:-:S05]  /*7dbe0*/  PRMT R0, R12, 0x7770, RZ ;  /* 0x000077700c007816 */ /* 0x004fca00000000ff */
[----:B------:R0:W-:Y:S02]  /*7dbf0*/  @P3 STG.E.U8 desc[UR32][R18.64], R0 ;  /* 0x0000000012003986 */ /* 0x0001e4000c101120 */
[----:B0-----:R-:W-:Y:S02]  /*7dc00*/  PRMT R0, R12, 0x7771, RZ ;  /* 0x000077710c007816 */ /* 0x001fe400000000ff */
[----:B------:R-:W2:Y:S04]  /*7dc10*/  LDL.LU.64 R18, [R1+0x1040] ;  /* 0x0010400001127983 */ /* 0x000ea80000300a00 */
[----:B----4-:R0:W-:Y:S04]  /*7dc20*/  @P2 STG.E.U8 desc[UR32][R20.64], R0 ;  /* 0x0000000014002986 */ /* 0x0101e8000c101120 */
[----:B0-----:R-:W4:Y:S01]  /*7dc30*/  LDL.LU.64 R20, [R1+0xff8] ;  /* 0x000ff80001147983 */ /* 0x001f220000300a00 */
[----:B------:R-:W-:Y:S01]  /*7dc40*/  ISETP.LT.AND P3, PT, R11, UR4, !P6 ;  /* 0x000000040b007c0c */ /* 0x000fe2000f761270 */
[----:B------:R-:W-:Y:S01]  /*7dc50*/  ULDC UR4, c[0x0][0x228] ;  /* 0x00008a0000047ab9 */ /* 0x000fe20000000800 */
[----:B------:R-:W-:-:S02]  /*7dc60*/  ISETP.LT.AND P5, PT, R25, UR5, !P6 ;  /* 0x0000000519007c0c */ /* 0x000fc4000f7a1270 */
[----:B------:R-:W-:Y:S02]  /*7dc70*/  ISETP.LT.AND P4, PT, R3, UR4, !P6 ;  /* 0x0000000403007c0c */ /* 0x000fe4000f781270 */
[C---:B------:R-:W-:Y:S01]  /*7dc80*/  PRMT R0, R12.reuse, 0x7772, RZ ;  /* 0x000077720c007816 */ /* 0x040fe200000000ff */
[----:B------:R-:W-:Y:S01]  /*7dc90*/  ULDC UR4, c[0x0][0x228] ;  /* 0x00008a0000047ab9 */ /* 0x000fe20000000800 */
[----:B------:R-:W-:Y:S02]  /*7dca0*/  PRMT R2, R12, 0x7773, RZ ;  /* 0x000077730c027816 */ /* 0x000fe400000000ff */
[----:B------:R-:W-:Y:S01]  /*7dcb0*/  ISETP.LT.AND P2, PT, R8, UR4, !P1 ;  /* 0x0000000408007c0c */ /* 0x000fe2000cf41270 */
[----:B------:R-:W-:Y:S01]  /*7dcc0*/  ULDC UR4, c[0x0][0x228] ;  /* 0x00008a0000047ab9 */ /* 0x000fe20000000800 */
[----:B------:R-:W4:Y:S04]  /*7dcd0*/  LDL.LU.64 R8, [R1+0xfa0] ;  /* 0x000fa00001087983 */ /* 0x000f280000300a00 */
[----:B------:R-:W4:Y:S01]  /*7dce0*/  LDL.LU.64 R12, [R1+0xf60] ;  /* 0x000f6000010c7983 */ /* 0x000f220000300a00 */
[----:B------:R-:W-:-:S03]  /*7dcf0*/  ULDC UR5, c[0x0][0x228] ;  /* 0x00008a0000057ab9 */ /* 0x000fc60000000800 */
[----:B------:R3:W-:Y:S04]  /*7dd00*/  @P3 STG.E.U8 desc[UR32][R16.64], R0 ;  /* 0x0000000010003986 */ /* 0x0007e8000c101120 */
[----:B------:R0:W-:Y:S01]  /*7dd10*/  @P4 STG.E.U8 desc[UR32][R22.64], R2 ;  /* 0x0000000216004986 */ /* 0x0001e2000c101120 */
[----:B------:R-:W-:Y:S01]  /*7dd20*/  ISETP.LT.AND P3, PT, R24, UR4, !P6 ;  /* 0x0000000418007c0c */ /* 0x000fe2000f761270 */
[----:B------:R-:W-:Y:S01]  /*7dd30*/  ULDC UR4, c[0x0][0x228] ;  /* 0x00008a0000047ab9 */ /* 0x000fe20000000800 */
[----:B---3--:R-:W-:Y:S01]  /*7dd40*/  PRMT R0, R15, 0x7770, RZ ;  /* 0x000077700f007816 */ /* 0x008fe200000000ff */
[----:B------:R-:W3:Y:S04]  /*7dd50*/  LDL.LU.64 R16, [R1+0xf30] ;  /* 0x000f300001107983 */ /* 0x000ee80000300a00 */
[----:B0-----:R-:W3:Y:S04]  /*7dd60*/  LDL.LU.64 R22, [R1+0xea8] ;  /* 0x000ea80001167983 */ /* 0x001ee80000300a00 */
[----:B------:R0:W-:Y:S01]  /*7dd70*/  @P5 STG.E.U8 desc[UR32][R28.64], R0 ;  /* 0x000000001c005986 */ /* 0x0001e2000c101120 */
[----:B------:R-:W-:-:S02]  /*7dd80*/  ISETP.LT.AND P5, PT, R11, UR5, !P1 ;  /* 0x000000050b007c0c */ /* 0x000fc4000cfa1270 */
[----:B------:R-:W-:Y:S01]  /*7dd90*/  ISETP.LT.AND P4, PT, R4, UR4, !P6 ;  /* 0x0000000404007c0c */ /* 0x000fe2000f781270 */
[----:B------:R-:W-:Y:S01]  /*7dda0*/  ULDC UR4, c[0x0][0x228] ;  /* 0x00008a0000047ab9 */ /* 0x000fe20000000800 */
[----:B------:R-:W-:Y:S02]  /*7ddb0*/  PRMT R2, R15, 0x7772, RZ ;  /* 0x000077720f027816 */ /* 0x000fe400000000ff */
[----:B------:R-:W-:Y:S01]  /*7ddc0*/  ISETP.LT.AND P6, PT, R5, UR4, !P6 ;  /* 0x0000000405007c0c */ /* 0x000fe2000f7c1270 */
[----:B------:R-:W-:Y:S01]  /*7ddd0*/  ULDC UR4, c[0x0][0x228] ;  /* 0x00008a0000047ab9 */ /* 0x000fe20000000800 */
[----:B------:R-:W-:Y:S01]  /*7dde0*/  ULDC UR5, c[0x0][0x228] ;  /* 0x00008a0000057ab9 */ /* 0x000fe20000000800 */
[----:B0-----:R-:W3:Y:S04]  /*7ddf0*/  LDL.LU.64 R28, [R1+0xe40] ;  /* 0x000e4000011c7983 */ /* 0x001ee80000300a00 */
[----:B------:R-:W3:Y:S01]  /*7de00*/  LDL.LU R11, [R1+0x26c8] ;  /* 0x0026c800010b7983 */ /* 0x000ee20000300800 */
[----:B------:R-:W-:-:S02]  /*7de10*/  PRMT R0, R15, 0x7771, RZ ;  /* 0x000077710f007816 */ /* 0x000fc400000000ff */
[----:B------:R-:W-:-:S03]  /*7de20*/  PRMT R15, R15, 0x7773, RZ ;  /* 0x000077730f0f7816 */ /* 0x000fc600000000ff */
[----:B------:R0:W-:Y:S04]  /*7de30*/  @P3 STG.E.U8 desc[UR32][R6.64], R0 ;  /* 0x0000000006003986 */ /* 0x0001e8000c101120 */
[----:B0-----:R0:W5:Y:S04]  /*7de40*/  LDL.LU.64 R6, [R1+0x26c0] ;  /* 0x0026c00001067983 */ /* 0x0011680000300a00 */
[----:B--2---:R1:W-:Y:S04]  /*7de50*/  @P4 STG.E.U8 desc[UR32][R18.64], R2 ;  /* 0x0000000212004986 */ /* 0x0043e8000c101120 */
[----:B-1----:R-:W2:Y:S04]  /*7de60*/  LDL.LU.64 R18, [R1+0x26b8] ;  /* 0x0026b80001127983 */ /* 0x002ea80000300a00 */
[----:B----4-:R1:W-:Y:S04]  /*7de70*/  @P6 STG.E.U8 desc[UR32][R20.64], R15 ;  /* 0x0000000f14006986 */ /* 0x0103e8000c101120 */
[----:B-1----:R-:W4:Y:S01]  /*7de80*/  LDL.LU.64 R20, [R1+0x26b0] ;  /* 0x0026b00001147983 */ /* 0x002f220000300a00 */
[----:B------:R-:W-:Y:S01]  /*7de90*/  ISETP.LT.AND P3, PT, R3, UR4, !P1 ;  /* 0x0000000403007c0c */ /* 0x000fe2000cf61270 */
[----:B------:R-:W-:-:S02]  /*7dea0*/  ULDC UR4, c[0x0][0x228] ;  /* 0x00008a0000047ab9 */ /* 0x000fc40000000800 */
[----:B------:R-:W-:Y:S01]  /*7deb0*/  ISETP.LT.AND P4, PT, R25, UR4, !P1 ;  /* 0x0000000419007c0c */ /* 0x000fe2000cf81270 */
[----:B------:R-:W-:Y:S02]  /*7dec0*/  ULDC UR4, c[0x0][0x228] ;  /* 0x00008a0000047ab9 */ /* 0x000fe40000000800 */
[----:B------:R-:W-:Y:S01]  /*7ded0*/  ISETP.LT.AND P6, PT, R24, UR4, !P1 ;  /* 0x0000000418007c0c */ /* 0x000fe2000cfc1270 */
[----:B------:R-:W-:Y:S01]  /*7dee0*/  ULDC UR4, c[0x0][0x228] ;  /* 0x00008a0000047ab9 */ /* 0x000fe20000000800 */
[C---:B---3--:R-:W-:Y:S02]  /*7def0*/  PRMT R3, R11.reuse, 0x7770, RZ ;  /* 0x000077700b037816 */ /* 0x048fe400000000ff */
[----:B------:R-:W-:-:S03]  /*7df00*/  PRMT R0, R11, 0x7771, RZ ;  /* 0x000077710b007816 */ /* 0x000fc600000000ff */
[----:B------:R1:W-:Y:S01]  /*7df10*/  @P0 STG.E.U8 desc[UR32][R8.64], R3 ;  /* 0x0000000308000986 */ /* 0x0003e2000c101120 */
[----:B------:R-:W-:Y:S02]  /*7df20*/  ISETP.LT.AND P0, PT, R4, UR4, !P1 ;  /* 0x0000000404007c0c */ /* 0x000fe4000cf01270 */
[C---:B------:R-:W-:Y:S02]  /*7df30*/  PRMT R2, R11.reuse, 0x7772, RZ ;  /* 0x000077720b027816 */ /* 0x040fe400000000ff */
[----:B------:R-:W-:Y:S02]  /*7df40*/  PRMT R11, R11, 0x7773, RZ ;  /* 0x000077730b0b7816 */ /* 0x000fe400000000ff */
[----:B------:R-:W-:Y:S02]  /*7df50*/  ISETP.LT.AND P1, PT, R5, UR5, !P1 ;  /* 0x0000000505007c0c */ /* 0x000fe4000cf21270 */
[C---:B------:R-:W-:Y:S02]  /*7df60*/  PRMT R4, R27.reuse, 0x7770, RZ ;  /* 0x000077701b047816 */ /* 0x040fe400000000ff */
[C---:B------:R-:W-:Y:S01]  /*7df70*/  PRMT R5, R27.reuse, 0x7771, RZ ;  /* 0x000077711b057816 */ /* 0x040fe200000000ff */
[----:B------:R0:W-:Y:S04]  /*7df80*/  @P2 STG.E.U8 desc[UR32][R12.64], R0 ;  /* 0x000000000c002986 */ /* 0x0001e8000c101120 */
[----:B------:R0:W-:Y:S04]  /*7df90*/  @P5 STG.E.U8 desc[UR32][R16.64], R2 ;  /* 0x0000000210005986 */ /* 0x0001e8000c101120 */
[----:B------:R0:W-:Y:S01]  /*7dfa0*/  @P3 STG.E.U8 desc[UR32][R22.64], R11 ;  /* 0x0000000b16003986 */ /* 0x0001e2000c101120 */
[----:B-1----:R-:W-:-:S03]  /*7dfb0*/  PRMT R9, R27, 0x7772, RZ ;  /* 0x000077721b097816 */ /* 0x002fc600000000ff */
[----:B------:R0:W-:Y:S01]  /*7dfc0*/  @P4 STG.E.U8 desc[UR32][R28.64], R4 ;  /* 0x000000041c004986 */ /* 0x0001e2000c101120 */
[----:B------:R-:W-:-:S03]  /*7dfd0*/  PRMT R27, R27, 0x7773, RZ ;  /* 0x000077731b1b7816 */ /* 0x000fc600000000ff */
[----:B----4-:R0:W-:Y:S04]  /*7dfe0*/  @P6 STG.E.U8 desc[UR32][R20.64], R5 ;  /* 0x0000000514006986 */ /* 0x0101e8000c101120 */
[----:B--2---:R0:W-:Y:S01]  /*7dff0*/  @P0 STG.E.U8 desc[UR32][R18.64], R9 ;  /* 0x0000000912000986 */ /* 0x0041e2000c101120 */
[----:B------:R-:W-:Y:S05]  /*7e000*/  @!P1 EXIT ;  /* 0x000000000000994d */ /* 0x000fea0003800000 */
[----:B-----5:R-:W-:Y:S01]  /*7e010*/  STG.E.U8 desc[UR32][R6.64], R27 ;  /* 0x0000001b06007986 */ /* 0x020fe2000c101120 */
[----:B------:R-:W-:Y:S05]  /*7e020*/  EXIT ;  /* 0x000000000000794d */ /* 0x000fea0003800000 */
.L_x_3:
[----:B------:R-:W-:-:S00]  /*7e030*/  BRA `(.L_x_3) ;  /* 0xfffffffc00fc7947 */ /* 0x000fc0000383ffff */
[----:B------:R-:W-:-:S00]  /*7e040*/  NOP ;  /* 0x0000000000007918 */ /* 0x000fc00000000000 */
        /* <DEDUP_REMOVED lines=11> */
.L_x_4:


//--------------------- .nv.shared.matmul_kernel  --------------------------
	.section	.nv.shared.matmul_kernel,"aw",@nobits
	.sectionflags	@""
	.align	16
	.zero		1024


//--------------------- .nv.shared.reserved.0     --------------------------
	.section	.nv.shared.reserved.0,"aw",@nobits
	.weak		__nv_reservedSMEM_offset_0_alias
	.size		__nv_reservedSMEM_offset_0_alias, 0, 0
	.other		__nv_reservedSMEM_offset_0_alias,@"STO_CUDA_RESERVED_SHARED STV_DEFAULT"
__nv_reservedSMEM_offset_0_alias:
	.zero		0


//--------------------- .nv.constant0.matmul_kernel --------------------------
	.section	.nv.constant0.matmul_kernel,"a",@progbits
	.sectionflags	@""
	.align	4
.nv.constant0.matmul_kernel:
	.zero		608


//--------------------- SYMBOLS --------------------------

	.type		.nv.reservedSmem.offset0,@object
	.size		.nv.reservedSmem.offset0,0x4
